def matmul_kernel(
    a_ptr,
    b_ptr,
    c_ptr,
    M,
    N,
    K,
    stride_am,
    stride_ak,
    stride_bk,
    stride_bn,
    stride_cm,
    stride_cn,
    BLOCK_M: tl.constexpr,
    BLOCK_N: tl.constexpr,
    BLOCK_K: tl.constexpr,
    GROUP_M: tl.constexpr,
):
    pid = tl.program_id(axis=0)
    num_pid_m = tl.cdiv(M, BLOCK_M)
    num_pid_n = tl.cdiv(N, BLOCK_N)
    num_pid_in_group = GROUP_M * num_pid_n
    group_id = pid // num_pid_in_group
    first_pid_m = group_id * GROUP_M
    group_size_m = min(num_pid_m - first_pid_m, GROUP_M)
    pid_m = first_pid_m + ((pid % num_pid_in_group) % group_size_m)
    pid_n = (pid % num_pid_in_group) // group_size_m

    offs_am = (pid_m * BLOCK_M + tl.arange(0, BLOCK_M)) % M
    offs_bn = (pid_n * BLOCK_N + tl.arange(0, BLOCK_N)) % N
    offs_k = tl.arange(0, BLOCK_K)
    a_ptrs = a_ptr + offs_am[:, None] * stride_am + offs_k[None, :] * stride_ak
    b_ptrs = b_ptr + offs_k[:, None] * stride_bk + offs_bn[None, :] * stride_bn

    acc = tl.zeros((BLOCK_M, BLOCK_N), dtype=tl.float32)
    for kk in range(0, tl.cdiv(K, BLOCK_K)):
        a = tl.load(a_ptrs, mask=offs_k[None, :] < K - kk * BLOCK_K, other=0.0)
        b = tl.load(b_ptrs, mask=offs_k[:, None] < K - kk * BLOCK_K, other=0.0)
        acc = tl.dot(a, b, acc)
        a_ptrs += BLOCK_K * stride_ak
        b_ptrs += BLOCK_K * stride_bk

    c = acc.to(c_ptr.dtype.element_ty)
    offs_cm = pid_m * BLOCK_M + tl.arange(0, BLOCK_M)
    offs_cn = pid_n * BLOCK_N + tl.arange(0, BLOCK_N)
    c_ptrs = c_ptr + offs_cm[:, None] * stride_cm + offs_cn[None, :] * stride_cn
    mask = (offs_cm[:, None] < M) & (offs_cn[None, :] < N)
    tl.store(c_ptrs, c, mask=mask)

# config = {"BLOCK_K": 128, "BLOCK_M": 64, "BLOCK_N": 256, "GROUP_M": 4, "arch": "sm_100", "dtype": "fp8e4m3", "num_ctas": 1, "num_stages": 3, "num_warps": 4}
# arch = sm_100


// ===== COMPILED SASS (sm_100a) =====

	.target	sm_100a

	.elftype	@"ET_EXEC"


//--------------------- .note.nv.tkinfo           --------------------------
	.section	.note.nv.tkinfo,"",@"SHT_NOTE"
	.sectionflags	@"SHF_NOTE_NV_TKINFO"
	.tkinfo
        /*0018*/ 	.word	0x00000081
        /*0030*/ 	.string	""
        /*0030*/ 	.string	"ptxas-blackwell"
        /*0030*/ 	.string	"Cuda compilation tools, release 12.9, V12.9.86"
        /*0030*/ 	.string	"Build cuda_12.9.r12.9/compiler.36037853_0"
        /*0030*/ 	.string	"-v  -suppress-debug-info  -lineinfo  -arch sm_100a "



//--------------------- .note.nv.cuver            --------------------------
	.section	.note.nv.cuver,"",@"SHT_NOTE"
	.sectionflags	@"SHF_NOTE_NV_CUVER"
        /*0018*/ 	.short	0x0001
        /*001a*/ 	.short	0x0064
        /*001c*/ 	.short	0x0001
        /*001e*/ 	.short	0x0000
        /*0020*/ 	.short	0x0001
        /*0022*/ 	.short	0x0000


//--------------------- .nv.info                  --------------------------
	.section	.nv.info,"",@"SHT_CUDA_INFO"
	.align	4


	//----- nvinfo : EIATTR_REGCOUNT
	.align		4
        /*0000*/ 	.byte	0x04, 0x2f
        /*0002*/ 	.short	(.L_4 - .L_3)
	.align		4
.L_3:
        /*0004*/ 	.word	index@(matmul_kernel)
        /*0008*/ 	.word	0x000000a8


	//----- nvinfo : EIATTR_FRAME_SIZE
	.align		4
.L_4:
        /*000c*/ 	.byte	0x04, 0x11
        /*000e*/ 	.short	(.L_6 - .L_5)
	.align		4
.L_5:
        /*0010*/ 	.word	index@($__internal_2_$__cuda_sm10x_tcgen05_guardrail_trap_unallocated_columns_being_dealloced)
        /*0014*/ 	.word	0x00000d70


	//----- nvinfo : EIATTR_FRAME_SIZE
	.align		4
.L_6:
        /*0018*/ 	.byte	0x04, 0x11
        /*001a*/ 	.short	(.L_8 - .L_7)
	.align		4
.L_7:
        /*001c*/ 	.word	index@($__internal_1_$__cuda_sm10x_tcgen05_guardrail_trap_phase_invalid_during_alloc)
        /*0020*/ 	.word	0x00000d70


	//----- nvinfo : EIATTR_FRAME_SIZE
	.align		4
.L_8:
        /*0024*/ 	.byte	0x04, 0x11
        /*0026*/ 	.short	(.L_10 - .L_9)
	.align		4
.L_9:
        /*0028*/ 	.word	index@($__internal_0_$__cuda_sm10x_tcgen05_guardrail_trap_col_being_dealloced_not_returned_by_alloc)
        /*002c*/ 	.word	0x00000d70


	//----- nvinfo : EIATTR_FRAME_SIZE
	.align		4
.L_10:
        /*0030*/ 	.byte	0x04, 0x11
        /*0032*/ 	.short	(.L_12 - .L_11)
	.align		4
.L_11:
        /*0034*/ 	.word	index@(matmul_kernel)
        /*0038*/ 	.word	0x00000d70


	//----- nvinfo : EIATTR_MIN_STACK_SIZE
	.align		4
.L_12:
        /*003c*/ 	.byte	0x04, 0x12
        /*003e*/ 	.short	(.L_14 - .L_13)
	.align		4
.L_13:
        /*0040*/ 	.word	index@(matmul_kernel)
        /*0044*/ 	.word	0x00000d70
.L_14:


//--------------------- .nv.info.matmul_kernel    --------------------------
	.section	.nv.info.matmul_kernel,"",@"SHT_CUDA_INFO"
	.sectionflags	@""
	.align	4


	//----- nvinfo : EIATTR_CUDA_API_VERSION
	.align		4
        /*0000*/ 	.byte	0x04, 0x37
        /*0002*/ 	.short	(.L_16 - .L_15)
.L_15:
        /*0004*/ 	.word	0x00000081


	//----- nvinfo : EIATTR_KPARAM_INFO
	.align		4
.L_16:
        /*0008*/ 	.byte	0x04, 0x17
        /*000a*/ 	.short	(.L_18 - .L_17)
.L_17:
        /*000c*/ 	.word	0x00000000
        /*0010*/ 	.short	0x000d
        /*0012*/ 	.short	0x0048
        /*0014*/ 	.byte	0x00, 0xf4, 0x21, 0x00


	//----- nvinfo : EIATTR_KPARAM_INFO
	.align		4
.L_18:
        /*0018*/ 	.byte	0x04, 0x17
        /*001a*/ 	.short	(.L_20 - .L_19)
.L_19:
        /*001c*/ 	.word	0x00000000
        /*0020*/ 	.short	0x000c
        /*0022*/ 	.short	0x0040
        /*0024*/ 	.byte	0x00, 0xf4, 0x21, 0x00


	//----- nvinfo : EIATTR_KPARAM_INFO
	.align		4
.L_20:
        /*0028*/ 	.byte	0x04, 0x17
        /*002a*/ 	.short	(.L_22 - .L_21)
.L_21:
        /*002c*/ 	.word	0x00000000
        /*0030*/ 	.short	0x000b
        /*0032*/ 	.short	0x0038
        /*0034*/ 	.byte	0x00, 0xf0, 0x11, 0x00


	//----- nvinfo : EIATTR_KPARAM_INFO
	.align		4
.L_22:
        /*0038*/ 	.byte	0x04, 0x17
        /*003a*/ 	.short	(.L_24 - .L_23)
.L_23:
        /*003c*/ 	.word	0x00000000
        /*0040*/ 	.short	0x000a
        /*0042*/ 	.short	0x0034
        /*0044*/ 	.byte	0x00, 0xf0, 0x11, 0x00


	//----- nvinfo : EIATTR_KPARAM_INFO
	.align		4
.L_24:
        /*0048*/ 	.byte	0x04, 0x17
        /*004a*/ 	.short	(.L_26 - .L_25)
.L_25:
        /*004c*/ 	.word	0x00000000
        /*0050*/ 	.short	0x0009
        /*0052*/ 	.short	0x0030
        /*0054*/ 	.byte	0x00, 0xf0, 0x11, 0x00


	//----- nvinfo : EIATTR_KPARAM_INFO
	.align		4
.L_26:
        /*0058*/ 	.byte	0x04, 0x17
        /*005a*/ 	.short	(.L_28 - .L_27)
.L_27:
        /*005c*/ 	.word	0x00000000
        /*0060*/ 	.short	0x0008
        /*0062*/ 	.short	0x002c
        /*0064*/ 	.byte	0x00, 0xf0, 0x11, 0x00


	//----- nvinfo : EIATTR_KPARAM_INFO
	.align		4
.L_28:
        /*0068*/ 	.byte	0x04, 0x17
        /*006a*/ 	.short	(.L_30 - .L_29)
.L_29:
        /*006c*/ 	.word	0x00000000
        /*0070*/ 	.short	0x0007
        /*0072*/ 	.short	0x0028
        /*0074*/ 	.byte	0x00, 0xf0, 0x11, 0x00


	//----- nvinfo : EIATTR_KPARAM_INFO
	.align		4
.L_30:
        /*0078*/ 	.byte	0x04, 0x17
        /*007a*/ 	.short	(.L_32 - .L_31)
.L_31:
        /*007c*/ 	.word	0x00000000
        /*0080*/ 	.short	0x0006
        /*0082*/ 	.short	0x0024
        /*0084*/ 	.byte	0x00, 0xf0, 0x11, 0x00


	//----- nvinfo : EIATTR_KPARAM_INFO
	.align		4
.L_32:
        /*0088*/ 	.byte	0x04, 0x17
        /*008a*/ 	.short	(.L_34 - .L_33)
.L_33:
        /*008c*/ 	.word	0x00000000
        /*0090*/ 	.short	0x0005
        /*0092*/ 	.short	0x0020
        /*0094*/ 	.byte	0x00, 0xf0, 0x11, 0x00


	//----- nvinfo : EIATTR_KPARAM_INFO
	.align		4
.L_34:
        /*0098*/ 	.byte	0x04, 0x17
        /*009a*/ 	.short	(.L_36 - .L_35)
.L_35:
        /*009c*/ 	.word	0x00000000
        /*00a0*/ 	.short	0x0004
        /*00a2*/ 	.short	0x001c
        /*00a4*/ 	.byte	0x00, 0xf0, 0x11, 0x00


	//----- nvinfo : EIATTR_KPARAM_INFO
	.align		4
.L_36:
        /*00a8*/ 	.byte	0x04, 0x17
        /*00aa*/ 	.short	(.L_38 - .L_37)
.L_37:
        /*00ac*/ 	.word	0x00000000
        /*00b0*/ 	.short	0x0003
        /*00b2*/ 	.short	0x0018
        /*00b4*/ 	.byte	0x00, 0xf0, 0x11, 0x00


	//----- nvinfo : EIATTR_KPARAM_INFO
	.align		4
.L_38:
        /*00b8*/ 	.byte	0x04, 0x17
        /*00ba*/ 	.short	(.L_40 - .L_39)
.L_39:
        /*00bc*/ 	.word	0x00000000
        /*00c0*/ 	.short	0x0002
        /*00c2*/ 	.short	0x0010
        /*00c4*/ 	.byte	0x00, 0xf4, 0x21, 0x00


	//----- nvinfo : EIATTR_KPARAM_INFO
	.align		4
.L_40:
        /*00c8*/ 	.byte	0x04, 0x17
        /*00ca*/ 	.short	(.L_42 - .L_41)
.L_41:
        /*00cc*/ 	.word	0x00000000
        /*00d0*/ 	.short	0x0001
        /*00d2*/ 	.short	0x0008
        /*00d4*/ 	.byte	0x00, 0xf4, 0x21, 0x00


	//----- nvinfo : EIATTR_KPARAM_INFO
	.align		4
.L_42:
        /*00d8*/ 	.byte	0x04, 0x17
        /*00da*/ 	.short	(.L_44 - .L_43)
.L_43:
        /*00dc*/ 	.word	0x00000000
        /*00e0*/ 	.short	0x0000
        /*00e2*/ 	.short	0x0000
        /*00e4*/ 	.byte	0x00, 0xf4, 0x21, 0x00


	//----- nvinfo : EIATTR_AT_ENTRY_FRAGMENTS
	.align		4
.L_44:
        /*00e8*/ 	.byte	0x04, 0x4f
        /*00ea*/ 	.short	(.L_46 - .L_45)


	//   ....[0]....
.L_45:
        /*00ec*/ 	.word	0x00000004


	//----- nvinfo : EIATTR_RESERVED_SMEM_USED
	.align		4
.L_46:
        /*00f0*/ 	.byte	0x01, 0x41
	.zero		2


	//----- nvinfo : EIATTR_SPARSE_MMA_MASK
	.align		4
        /*00f4*/ 	.byte	0x03, 0x50
        /*00f6*/ 	.short	0x0000


	//----- nvinfo : EIATTR_TCGEN05_1CTA_USED
	.align		4
        /*00f8*/ 	.byte	0x01, 0x51
	.zero		2


	//----- nvinfo : EIATTR_MAXREG_COUNT
	.align		4
        /*00fc*/ 	.byte	0x03, 0x1b
        /*00fe*/ 	.short	0x00ff


	//----- nvinfo : EIATTR_NUM_BARRIERS
	.align		4
        /*0100*/ 	.byte	0x02, 0x4c
        /*0102*/ 	.byte	0x01
	.zero		1


	//----- nvinfo : EIATTR_ANNOTATIONS
	.align		4
        /*0104*/ 	.byte	0x04, 0x55
        /*0106*/ 	.short	(.L_48 - .L_47)


	//   ....[0]....
.L_47:
        /*0108*/ 	.word	0x00000001
        /*010c*/ 	.byte	0x60, 0x0c, 0x00, 0x00, 0x01, 0x00, 0x00, 0x00, 0xa0, 0x12, 0x00, 0x00, 0x01, 0x00, 0x00, 0x00
        /* <DEDUP_REMOVED lines=1794> */
        /*713c*/ 	.byte	0x80, 0x14, 0x03, 0x00, 0x01, 0x00, 0x00, 0x00, 0xa0, 0x15, 0x03, 0x00


	//----- nvinfo : EIATTR_INT_WARP_WIDE_INSTR_OFFSETS
	.align		4
.L_48:
        /*7148*/ 	.byte	0x04, 0x31
        /*714a*/ 	.short	(.L_50 - .L_49)


	//   ....[0]....
.L_49:
        /*714c*/ 	.word	0x0000d620


	//   ....[1]....
        /*7150*/ 	.word	0x0000d650


	//   ....[2]....
        /*7154*/ 	.word	0x00018e60


	//   ....[3]....
        /*7158*/ 	.word	0x00036f50


	//   ....[4]....
        /*715c*/ 	.word	0x00036fa0


	//----- nvinfo : EIATTR_COOP_GROUP_MASK_REGIDS
	.align		4
.L_50:
        /*7160*/ 	.byte	0x04, 0x29
        /*7162*/ 	.short	(.L_52 - .L_51)


	//   ....[0]....
.L_51:
        /*7164*/ 	.word	0xffffffff


	//   ....[1]....
        /*7168*/ 	.word	0xffffffff


	//   ....[2]....
        /*716c*/ 	.word	0xffffffff


	//   ....[3]....
        /*7170*/ 	.word	0xffffffff


	//----- nvinfo : EIATTR_COOP_GROUP_INSTR_OFFSETS
	.align		4
.L_52:
        /*7174*/ 	.byte	0x04, 0x28
        /*7176*/ 	.short	(.L_54 - .L_53)


	//   ....[0]....
.L_53:
        /*7178*/ 	.word	0x00000070


	//   ....[1]....
        /*717c*/ 	.word	0x00000330


	//   ....[2]....
        /*7180*/ 	.word	0x00036de0


	//   ....[3]....
        /*7184*/ 	.word	0x00037050


	//----- nvinfo : EIATTR_VRC_CTA_INIT_COUNT
	.align		4
.L_54:
        /*7188*/ 	.byte	0x02, 0x4a
        /*718a*/ 	.byte	0x80
	.zero		1


	//----- nvinfo : EIATTR_MBARRIER_INSTR_OFFSETS
	.align		4
        /*718c*/ 	.byte	0x04, 0x39
        /*718e*/ 	.short	(.L_56 - .L_55)


	//   ....[0]....
.L_55:
        /*7190*/ 	.word	0x0000d810
        /*7194*/ 	.word	0x000000ff
        /*7198*/ 	.word	0x00000000
        /*719c*/ 	.short	0x0100
        /*719e*/ 	.byte	0x0d
	.zero		1


	//   ....[1]....
        /*71a0*/ 	.word	0x00018e90
        /*71a4*/ 	.word	0x000000ff
        /*71a8*/ 	.word	0x00014008
        /*71ac*/ 	.short	0x0100
        /*71ae*/ 	.byte	0x0a
	.zero		1


	//   ....[2]....
        /*71b0*/ 	.word	0x00027310
        /*71b4*/ 	.word	0x000000ff
        /*71b8*/ 	.word	0x00000000
        /*71bc*/ 	.short	0x010a
        /*71be*/ 	.byte	0x0d
	.zero		1


	//   ....[3]....
        /*71c0*/ 	.word	0x00031580
        /*71c4*/ 	.word	0x000000ff
        /*71c8*/ 	.word	0x00000000
        /*71cc*/ 	.short	0x010a
        /*71ce*/ 	.byte	0x0d
	.zero		1


	//   ....[4]....
        /*71d0*/ 	.word	0x00031630
        /*71d4*/ 	.word	0x000000ff
        /*71d8*/ 	.word	0x00014000
        /*71dc*/ 	.short	0x0108
        /*71de*/ 	.byte	0x0a
	.zero		1


	//   ....[5]....
        /*71e0*/ 	.word	0x000316e0
        /*71e4*/ 	.word	0x000000ff
        /*71e8*/ 	.word	0x00014008
        /*71ec*/ 	.short	0x0108
        /*71ee*/ 	.byte	0x0a
	.zero		1


	//   ....[6]....
        /*71f0*/ 	.word	0x00037070
        /*71f4*/ 	.word	0x000000ff
        /*71f8*/ 	.word	0x00000000
        /*71fc*/ 	.short	0x010a
        /*71fe*/ 	.byte	0x0d
	.zero		1


	//   ....[7]....
        /*7200*/ 	.word	0x000370a0
        /*7204*/ 	.word	0x000000ff
        /*7208*/ 	.word	0x00000000
        /*720c*/ 	.short	0x010a
        /*720e*/ 	.byte	0x0d
	.zero		1


	//----- nvinfo : EIATTR_NUM_MBARRIERS
	.align		4
.L_56:
        /*7210*/ 	.byte	0x03, 0x38
        /*7212*/ 	.short	0x0002


	//----- nvinfo : EIATTR_EXIT_INSTR_OFFSETS
	.align		4
        /*7214*/ 	.byte	0x04, 0x1c
        /*7216*/ 	.short	(.L_58 - .L_57)


	//   ....[0]....
.L_57:
        /*7218*/ 	.word	0x00037060


	//----- nvinfo : EIATTR_REQNTID
	.align		4
.L_58:
        /*721c*/ 	.byte	0x04, 0x10
        /*721e*/ 	.short	(.L_60 - .L_59)
.L_59:
        /*7220*/ 	.word	0x00000080
        /*7224*/ 	.word	0x00000001
        /*7228*/ 	.word	0x00000001


	//----- nvinfo : EIATTR_CRS_STACK_SIZE
	.align		4
.L_60:
        /*722c*/ 	.byte	0x04, 0x1e
        /*722e*/ 	.short	(.L_62 - .L_61)
.L_61:
        /*7230*/ 	.word	0x00000000


	//----- nvinfo : EIATTR_CBANK_PARAM_SIZE
	.align		4
.L_62:
        /*7234*/ 	.byte	0x03, 0x19
        /*7236*/ 	.short	0x0050


	//----- nvinfo : EIATTR_PARAM_CBANK
	.align		4
        /*7238*/ 	.byte	0x04, 0x0a
        /*723a*/ 	.short	(.L_64 - .L_63)
	.align		4
.L_63:
        /*723c*/ 	.word	index@(.nv.constant0.matmul_kernel)
        /*7240*/ 	.short	0x0380
        /*7242*/ 	.short	0x0050


	//----- nvinfo : EIATTR_SW_WAR
	.align		4
.L_64:
        /*7244*/ 	.byte	0x04, 0x36
        /*7246*/ 	.short	(.L_66 - .L_65)
.L_65:
        /*7248*/ 	.word	0x00000008
.L_66:


//--------------------- .nv.compat                --------------------------
	.section	.nv.compat,"",@"SHT_CUDA_COMPAT_INFO"
	.align	4
        /*0000*/ 	.byte	0x02, 0x02, 0x02, 0x00, 0x02, 0x05, 0x05, 0x00, 0x02, 0x03, 0x00, 0x00, 0x02, 0x06, 0x01, 0x00


//--------------------- .nv.callgraph             --------------------------
	.section	.nv.callgraph,"",@"SHT_CUDA_CALLGRAPH"
	.align	4
	.sectionentsize	8
	.align		4
        /*0000*/ 	.word	0x00000000
	.align		4
        /*0004*/ 	.word	0xffffffff
	.align		4
        /*0008*/ 	.word	0x00000000
	.align		4
        /*000c*/ 	.word	0xfffffffe
	.align		4
        /*0010*/ 	.word	0x00000000
	.align		4
        /*0014*/ 	.word	0xfffffffd
	.align		4
        /*0018*/ 	.word	0x00000000
	.align		4
        /*001c*/ 	.word	0xfffffffc


//--------------------- .text.matmul_kernel       --------------------------
	.section	.text.matmul_kernel,"ax",@progbits
	.align	128
        .global         matmul_kernel
        .type           matmul_kernel,@function
        .size           matmul_kernel,(.L_x_20 - matmul_kernel)
        .other          matmul_kernel,@"STO_CUDA_ENTRY STV_DEFAULT"
matmul_kernel:
.text.matmul_kernel:
[----:B------:R-:W0:Y:S01]  /*0000*/  LDC R1, c[0x0][0x37c] ;  /* 0x0000df00ff017b82 */ /* 0x000e220000000800 */
[----:B------:R-:W1:Y:S01]  /*0010*/  S2R R0, SR_TID.X ;  /* 0x0000000000007919 */ /* 0x000e620000002100 */
[----:B0-----:R-:W-:Y:S01]  /*0020*/  VIADD R1, R1, 0xfffff290 ;  /* 0xfffff29001017836 */ /* 0x001fe20000000000 */
[----:B-1----:R-:W-:-:S13]  /*0030*/  ISETP.GE.U32.AND P0, PT, R0, 0x20, PT ;  /* 0x000000200000780c */ /* 0x002fda0003f06070 */
[----:B------:R-:W-:Y:S02]  /*0040*/  VOTEU.ANY UP0, P0 ;  /* 0x0000000000ff7886 */ /* 0x000fe40000000100 */
[----:B------:R-:W-:Y:S05]  /*0050*/  BRA.U UP0, `(.L_x_0) ;  /* 0x0000000100b87547 */ /* 0x000fea000b800000 */
[----:B------:R-:W0:Y:S01]  /*0060*/  S2UR UR6, SR_CgaCtaId ;  /* 0x00000000000679c3 */ /* 0x000e220000008800 */
[----:B------:R-:W-:Y:S01]  /*0070*/  NOP ;  /* 0x0000000000007918 */ /* 0x000fe20000000000 */
[----:B------:R-:W-:Y:S02]  /*0080*/  UMOV UR4, 0x40 ;  /* 0x0000004000047882 */ /* 0x000fe40000000000 */
[----:B0-----:R-:W-:-:S09]  /*0090*/  ULEA UR4, UR6, UR4, 0x18 ;  /* 0x0000000406047291 */ /* 0x001fd2000f8ec0ff */
[----:B------:R-:W0:Y:S01]  /*00a0*/  LDS.U8 R0, [UR4] ;  /* 0x00000004ff007984 */ /* 0x000e220008000000 */
[----:B------:R-:W-:Y:S02]  /*00b0*/  UMOV UR4, 0x400 ;  /* 0x0000040000047882 */ /* 0x000fe40000000000 */
[----:B------:R-:W-:Y:S01]  /*00c0*/  ULEA UR4, UR6, UR4, 0x18 ;  /* 0x0000000406047291 */ /* 0x000fe2000f8ec0ff */
[----:B0-----:R-:W-:-:S13]  /*00d0*/  ISETP.NE.AND P0, PT, R0, RZ, PT ;  /* 0x000000ff0000720c */ /* 0x001fda0003f05270 */
[----:B------:R-:W-:Y:S05]  /*00e0*/  @P0 BRA `(.L_x_1) ;  /* 0x00000000007c0947 */ /* 0x000fea0003800000 */
[----:B------:R-:W-:-:S13]  /*00f0*/  ELECT P0, URZ, PT ;  /* 0x0000000000ff782f */ /* 0x000fda0003800000 */
[----:B------:R-:W-:Y:S05]  /*0100*/  @!P0 BRA `(.L_x_2) ;  /* 0x0000000000848947 */ /* 0x000fea0003800000 */
[----:B------:R-:W-:Y:S01]  /*0110*/  UMOV UR5, 0x8 ;  /* 0x0000000800057882 */ /* 0x000fe20000000000 */
[----:B------:R-:W-:Y:S02]  /*0120*/  IMAD.MOV.U32 R4, RZ, RZ, 0x1 ;  /* 0x00000001ff047424 */ /* 0x000fe400078e00ff */
[----:B------:R-:W-:Y:S02]  /*0130*/  IMAD.MOV.U32 R5, RZ, RZ, 0xff ;  /* 0x000000ffff057424 */ /* 0x000fe400078e00ff */
[----:B------:R-:W-:Y:S04]  /*0140*/  DEPBAR.LE SB0, 0x36 ;  /* 0x00008d800000791a */ /* 0x000fe80000000000 */
[----:B------:R-:W0:Y:S02]  /*0150*/  UTCATOMSWS.FIND_AND_SET.ALIGN UP1, UR5, UR5 ;  /* 0x00000005000575e3 */ /* 0x000e240008020800 */
[----:B0-----:R-:W-:-:S04]  /*0160*/  PLOP3.LUT P0, PT, PT, PT, UP1, 0x80, 0x8 ;  /* 0x000000000008781c */ /* 0x001fc80003f0f018 */
[----:B------:R-:W-:-:S04]  /*0170*/  SEL R0, RZ, 0xffffffff, !P0 ;  /* 0xffffffffff007807 */ /* 0x000fc80004000000 */
[----:B------:R-:W-:Y:S01]  /*0180*/  ISETP.NE.AND P0, PT, R0, RZ, PT ;  /* 0x000000ff0000720c */ /* 0x000fe20003f05270 */
[----:B------:R-:W-:-:S12]  /*0190*/  IMAD.U32 R0, RZ, RZ, UR5 ;  /* 0x00000005ff007e24 */ /* 0x000fd8000f8e00ff */
[----:B------:R-:W-:Y:S05]  /*01a0*/  @P0 BRA `(.L_x_3) ;  /* 0x0000000000240947 */ /* 0x000fea0003800000 */
.L_x_4:
[----:B------:R-:W-:Y:S05]  /*01b0*/  NANOSLEEP 0x64 ;  /* 0x000000640000795d */ /* 0x000fea0003800000 */
[----:B------:R-:W-:-:S05]  /*01c0*/  UMOV UR5, 0x8 ;  /* 0x0000000800057882 */ /* 0x000fca0000000000 */
[----:B------:R-:W-:Y:S04]  /*01d0*/  DEPBAR.LE SB0, 0x36 ;  /* 0x00008d800000791a */ /* 0x000fe80000000000 */
[----:B------:R-:W0:Y:S02]  /*01e0*/  UTCATOMSWS.FIND_AND_SET.ALIGN UP1, UR5, UR5 ;  /* 0x00000005000575e3 */ /* 0x000e240008020800 */
[----:B0-----:R-:W-:-:S04]  /*01f0*/  PLOP3.LUT P0, PT, PT, PT, UP1, 0x80, 0x8 ;  /* 0x000000000008781c */ /* 0x001fc80003f0f018 */
[----:B------:R-:W-:-:S04]  /*0200*/  SEL R0, RZ, 0xffffffff, !P0 ;  /* 0xffffffffff007807 */ /* 0x000fc80004000000 */
[----:B------:R-:W-:Y:S01]  /*0210*/  ISETP.NE.AND P0, PT, R0, RZ, PT ;  /* 0x000000ff0000720c */ /* 0x000fe20003f05270 */
[----:B------:R-:W-:-:S12]  /*0220*/  IMAD.U32 R0, RZ, RZ, UR5 ;  /* 0x00000005ff007e24 */ /* 0x000fd8000f8e00ff */
[----:B------:R-:W-:Y:S05]  /*0230*/  @!P0 BRA `(.L_x_4) ;  /* 0xfffffffc00dc8947 */ /* 0x000fea000383ffff */
.L_x_3:
[C---:B------:R-:W-:Y:S01]  /*0240*/  VIADD R3, R0.reuse, 0x10 ;  /* 0x0000001000037836 */ /* 0x040fe20000000000 */
[----:B------:R-:W-:Y:S01]  /*0250*/  UMOV UR5, 0x50 ;  /* 0x0000005000057882 */ /* 0x000fe20000000000 */
[----:B------:R-:W-:Y:S01]  /*0260*/  SHF.L.U32 R2, R5, R0, RZ ;  /* 0x0000000005027219 */ /* 0x000fe200000006ff */
[----:B------:R-:W-:Y:S01]  /*0270*/  ULEA UR5, UR6, UR5, 0x18 ;  /* 0x0000000506057291 */ /* 0x000fe2000f8ec0ff */
[----:B------:R-:W-:Y:S01]  /*0280*/  IMAD.SHL.U32 R0, R0, 0x20, RZ ;  /* 0x0000002000007824 */ /* 0x000fe200078e00ff */
[----:B------:R-:W-:-:S04]  /*0290*/  SHF.L.U32 R3, R4, R3, RZ ;  /* 0x0000000304037219 */ /* 0x000fc800000006ff */
[----:B------:R-:W-:-:S05]  /*02a0*/  LOP3.LUT R2, R3, R2, RZ, 0xfc, !PT ;  /* 0x0000000203027212 */ /* 0x000fca00078efcff */
[----:B------:R0:W-:Y:S04]  /*02b0*/  ATOMS.OR RZ, [UR5], R2 ;  /* 0x00000002ffff798c */ /* 0x0001e8000b000005 */
[----:B------:R0:W-:Y:S01]  /*02c0*/  STS [UR4], R0 ;  /* 0x00000000ff007988 */ /* 0x0001e20008000804 */
[----:B------:R-:W-:Y:S05]  /*02d0*/  BRA `(.L_x_2) ;  /* 0x0000000000107947 */ /* 0x000fea0003800000 */
.L_x_1:
[----:B------:R-:W-:Y:S01]  /*02e0*/  IMAD.MOV.U32 R0, RZ, RZ, -0x1 ;  /* 0xffffffffff007424 */ /* 0x000fe200078e00ff */
[----:B------:R-:W-:-:S04]  /*02f0*/  MOV R2, 0x320 ;  /* 0x0000032000027802 */ /* 0x000fc80000000f00 */
[----:B------:R0:W-:Y:S03]  /*0300*/  STS [UR4], R0 ;  /* 0x00000000ff007988 */ /* 0x0001e60008000804 */
[----:B0-----:R-:W-:Y:S05]  /*0310*/  CALL.REL.NOINC `($__internal_1_$__cuda_sm10x_tcgen05_guardrail_trap_phase_invalid_during_alloc) ;  /* 0x0000036c00787944 */ /* 0x001fea0003c00000 */
.L_x_2:
[----:B------:R-:W-:Y:S05]  /*0320*/  WARPSYNC.ALL ;  /* 0x0000000000007948 */ /* 0x000fea0003800000 */
[----:B------:R-:W-:Y:S01]  /*0330*/  NOP ;  /* 0x0000000000007918 */ /* 0x000fe20000000000 */
.L_x_0:
[----:B------:R-:W1:Y:S01]  /*0340*/  LDC.64 R14, c[0x0][0x398] ;  /* 0x0000e600ff0e7b82 */ /* 0x000e620000000a00 */
[----:B------:R-:W2:Y:S01]  /*0350*/  S2R R5, SR_CTAID.X ;  /* 0x0000000000057919 */ /* 0x000ea20000002500 */
[----:B------:R-:W-:Y:S01]  /*0360*/  UMOV UR10, 0x400 ;  /* 0x00000400000a7882 */ /* 0x000fe20000000000 */
[----:B------:R-:W3:Y:S01]  /*0370*/  LDCU.64 UR8, c[0x0][0x3a8] ;  /* 0x00007500ff0877ac */ /* 0x000ee20008000a00 */
[----:B------:R-:W4:Y:S01]  /*0380*/  S2R R30, SR_TID.X ;  /* 0x00000000001e7919 */ /* 0x000f220000002100 */
[----:B------:R-:W5:Y:S03]  /*0390*/  LDCU UR23, c[0x0][0x3a4] ;  /* 0x00007480ff1777ac */ /* 0x000f660008000800 */
[----:B------:R-:W0:Y:S01]  /*03a0*/  S2UR UR5, SR_CgaCtaId ;  /* 0x00000000000579c3 */ /* 0x000e220000008800 */
[----:B------:R-:W0:Y:S01]  /*03b0*/  LDCU.128 UR16, c[0x0][0x380] ;  /* 0x00007000ff1077ac */ /* 0x000e220008000c00 */
[----:B------:R-:W0:Y:S01]  /*03c0*/  LDCU.64 UR24, c[0x0][0x358] ;  /* 0x00006b00ff1877ac */ /* 0x000e220008000a00 */
[----:B---3--:R-:W-:-:S02]  /*03d0*/  IMAD.U32 R143, RZ, RZ, UR8 ;  /* 0x00000008ff8f7e24 */ /* 0x008fc4000f8e00ff */
[----:B------:R-:W-:Y:S01]  /*03e0*/  IMAD.U32 R145, RZ, RZ, UR8 ;  /* 0x00000008ff917e24 */ /* 0x000fe2000f8e00ff */
[----:B-1----:R-:W-:Y:S01]  /*03f0*/  IABS R11, R14 ;  /* 0x0000000e000b7213 */ /* 0x002fe20000000000 */
[----:B0-----:R-:W-:Y:S02]  /*0400*/  VIADD R0, R15, 0xff ;  /* 0x000000ff0f007836 */ /* 0x001fe40000000000 */
[----:B------:R-:W-:Y:S02]  /*0410*/  IMAD.U32 R147, RZ, RZ, UR8 ;  /* 0x00000008ff937e24 */ /* 0x000fe4000f8e00ff */
[----:B------:R-:W-:Y:S01]  /*0420*/  IMAD.U32 R149, RZ, RZ, UR8 ;  /* 0x00000008ff957e24 */ /* 0x000fe2000f8e00ff */
[----:B------:R-:W-:Y:S01]  /*0430*/  SHF.R.S32.HI R3, RZ, 0x1f, R0 ;  /* 0x0000001fff037819 */ /* 0x000fe20000011400 */
[----:B------:R-:W-:Y:S01]  /*0440*/  IMAD.U32 R151, RZ, RZ, UR8 ;  /* 0x00000008ff977e24 */ /* 0x000fe2000f8e00ff */
[----:B------:R-:W-:Y:S01]  /*0450*/  ULEA UR10, UR5, UR10, 0x18 ;  /* 0x0000000a050a7291 */ /* 0x000fe2000f8ec0ff */
[----:B--2---:R-:W-:Y:S01]  /*0460*/  IABS R8, R5 ;  /* 0x0000000500087213 */ /* 0x004fe20000000000 */
[----:B------:R-:W-:Y:S01]  /*0470*/  IMAD.U32 R153, RZ, RZ, UR8 ;  /* 0x00000008ff997e24 */ /* 0x000fe2000f8e00ff */
[----:B------:R-:W-:Y:S01]  /*0480*/  LEA.HI R3, R3, R0, RZ, 0x8 ;  /* 0x0000000003037211 */ /* 0x000fe200078f40ff */
[----:B------:R-:W-:-:S02]  /*0490*/  IMAD.U32 R155, RZ, RZ, UR8 ;  /* 0x00000008ff9b7e24 */ /* 0x000fc4000f8e00ff */
[----:B------:R-:W-:Y:S01]  /*04a0*/  IMAD.U32 R157, RZ, RZ, UR8 ;  /* 0x00000008ff9d7e24 */ /* 0x000fe2000f8e00ff */
[----:B------:R-:W-:Y:S01]  /*04b0*/  SHF.R.S32.HI R3, RZ, 0x8, R3 ;  /* 0x00000008ff037819 */ /* 0x000fe20000011403 */
[----:B------:R-:W-:Y:S02]  /*04c0*/  IMAD.U32 R159, RZ, RZ, UR8 ;  /* 0x00000008ff9f7e24 */ /* 0x000fe4000f8e00ff */
[----:B------:R-:W-:Y:S02]  /*04d0*/  IMAD.U32 R161, RZ, RZ, UR8 ;  /* 0x00000008ffa17e24 */ /* 0x000fe4000f8e00ff */
[----:B------:R-:W-:Y:S02]  /*04e0*/  IMAD.SHL.U32 R4, R3, 0x4, RZ ;  /* 0x0000000403047824 */ /* 0x000fe400078e00ff */
[----:B------:R-:W-:Y:S02]  /*04f0*/  IMAD.U32 R163, RZ, RZ, UR8 ;  /* 0x00000008ffa37e24 */ /* 0x000fe4000f8e00ff */
[----:B------:R-:W-:Y:S01]  /*0500*/  IMAD.U32 R165, RZ, RZ, UR8 ;  /* 0x00000008ffa57e24 */ /* 0x000fe2000f8e00ff */
[-C--:B------:R-:W-:Y:S01]  /*0510*/  IABS R7, R4.reuse ;  /* 0x0000000400077213 */ /* 0x080fe20000000000 */
[----:B------:R-:W-:Y:S01]  /*0520*/  IMAD.U32 R134, RZ, RZ, UR8 ;  /* 0x00000008ff867e24 */ /* 0x000fe2000f8e00ff */
[----:B------:R-:W-:Y:S01]  /*0530*/  IABS R10, R4 ;  /* 0x00000004000a7213 */ /* 0x000fe20000000000 */
[----:B------:R-:W-:Y:S01]  /*0540*/  IMAD.U32 R130, RZ, RZ, UR8 ;  /* 0x00000008ff827e24 */ /* 0x000fe2000f8e00ff */
[----:B------:R-:W0:Y:S01]  /*0550*/  I2F.RP R0, R7 ;  /* 0x0000000700007306 */ /* 0x000e220000209400 */
[----:B------:R-:W-:-:S02]  /*0560*/  IMAD.U32 R128, RZ, RZ, UR8 ;  /* 0x00000008ff807e24 */ /* 0x000fc4000f8e00ff */
[----:B------:R-:W-:Y:S02]  /*0570*/  IMAD.U32 R126, RZ, RZ, UR8 ;  /* 0x00000008ff7e7e24 */ /* 0x000fe4000f8e00ff */
[----:B------:R-:W-:Y:S02]  /*0580*/  IMAD.U32 R124, RZ, RZ, UR8 ;  /* 0x00000008ff7c7e24 */ /* 0x000fe4000f8e00ff */
[----:B------:R-:W-:Y:S02]  /*0590*/  IMAD.U32 R122, RZ, RZ, UR8 ;  /* 0x00000008ff7a7e24 */ /* 0x000fe4000f8e00ff */
[----:B------:R-:W-:Y:S02]  /*05a0*/  IMAD.U32 R120, RZ, RZ, UR8 ;  /* 0x00000008ff787e24 */ /* 0x000fe4000f8e00ff */
[----:B------:R-:W-:Y:S02]  /*05b0*/  IMAD.U32 R118, RZ, RZ, UR8 ;  /* 0x00000008ff767e24 */ /* 0x000fe4000f8e00ff */
[----:B------:R-:W-:Y:S01]  /*05c0*/  IMAD.U32 R114, RZ, RZ, UR8 ;  /* 0x00000008ff727e24 */ /* 0x000fe2000f8e00ff */
[----:B0-----:R-:W0:Y:S01]  /*05d0*/  MUFU.RCP R0, R0 ;  /* 0x0000000000007308 */ /* 0x001e220000001000 */
[----:B------:R-:W-:-:S02]  /*05e0*/  IMAD.U32 R112, RZ, RZ, UR8 ;  /* 0x00000008ff707e24 */ /* 0x000fc4000f8e00ff */
[----:B------:R-:W-:Y:S02]  /*05f0*/  IMAD.U32 R110, RZ, RZ, UR8 ;  /* 0x00000008ff6e7e24 */ /* 0x000fe4000f8e00ff */
[----:B------:R-:W-:Y:S02]  /*0600*/  IMAD.U32 R108, RZ, RZ, UR8 ;  /* 0x00000008ff6c7e24 */ /* 0x000fe4000f8e00ff */
[----:B------:R-:W-:Y:S02]  /*0610*/  IMAD.U32 R106, RZ, RZ, UR8 ;  /* 0x00000008ff6a7e24 */ /* 0x000fe4000f8e00ff */
[----:B------:R-:W-:Y:S02]  /*0620*/  IMAD.U32 R104, RZ, RZ, UR8 ;  /* 0x00000008ff687e24 */ /* 0x000fe4000f8e00ff */
[----:B------:R-:W-:Y:S02]  /*0630*/  IMAD.U32 R102, RZ, RZ, UR8 ;  /* 0x00000008ff667e24 */ /* 0x000fe4000f8e00ff */
[----:B------:R-:W-:-:S02]  /*0640*/  IMAD.U32 R98, RZ, RZ, UR8 ;  /* 0x00000008ff627e24 */ /* 0x000fc4000f8e00ff */
[----:B------:R-:W-:Y:S02]  /*0650*/  IMAD.U32 R96, RZ, RZ, UR8 ;  /* 0x00000008ff607e24 */ /* 0x000fe4000f8e00ff */
[----:B0-----:R-:W-:Y:S02]  /*0660*/  VIADD R2, R0, 0xffffffe ;  /* 0x0ffffffe00027836 */ /* 0x001fe40000000000 */
[----:B------:R-:W-:Y:S02]  /*0670*/  IMAD.MOV R0, RZ, RZ, -R10 ;  /* 0x000000ffff007224 */ /* 0x000fe400078e0a0a */
[----:B------:R0:W1:Y:S01]  /*0680*/  F2I.FTZ.U32.TRUNC.NTZ R3, R2 ;  /* 0x0000000200037305 */ /* 0x000062000021f000 */
[----:B------:R-:W-:Y:S02]  /*0690*/  IMAD.U32 R94, RZ, RZ, UR8 ;  /* 0x00000008ff5e7e24 */ /* 0x000fe4000f8e00ff */
[----:B------:R-:W-:Y:S02]  /*06a0*/  IMAD.U32 R92, RZ, RZ, UR8 ;  /* 0x00000008ff5c7e24 */ /* 0x000fe4000f8e00ff */
[----:B------:R-:W-:-:S02]  /*06b0*/  IMAD.U32 R90, RZ, RZ, UR8 ;  /* 0x00000008ff5a7e24 */ /* 0x000fc4000f8e00ff */
[----:B------:R-:W-:Y:S02]  /*06c0*/  IMAD.U32 R88, RZ, RZ, UR8 ;  /* 0x00000008ff587e24 */ /* 0x000fe4000f8e00ff */
[----:B0-----:R-:W-:Y:S02]  /*06d0*/  IMAD.MOV.U32 R2, RZ, RZ, RZ ;  /* 0x000000ffff027224 */ /* 0x001fe400078e00ff */
[----:B------:R-:W-:Y:S02]  /*06e0*/  IMAD.U32 R86, RZ, RZ, UR8 ;  /* 0x00000008ff567e24 */ /* 0x000fe4000f8e00ff */
[----:B------:R-:W-:Y:S02]  /*06f0*/  IMAD.U32 R82, RZ, RZ, UR8 ;  /* 0x00000008ff527e24 */ /* 0x000fe4000f8e00ff */
[----:B-1----:R-:W-:Y:S02]  /*0700*/  IMAD.MOV R6, RZ, RZ, -R3 ;  /* 0x000000ffff067224 */ /* 0x002fe400078e0a03 */
[----:B------:R-:W-:-:S02]  /*0710*/  IMAD.U32 R80, RZ, RZ, UR8 ;  /* 0x00000008ff507e24 */ /* 0x000fc4000f8e00ff */
[----:B------:R-:W-:Y:S02]  /*0720*/  IMAD R9, R6, R7, RZ ;  /* 0x0000000706097224 */ /* 0x000fe400078e02ff */
[----:B------:R-:W-:Y:S02]  /*0730*/  IMAD.MOV.U32 R6, RZ, RZ, R8 ;  /* 0x000000ffff067224 */ /* 0x000fe400078e0008 */
[----:B------:R-:W-:-:S04]  /*0740*/  IMAD.HI.U32 R3, R3, R9, R2 ;  /* 0x0000000903037227 */ /* 0x000fc800078e0002 */
[----:B------:R-:W-:Y:S02]  /*0750*/  IMAD.U32 R78, RZ, RZ, UR8 ;  /* 0x00000008ff4e7e24 */ /* 0x000fe4000f8e00ff */
[----:B------:R-:W-:-:S04]  /*0760*/  IMAD.HI.U32 R3, R3, R6, RZ ;  /* 0x0000000603037227 */ /* 0x000fc800078e00ff */
[----:B------:R-:W-:Y:S02]  /*0770*/  IMAD R0, R3, R0, R6 ;  /* 0x0000000003007224 */ /* 0x000fe400078e0206 */
[----:B------:R-:W-:Y:S02]  /*0780*/  IMAD.U32 R76, RZ, RZ, UR8 ;  /* 0x00000008ff4c7e24 */ /* 0x000fe4000f8e00ff */
[----:B------:R-:W-:Y:S01]  /*0790*/  IMAD.U32 R74, RZ, RZ, UR8 ;  /* 0x00000008ff4a7e24 */ /* 0x000fe2000f8e00ff */
[----:B------:R-:W-:Y:S01]  /*07a0*/  ISETP.GT.U32.AND P1, PT, R7, R0, PT ;  /* 0x000000000700720c */ /* 0x000fe20003f24070 */
[----:B------:R-:W-:Y:S02]  /*07b0*/  IMAD.U32 R72, RZ, RZ, UR8 ;  /* 0x00000008ff487e24 */ /* 0x000fe4000f8e00ff */
[----:B------:R-:W-:Y:S02]  /*07c0*/  IMAD.U32 R70, RZ, RZ, UR8 ;  /* 0x00000008ff467e24 */ /* 0x000fe4000f8e00ff */
[----:B------:R-:W-:-:S02]  /*07d0*/  IMAD.U32 R47, RZ, RZ, UR8 ;  /* 0x00000008ff2f7e24 */ /* 0x000fc4000f8e00ff */
[----:B------:R-:W-:Y:S02]  /*07e0*/  IMAD.U32 R65, RZ, RZ, UR8 ;  /* 0x00000008ff417e24 */ /* 0x000fe4000f8e00ff */
[----:B------:R-:W-:Y:S02]  /*07f0*/  IMAD.U32 R45, RZ, RZ, UR8 ;  /* 0x00000008ff2d7e24 */ /* 0x000fe4000f8e00ff */
[----:B------:R-:W-:Y:S02]  /*0800*/  IMAD.U32 R61, RZ, RZ, UR8 ;  /* 0x00000008ff3d7e24 */ /* 0x000fe4000f8e00ff */
[----:B------:R-:W-:Y:S02]  /*0810*/  @!P1 IMAD.IADD R0, R0, 0x1, -R7 ;  /* 0x0000000100009824 */ /* 0x000fe400078e0a07 */
[----:B------:R-:W-:Y:S01]  /*0820*/  @!P1 VIADD R3, R3, 0x1 ;  /* 0x0000000103039836 */ /* 0x000fe20000000000 */
[----:B------:R-:W-:Y:S01]  /*0830*/  BAR.SYNC.DEFER_BLOCKING 0x0 ;  /* 0x0000000000007b1d */ /* 0x000fe20000010000 */
[----:B------:R-:W-:Y:S01]  /*0840*/  ISETP.NE.AND P1, PT, R4, RZ, PT ;  /* 0x000000ff0400720c */ /* 0x000fe20003f25270 */
[----:B------:R-:W-:Y:S01]  /*0850*/  IMAD.U32 R59, RZ, RZ, UR8 ;  /* 0x00000008ff3b7e24 */ /* 0x000fe2000f8e00ff */
[----:B------:R-:W-:Y:S01]  /*0860*/  ISETP.GE.U32.AND P0, PT, R0, R7, PT ;  /* 0x000000070000720c */ /* 0x000fe20003f06070 */
[----:B------:R-:W-:Y:S01]  /*0870*/  IMAD.U32 R57, RZ, RZ, UR8 ;  /* 0x00000008ff397e24 */ /* 0x000fe2000f8e00ff */
[----:B------:R-:W-:Y:S01]  /*0880*/  LOP3.LUT R0, R5, R4, RZ, 0x3c, !PT ;  /* 0x0000000405007212 */ /* 0x000fe200078e3cff */
[----:B------:R-:W-:-:S02]  /*0890*/  IMAD.U32 R43, RZ, RZ, UR8 ;  /* 0x00000008ff2b7e24 */ /* 0x000fc4000f8e00ff */
[----:B------:R-:W-:Y:S01]  /*08a0*/  IMAD.U32 R49, RZ, RZ, UR8 ;  /* 0x00000008ff317e24 */ /* 0x000fe2000f8e00ff */
[----:B------:R-:W-:Y:S01]  /*08b0*/  ISETP.GE.AND P2, PT, R0, RZ, PT ;  /* 0x000000ff0000720c */ /* 0x000fe20003f46270 */
[----:B------:R-:W-:-:S06]  /*08c0*/  VIADD R0, R14, 0x3f ;  /* 0x0000003f0e007836 */ /* 0x000fcc0000000000 */
[----:B------:R-:W-:-:S04]  /*08d0*/  @P0 VIADD R3, R3, 0x1 ;  /* 0x0000000103030836 */ /* 0x000fc80000000000 */
[----:B------:R-:W-:Y:S01]  /*08e0*/  IMAD.MOV.U32 R2, RZ, RZ, R3 ;  /* 0x000000ffff027224 */ /* 0x000fe200078e0003 */
[----:B------:R-:W-:-:S03]  /*08f0*/  SHF.R.S32.HI R3, RZ, 0x1f, R0 ;  /* 0x0000001fff037819 */ /* 0x000fc60000011400 */
[----:B------:R-:W-:Y:S01]  /*0900*/  @!P2 IMAD.MOV R2, RZ, RZ, -R2 ;  /* 0x000000ffff02a224 */ /* 0x000fe200078e0a02 */
[----:B------:R-:W-:Y:S02]  /*0910*/  @!P1 LOP3.LUT R2, RZ, R4, RZ, 0x33, !PT ;  /* 0x00000004ff029212 */ /* 0x000fe400078e33ff */
[----:B------:R-:W-:-:S03]  /*0920*/  LEA.HI R3, R3, R0, RZ, 0x6 ;  /* 0x0000000003037211 */ /* 0x000fc600078f30ff */
[----:B------:R-:W-:Y:S02]  /*0930*/  IMAD.SHL.U32 R6, R2, 0x4, RZ ;  /* 0x0000000402067824 */ /* 0x000fe400078e00ff */
[----:B------:R-:W-:-:S03]  /*0940*/  IMAD.MOV R2, RZ, RZ, -R2 ;  /* 0x000000ffff027224 */ /* 0x000fc600078e0a02 */
[----:B------:R-:W-:Y:S01]  /*0950*/  LEA.HI.SX32 R3, R3, -R6, 0x1a ;  /* 0x8000000603037211 */ /* 0x000fe200078fd2ff */
[----:B------:R-:W-:-:S03]  /*0960*/  IMAD R10, R4, R2, R5 ;  /* 0x00000002040a7224 */ /* 0x000fc600078e0205 */
[----:B------:R-:W-:Y:S02]  /*0970*/  VIMNMX R13, PT, PT, R3, 0x4, PT ;  /* 0x00000004030d7848 */ /* 0x000fe40003fe0100 */
[----:B------:R-:W-:Y:S02]  /*0980*/  IABS R9, R10 ;  /* 0x0000000a00097213 */ /* 0x000fe40000000000 */
[-C--:B------:R-:W-:Y:S02]  /*0990*/  IABS R7, R13.reuse ;  /* 0x0000000d00077213 */ /* 0x080fe40000000000 */
[----:B------:R-:W-:Y:S02]  /*09a0*/  IABS R4, R13 ;  /* 0x0000000d00047213 */ /* 0x000fe40000000000 */
[----:B------:R-:W0:Y:S08]  /*09b0*/  I2F.RP R0, R7 ;  /* 0x0000000700007306 */ /* 0x000e300000209400 */
[----:B0-----:R-:W0:Y:S02]  /*09c0*/  MUFU.RCP R0, R0 ;  /* 0x0000000000007308 */ /* 0x001e240000001000 */
[----:B0-----:R-:W-:-:S02]  /*09d0*/  VIADD R3, R0, 0xffffffe ;  /* 0x0ffffffe00037836 */ /* 0x001fc40000000000 */
[----:B------:R-:W-:-:S04]  /*09e0*/  IMAD.MOV R0, RZ, RZ, -R4 ;  /* 0x000000ffff007224 */ /* 0x000fc800078e0a04 */
[----:B------:R-:W0:Y:S02]  /*09f0*/  F2I.FTZ.U32.TRUNC.NTZ R3, R3 ;  /* 0x0000000300037305 */ /* 0x000e24000021f000 */
[----:B0-----:R-:W-:-:S04]  /*0a00*/  IMAD.MOV R8, RZ, RZ, -R3 ;  /* 0x000000ffff087224 */ /* 0x001fc800078e0a03 */
[----:B------:R-:W-:Y:S01]  /*0a10*/  IMAD.MOV.U32 R2, RZ, RZ, R8 ;  /* 0x000000ffff027224 */ /* 0x000fe200078e0008 */
[----:B------:R-:W-:-:S03]  /*0a20*/  IABS R8, R15 ;  /* 0x0000000f00087213 */ /* 0x000fc60000000000 */
[----:B------:R-:W-:Y:S01]  /*0a30*/  IMAD R5, R2, R7, RZ ;  /* 0x0000000702057224 */ /* 0x000fe200078e02ff */
[----:B------:R-:W0:Y:S01]  /*0a40*/  I2F.RP R4, R8 ;  /* 0x0000000800047306 */ /* 0x000e220000209400 */
[----:B------:R-:W-:-:S04]  /*0a50*/  IMAD.MOV.U32 R2, RZ, RZ, RZ ;  /* 0x000000ffff027224 */ /* 0x000fc800078e00ff */
[----:B------:R-:W-:-:S03]  /*0a60*/  IMAD.HI.U32 R2, R3, R5, R2 ;  /* 0x0000000503027227 */ /* 0x000fc600078e0002 */
[----:B------:R-:W1:Y:S03]  /*0a70*/  I2F.RP R3, R11 ;  /* 0x0000000b00037306 */ /* 0x000e660000209400 */
[----:B------:R-:W-:-:S04]  /*0a80*/  IMAD.HI.U32 R2, R2, R9, RZ ;  /* 0x0000000902027227 */ /* 0x000fc800078e00ff */
[----:B------:R-:W-:Y:S01]  /*0a90*/  IMAD R0, R2, R0, R9 ;  /* 0x0000000002007224 */ /* 0x000fe200078e0209 */
[----:B0-----:R-:W0:Y:S04]  /*0aa0*/  MUFU.RCP R4, R4 ;  /* 0x0000000400047308 */ /* 0x001e280000001000 */
[----:B------:R-:W-:-:S04]  /*0ab0*/  ISETP.GT.U32.AND P1, PT, R7, R0, PT ;  /* 0x000000000700720c */ /* 0x000fc80003f24070 */
[----:B-1----:R-:W1:Y:S09]  /*0ac0*/  MUFU.RCP R3, R3 ;  /* 0x0000000300037308 */ /* 0x002e720000001000 */
[----:B------:R-:W-:Y:S02]  /*0ad0*/  @!P1 IMAD.IADD R0, R0, 0x1, -R7 ;  /* 0x0000000100009824 */ /* 0x000fe400078e0a07 */
[----:B------:R-:W-:Y:S01]  /*0ae0*/  @!P1 VIADD R2, R2, 0x1 ;  /* 0x0000000102029836 */ /* 0x000fe20000000000 */
[----:B------:R-:W-:Y:S01]  /*0af0*/  ISETP.NE.AND P1, PT, R13, RZ, PT ;  /* 0x000000ff0d00720c */ /* 0x000fe20003f25270 */
[----:B0-----:R-:W-:Y:S01]  /*0b00*/  VIADD R5, R4, 0xffffffe ;  /* 0x0ffffffe04057836 */ /* 0x001fe20000000000 */
[----:B------:R-:W-:-:S02]  /*0b10*/  ISETP.GE.U32.AND P0, PT, R0, R7, PT ;  /* 0x000000070000720c */ /* 0x000fc40003f06070 */
[----:B------:R-:W-:Y:S02]  /*0b20*/  LOP3.LUT R0, R10, R13, RZ, 0x3c, !PT ;  /* 0x0000000d0a007212 */ /* 0x000fe400078e3cff */
[----:B----4-:R-:W-:Y:S01]  /*0b30*/  LOP3.LUT R7, R30, 0x3f, RZ, 0xc0, !PT ;  /* 0x0000003f1e077812 */ /* 0x010fe200078ec0ff */
[----:B------:R-:W0:Y:S01]  /*0b40*/  F2I.FTZ.U32.TRUNC.NTZ R5, R5 ;  /* 0x0000000500057305 */ /* 0x000e22000021f000 */
[----:B------:R-:W-:-:S07]  /*0b50*/  ISETP.GE.AND P2, PT, R0, RZ, PT ;  /* 0x000000ff0000720c */ /* 0x000fce0003f46270 */
[----:B------:R-:W-:-:S04]  /*0b60*/  @P0 VIADD R2, R2, 0x1 ;  /* 0x0000000102020836 */ /* 0x000fc80000000000 */
[----:B------:R-:W-:Y:S02]  /*0b70*/  IMAD.MOV.U32 R9, RZ, RZ, R2 ;  /* 0x000000ffff097224 */ /* 0x000fe400078e0002 */
[----:B-1----:R-:W-:Y:S02]  /*0b80*/  VIADD R2, R3, 0xffffffe ;  /* 0x0ffffffe03027836 */ /* 0x002fe40000000000 */
[----:B------:R-:W-:Y:S01]  /*0b90*/  @!P2 IMAD.MOV R9, RZ, RZ, -R9 ;  /* 0x000000ffff09a224 */ /* 0x000fe200078e0a09 */
[----:B------:R-:W-:Y:S01]  /*0ba0*/  @!P1 LOP3.LUT R9, RZ, R13, RZ, 0x33, !PT ;  /* 0x0000000dff099212 */ /* 0x000fe200078e33ff */
[----:B------:R-:W1:Y:S01]  /*0bb0*/  F2I.FTZ.U32.TRUNC.NTZ R3, R2 ;  /* 0x0000000200037305 */ /* 0x000e62000021f000 */
[----:B0-----:R-:W-:-:S03]  /*0bc0*/  IMAD.MOV R4, RZ, RZ, -R5 ;  /* 0x000000ffff047224 */ /* 0x001fc600078e0a05 */
[----:B------:R-:W-:-:S04]  /*0bd0*/  IMAD.MOV R0, RZ, RZ, -R9 ;  /* 0x000000ffff007224 */ /* 0x000fc800078e0a09 */
[----:B------:R-:W-:-:S04]  /*0be0*/  IMAD R0, R13, R0, R10 ;  /* 0x000000000d007224 */ /* 0x000fc800078e020a */
[----:B------:R-:W-:Y:S02]  /*0bf0*/  IMAD.IADD R0, R6, 0x1, R0 ;  /* 0x0000000106007824 */ /* 0x000fe400078e0200 */
[----:B------:R-:W0:Y:S01]  /*0c00*/  LDS R6, [UR10] ;  /* 0x0000000aff067984 */ /* 0x000e220008000800 */
[----:B-1----:R-:W-:Y:S02]  /*0c10*/  IMAD.MOV R2, RZ, RZ, -R3 ;  /* 0x000000ffff027224 */ /* 0x002fe400078e0a03 */
[----:B------:R-:W-:Y:S02]  /*0c20*/  IMAD R16, R0, 0x40, R7 ;  /* 0x0000004000107824 */ /* 0x000fe400078e0207 */
[----:B------:R-:W-:Y:S02]  /*0c30*/  IMAD R7, R2, R11, RZ ;  /* 0x0000000b02077224 */ /* 0x000fe400078e02ff */
[----:B------:R-:W-:Y:S01]  /*0c40*/  IMAD.MOV.U32 R2, RZ, RZ, RZ ;  /* 0x000000ffff027224 */ /* 0x000fe200078e00ff */
[----:B------:R-:W-:Y:S01]  /*0c50*/  IABS R0, R16 ;  /* 0x0000001000007213 */ /* 0x000fe20000000000 */
[----:B------:R1:W-:Y:S02]  /*0c60*/  STL [R1+0xa7c], R16 ;  /* 0x000a7c1001007387 */ /* 0x0003e40000100800 */
[----:B------:R-:W-:-:S04]  /*0c70*/  IMAD.HI.U32 R2, R3, R7, R2 ;  /* 0x0000000703027227 */ /* 0x000fc800078e0002 */
[----:B------:R-:W-:Y:S02]  /*0c80*/  IMAD.MOV.U32 R3, RZ, RZ, R0 ;  /* 0x000000ffff037224 */ /* 0x000fe400078e0000 */
[----:B------:R-:W-:Y:S02]  /*0c90*/  IMAD.SHL.U32 R0, R9, 0x100, RZ ;  /* 0x0000010009007824 */ /* 0x000fe400078e00ff */
[----:B------:R-:W-:-:S03]  /*0ca0*/  IMAD.HI.U32 R2, R2, R3, RZ ;  /* 0x0000000302027227 */ /* 0x000fc600078e00ff */
[----:B------:R-:W-:Y:S01]  /*0cb0*/  IABS R39, R0 ;  /* 0x0000000000277213 */ /* 0x000fe20000000000 */
[----:B------:R-:W-:Y:S02]  /*0cc0*/  IMAD.MOV R2, RZ, RZ, -R2 ;  /* 0x000000ffff027224 */ /* 0x000fe400078e0a02 */
[----:B------:R-:W-:Y:S02]  /*0cd0*/  IMAD.MOV.U32 R9, RZ, RZ, R4 ;  /* 0x000000ffff097224 */ /* 0x000fe400078e0004 */
[----:B------:R-:W-:Y:S02]  /*0ce0*/  IMAD R2, R11, R2, R3 ;  /* 0x000000020b027224 */ /* 0x000fe400078e0203 */
[C---:B------:R-:W-:Y:S02]  /*0cf0*/  VIADD R10, R0.reuse, 0x1 ;  /* 0x00000001000a7836 */ /* 0x040fe40000000000 */
[----:B------:R-:W-:Y:S01]  /*0d00*/  IMAD R9, R9, R8, RZ ;  /* 0x0000000809097224 */ /* 0x000fe200078e02ff */
[----:B------:R-:W-:Y:S01]  /*0d10*/  ISETP.GT.U32.AND P0, PT, R11, R2, PT ;  /* 0x000000020b00720c */ /* 0x000fe20003f04070 */
[----:B------:R-:W-:Y:S01]  /*0d20*/  IMAD.MOV.U32 R4, RZ, RZ, RZ ;  /* 0x000000ffff047224 */ /* 0x000fe200078e00ff */
[----:B------:R-:W-:Y:S01]  /*0d30*/  IABS R7, R10 ;  /* 0x0000000a00077213 */ /* 0x000fe20000000000 */
[----:B------:R-:W-:Y:S01]  /*0d40*/  VIADD R12, R0, 0x2 ;  /* 0x00000002000c7836 */ /* 0x000fe20000000000 */
[----:B------:R-:W-:Y:S01]  /*0d50*/  ISETP.GE.AND P2, PT, R10, RZ, PT ;  /* 0x000000ff0a00720c */ /* 0x000fe20003f46270 */
[----:B------:R-:W-:Y:S01]  /*0d60*/  IMAD.HI.U32 R9, R5, R9, R4 ;  /* 0x0000000905097227 */ /* 0x000fe200078e0004 */
[----:B------:R-:W-:-:S02]  /*0d70*/  SHF.R.U32.HI R5, RZ, 0x6, R30 ;  /* 0x00000006ff057819 */ /* 0x000fc4000001161e */
[----:B0-----:R-:W-:Y:S01]  /*0d80*/  R2UR UR7, R6 ;  /* 0x00000000060772ca */ /* 0x001fe200000e0000 */
[----:B------:R-:W-:Y:S01]  /*0d90*/  IMAD.MOV.U32 R4, RZ, RZ, R7 ;  /* 0x000000ffff047224 */ /* 0x000fe200078e0007 */
[----:B------:R-:W-:Y:S01]  /*0da0*/  R2UR UR11, R5 ;  /* 0x00000000050b72ca */ /* 0x000fe200000e0000 */
[----:B------:R-:W-:Y:S01]  /*0db0*/  VIADD R13, R0, 0x3 ;  /* 0x00000003000d7836 */ /* 0x000fe20000000000 */
[----:B------:R-:W-:Y:S01]  /*0dc0*/  SHF.R.U32.HI R7, RZ, 0x5, R30 ;  /* 0x00000005ff077819 */ /* 0x000fe2000001161e */
[----:B------:R-:W-:Y:S01]  /*0dd0*/  @!P0 IMAD.IADD R2, R2, 0x1, -R11 ;  /* 0x0000000102028824 */ /* 0x000fe200078e0a0b */
[----:B------:R-:W-:Y:S01]  /*0de0*/  IABS R5, R12 ;  /* 0x0000000c00057213 */ /* 0x000fe20000000000 */
[----:B------:R-:W-:Y:S01]  /*0df0*/  IMAD.HI.U32 R3, R9, R4, RZ ;  /* 0x0000000409037227 */ /* 0x000fe200078e00ff */
[----:B------:R-:W-:Y:S02]  /*0e00*/  R2UR UR14, R7 ;  /* 0x00000000070e72ca */ /* 0x000fe400000e0000 */
[----:B------:R-:W-:Y:S01]  /*0e10*/  ISETP.GT.U32.AND P5, PT, R11, R2, PT ;  /* 0x000000020b00720c */ /* 0x000fe20003fa4070 */
[----:B------:R-:W-:Y:S01]  /*0e20*/  IMAD.MOV R3, RZ, RZ, -R3 ;  /* 0x000000ffff037224 */ /* 0x000fe200078e0a03 */
[----:B------:R-:W-:Y:S01]  /*0e30*/  IABS R7, R13 ;  /* 0x0000000d00077213 */ /* 0x000fe20000000000 */
[----:B------:R-:W-:Y:S01]  /*0e40*/  VIADD R15, R0, 0x4 ;  /* 0x00000004000f7836 */ /* 0x000fe20000000000 */
[----:B------:R-:W-:Y:S01]  /*0e50*/  ISETP.GE.AND P0, PT, R16, RZ, PT ;  /* 0x000000ff1000720c */ /* 0x000fe20003f06270 */
[----:B------:R-:W-:Y:S01]  /*0e60*/  IMAD R3, R8, R3, R4 ;  /* 0x0000000308037224 */ /* 0x000fe200078e0204 */
[----:B------:R-:W-:Y:S01]  /*0e70*/  ISETP.GE.AND P3, PT, R12, RZ, PT ;  /* 0x000000ff0c00720c */ /* 0x000fe20003f66270 */
[----:B------:R-:W-:Y:S01]  /*0e80*/  IMAD.HI.U32 R4, R9, R5, RZ ;  /* 0x0000000509047227 */ /* 0x000fe200078e00ff */
[----:B------:R-:W-:Y:S01]  /*0e90*/  IABS R10, R15 ;  /* 0x0000000f000a7213 */ /* 0x000fe20000000000 */
[----:B------:R-:W-:Y:S01]  /*0ea0*/  UIADD3 UR26, UPT, UPT, UR11, 0xe, URZ ;  /* 0x0000000e0b1a7890 */ /* 0x000fe2000fffe0ff */
[----:B------:R-:W-:Y:S01]  /*0eb0*/  ISETP.GT.U32.AND P1, PT, R8, R3, PT ;  /* 0x000000030800720c */ /* 0x000fe20003f24070 */
[----:B------:R-:W-:Y:S01]  /*0ec0*/  IMAD.MOV R6, RZ, RZ, -R4 ;  /* 0x000000ffff067224 */ /* 0x000fe200078e0a04 */
[----:B------:R-:W-:Y:S01]  /*0ed0*/  ISETP.GE.AND P4, PT, R13, RZ, PT ;  /* 0x000000ff0d00720c */ /* 0x000fe20003f86270 */
[----:B------:R-:W-:Y:S01]  /*0ee0*/  IMAD.HI.U32 R4, R9, R7, RZ ;  /* 0x0000000709047227 */ /* 0x000fe200078e00ff */
[----:B------:R-:W-:-:S02]  /*0ef0*/  UIMAD UR4, UR26, UR8, URZ ;  /* 0x000000081a0472a4 */ /* 0x000fc4000f8e02ff */
[----:B------:R-:W-:Y:S01]  /*0f00*/  UIADD3 UR27, UPT, UPT, UR11, 0x1e, URZ ;  /* 0x0000001e0b1b7890 */ /* 0x000fe2000fffe0ff */
[----:B------:R-:W-:Y:S01]  /*0f10*/  @!P5 IMAD.IADD R2, R2, 0x1, -R11 ;  /* 0x000000010202d824 */ /* 0x000fe200078e0a0b */
[----:B------:R-:W-:Y:S01]  /*0f20*/  ISETP.NE.AND P5, PT, R14, RZ, PT ;  /* 0x000000ff0e00720c */ /* 0x000fe20003fa5270 */
[C---:B------:R-:W-:Y:S01]  /*0f30*/  IMAD R5, R8.reuse, R6, R5 ;  /* 0x0000000608057224 */ /* 0x040fe200078e0205 */
[----:B------:R-:W-:Y:S01]  /*0f40*/  UIMAD UR6, UR27, UR8, URZ ;  /* 0x000000081b0672a4 */ /* 0x000fe2000f8e02ff */
[----:B------:R-:W-:Y:S01]  /*0f50*/  IMAD.HI.U32 R6, R9, R10, RZ ;  /* 0x0000000a09067227 */ /* 0x000fe200078e00ff */
[----:B------:R-:W-:Y:S02]  /*0f60*/  UIADD3 UR28, UPT, UPT, UR11, 0x2e, URZ ;  /* 0x0000002e0b1c7890 */ /* 0x000fe4000fffe0ff */
[C---:B------:R-:W-:Y:S01]  /*0f70*/  ISETP.GT.U32.AND P6, PT, R8.reuse, R5, PT ;  /* 0x000000050800720c */ /* 0x040fe20003fc4070 */
[----:B------:R-:W-:Y:S01]  /*0f80*/  IMAD.MOV R4, RZ, RZ, -R4 ;  /* 0x000000ffff047224 */ /* 0x000fe200078e0a04 */
[----:B------:R-:W-:Y:S01]  /*0f90*/  UIMAD UR12, UR28, UR8, URZ ;  /* 0x000000081c0c72a4 */ /* 0x000fe2000f8e02ff */
[----:B------:R-:W-:Y:S01]  /*0fa0*/  IMAD.MOV R11, RZ, RZ, -R6 ;  /* 0x000000ffff0b7224 */ /* 0x000fe200078e0a06 */
[----:B------:R-:W-:Y:S01]  /*0fb0*/  UIADD3 UR29, UPT, UPT, UR11, 0x3e, URZ ;  /* 0x0000003e0b1d7890 */ /* 0x000fe2000fffe0ff */
[C---:B------:R-:W-:Y:S01]  /*0fc0*/  IMAD R7, R8.reuse, R4, R7 ;  /* 0x0000000408077224 */ /* 0x040fe200078e0207 */
[----:B------:R-:W-:Y:S01]  /*0fd0*/  UIADD3 UR30, UPT, UPT, UR11, 0x4e, URZ ;  /* 0x0000004e0b1e7890 */ /* 0x000fe2000fffe0ff */
[C---:B------:R-:W-:Y:S01]  /*0fe0*/  IMAD R11, R8.reuse, R11, R10 ;  /* 0x0000000b080b7224 */ /* 0x040fe200078e020a */
[----:B------:R-:W-:Y:S01]  /*0ff0*/  UIMAD UR13, UR29, UR8, URZ ;  /* 0x000000081d0d72a4 */ /* 0x000fe2000f8e02ff */
[----:B------:R-:W-:Y:S01]  /*1000*/  @!P0 IMAD.MOV R2, RZ, RZ, -R2 ;  /* 0x000000ffff028224 */ /* 0x000fe200078e0a02 */
[----:B------:R-:W-:Y:S01]  /*1010*/  ISETP.GT.U32.AND P0, PT, R8, R7, PT ;  /* 0x000000070800720c */ /* 0x000fe20003f04070 */
[--C-:B------:R-:W-:Y:S01]  /*1020*/  @!P1 IMAD.IADD R3, R3, 0x1, -R8.reuse ;  /* 0x0000000103039824 */ /* 0x100fe200078e0a08 */
[----:B------:R-:W-:Y:S01]  /*1030*/  @!P5 LOP3.LUT R2, RZ, R14, RZ, 0x33, !PT ;  /* 0x0000000eff02d212 */ /* 0x000fe200078e33ff */
[----:B------:R-:W-:Y:S01]  /*1040*/  VIADD R12, R0, 0x5 ;  /* 0x00000005000c7836 */ /* 0x000fe20000000000 */
[----:B------:R-:W-:Y:S01]  /*1050*/  ISETP.GT.U32.AND P5, PT, R8, R11, PT ;  /* 0x0000000b0800720c */ /* 0x000fe20003fa4070 */
[----:B-1----:R-:W-:Y:S01]  /*1060*/  VIADD R16, R0, 0x6 ;  /* 0x0000000600107836 */ /* 0x002fe20000000000 */
[----:B------:R-:W-:Y:S01]  /*1070*/  ISETP.GT.U32.AND P1, PT, R8, R3, PT ;  /* 0x000000030800720c */ /* 0x000fe20003f24070 */
[--C-:B------:R-:W-:Y:S01]  /*1080*/  @!P6 IMAD.IADD R5, R5, 0x1, -R8.reuse ;  /* 0x000000010505e824 */ /* 0x100fe200078e0a08 */
[----:B------:R-:W-:Y:S01]  /*1090*/  IABS R13, R12 ;  /* 0x0000000c000d7213 */ /* 0x000fe20000000000 */
[C---:B------:R-:W-:Y:S01]  /*10a0*/  VIADD R14, R0.reuse, 0x7 ;  /* 0x00000007000e7836 */ /* 0x040fe20000000000 */
[----:B------:R-:W-:Y:S01]  /*10b0*/  IABS R10, R16 ;  /* 0x00000010000a7213 */ /* 0x000fe20000000000 */
[----:B------:R-:W-:Y:S01]  /*10c0*/  VIADD R22, R0, 0xe ;  /* 0x0000000e00167836 */ /* 0x000fe20000000000 */
[----:B------:R-:W-:Y:S01]  /*10d0*/  ISETP.GT.U32.AND P6, PT, R8, R5, PT ;  /* 0x000000050800720c */ /* 0x000fe20003fc4070 */
[----:B------:R-:W-:Y:S01]  /*10e0*/  @!P0 IMAD.IADD R7, R7, 0x1, -R8 ;  /* 0x0000000107078824 */ /* 0x000fe200078e0a08 */
[----:B------:R-:W-:Y:S01]  /*10f0*/  ISETP.GE.AND P0, PT, R12, RZ, PT ;  /* 0x000000ff0c00720c */ /* 0x000fe20003f06270 */
[----:B------:R-:W-:Y:S01]  /*1100*/  IMAD.HI.U32 R4, R9, R13, RZ ;  /* 0x0000000d09047227 */ /* 0x000fe200078e00ff */
[----:B------:R-:W-:Y:S01]  /*1110*/  IABS R12, R14 ;  /* 0x0000000e000c7213 */ /* 0x000fe20000000000 */
[----:B------:R-:W-:-:S02]  /*1120*/  UIMAD UR15, UR30, UR8, URZ ;  /* 0x000000081e0f72a4 */ /* 0x000fc4000f8e02ff */
[--C-:B------:R-:W-:Y:S01]  /*1130*/  @!P5 IMAD.IADD R11, R11, 0x1, -R8.reuse ;  /* 0x000000010b0bd824 */ /* 0x100fe200078e0a08 */
[C---:B------:R-:W-:Y:S01]  /*1140*/  ISETP.GT.U32.AND P5, PT, R8.reuse, R7, PT ;  /* 0x000000070800720c */ /* 0x040fe20003fa4070 */
[----:B------:R-:W-:Y:S01]  /*1150*/  IMAD.HI.U32 R6, R9, R10, RZ ;  /* 0x0000000a09067227 */ /* 0x000fe200078e00ff */
[----:B------:R-:W-:Y:S02]  /*1160*/  UIADD3 UR31, UPT, UPT, UR11, 0x5e, URZ ;  /* 0x0000005e0b1f7890 */ /* 0x000fe4000fffe0ff */
[----:B------:R-:W-:Y:S01]  /*1170*/  UIADD3 UR32, UPT, UPT, UR11, 0x6e, URZ ;  /* 0x0000006e0b207890 */ /* 0x000fe2000fffe0ff */
[----:B------:R-:W-:Y:S01]  /*1180*/  @!P1 IMAD.IADD R3, R3, 0x1, -R8 ;  /* 0x0000000103039824 */ /* 0x000fe200078e0a08 */
[----:B------:R-:W-:Y:S01]  /*1190*/  ISETP.GE.AND P1, PT, R15, RZ, PT ;  /* 0x000000ff0f00720c */ /* 0x000fe20003f26270 */
[----:B------:R-:W-:Y:S01]  /*11a0*/  IMAD.MOV R4, RZ, RZ, -R4 ;  /* 0x000000ffff047224 */ /* 0x000fe200078e0a04 */
[----:B------:R-:W-:Y:S01]  /*11b0*/  UIMAD UR20, UR31, UR8, URZ ;  /* 0x000000081f1472a4 */ /* 0x000fe2000f8e02ff */
[----:B------:R-:W-:Y:S01]  /*11c0*/  IMAD.MOV R15, RZ, RZ, -R6 ;  /* 0x000000ffff0f7224 */ /* 0x000fe200078e0a06 */
[----:B------:R-:W-:Y:S01]  /*11d0*/  UIMAD UR21, UR32, UR8, URZ ;  /* 0x00000008201572a4 */ /* 0x000fe2000f8e02ff */
[----:B------:R-:W-:Y:S01]  /*11e0*/  IMAD.MOV.U32 R6, RZ, RZ, R12 ;  /* 0x000000ffff067224 */ /* 0x000fe200078e000c */
[----:B------:R-:W-:Y:S01]  /*11f0*/  UIADD3 UR11, UPT, UPT, UR11, 0x7e, URZ ;  /* 0x0000007e0b0b7890 */ /* 0x000fe2000fffe0ff */
[----:B------:R-:W-:-:S02]  /*1200*/  IMAD R13, R8, R4, R13 ;  /* 0x00000004080d7224 */ /* 0x000fc400078e020d */
[----:B------:R-:W-:Y:S01]  /*1210*/  IMAD.MOV.U32 R18, RZ, RZ, R3 ;  /* 0x000000ffff127224 */ /* 0x000fe200078e0003 */
[----:B------:R-:W-:Y:S01]  /*1220*/  UIMAD UR22, UR11, UR8, URZ ;  /* 0x000000080b1672a4 */ /* 0x000fe2000f8e02ff */
[----:B------:R-:W-:Y:S01]  /*1230*/  @!P6 IMAD.IADD R5, R5, 0x1, -R8 ;  /* 0x000000010505e824 */ /* 0x000fe200078e0a08 */
[----:B------:R-:W-:Y:S01]  /*1240*/  ISETP.GT.U32.AND P6, PT, R8, R11, PT ;  /* 0x0000000b0800720c */ /* 0x000fe20003fc4070 */
[----:B------:R-:W-:-:S04]  /*1250*/  IMAD.HI.U32 R4, R9, R6, RZ ;  /* 0x0000000609047227 */ /* 0x000fc800078e00ff */
[----:B------:R-:W-:Y:S01]  /*1260*/  @!P2 IMAD.MOV R18, RZ, RZ, -R18 ;  /* 0x000000ffff12a224 */ /* 0x000fe200078e0a12 */
[C---:B------:R-:W-:Y:S01]  /*1270*/  ISETP.GT.U32.AND P2, PT, R8.reuse, R13, PT ;  /* 0x0000000d0800720c */ /* 0x040fe20003f44070 */
[----:B------:R-:W-:Y:S02]  /*1280*/  IMAD.MOV.U32 R17, RZ, RZ, R5 ;  /* 0x000000ffff117224 */ /* 0x000fe400078e0005 */
[----:B------:R-:W-:Y:S01]  /*1290*/  IMAD.MOV R5, RZ, RZ, -R4 ;  /* 0x000000ffff057224 */ /* 0x000fe200078e0a04 */
[----:B------:R0:W-:Y:S01]  /*12a0*/  STL [R1+0x1fc], R18 ;  /* 0x0001fc1201007387 */ /* 0x0001e20000100800 */
[----:B------:R-:W-:Y:S02]  /*12b0*/  @!P5 IMAD.IADD R7, R7, 0x1, -R8 ;  /* 0x000000010707d824 */ /* 0x000fe400078e0a08 */
[C---:B------:R-:W-:Y:S02]  /*12c0*/  IMAD R5, R8.reuse, R5, R6 ;  /* 0x0000000508057224 */ /* 0x040fe400078e0206 */
[----:B------:R-:W-:-:S02]  /*12d0*/  IMAD R3, R8, R15, R10 ;  /* 0x0000000f08037224 */ /* 0x000fc400078e020a */
[----:B------:R-:W-:Y:S01]  /*12e0*/  @!P3 IMAD.MOV R17, RZ, RZ, -R17 ;  /* 0x000000ffff11b224 */ /* 0x000fe200078e0a11 */
[----:B------:R-:W-:Y:S01]  /*12f0*/  ISETP.GE.AND P3, PT, R16, RZ, PT ;  /* 0x000000ff1000720c */ /* 0x000fe20003f66270 */
[--C-:B------:R-:W-:Y:S01]  /*1300*/  @!P2 IMAD.IADD R13, R13, 0x1, -R8.reuse ;  /* 0x000000010d0da824 */ /* 0x100fe200078e0a08 */
[C---:B------:R-:W-:Y:S01]  /*1310*/  ISETP.GT.U32.AND P5, PT, R8.reuse, R3, PT ;  /* 0x000000030800720c */ /* 0x040fe20003fa4070 */
[----:B0-----:R-:W-:Y:S01]  /*1320*/  IMAD.MOV.U32 R18, RZ, RZ, R7 ;  /* 0x000000ffff127224 */ /* 0x001fe200078e0007 */
[----:B------:R0:W-:Y:S01]  /*1330*/  STL [R1+0x1f8], R17 ;  /* 0x0001f81101007387 */ /* 0x0001e20000100800 */
[----:B------:R-:W-:Y:S01]  /*1340*/  @!P6 IMAD.IADD R11, R11, 0x1, -R8 ;  /* 0x000000010b0be824 */ /* 0x000fe200078e0a08 */
[C---:B------:R-:W-:Y:S01]  /*1350*/  ISETP.GT.U32.AND P2, PT, R8.reuse, R13, PT ;  /* 0x0000000d0800720c */ /* 0x040fe20003f44070 */
[----:B------:R-:W-:Y:S01]  /*1360*/  @!P4 IMAD.MOV R18, RZ, RZ, -R18 ;  /* 0x000000ffff12c224 */ /* 0x000fe200078e0a12 */
[----:B------:R-:W-:Y:S01]  /*1370*/  ISETP.GT.U32.AND P4, PT, R8, R5, PT ;  /* 0x000000050800720c */ /* 0x000fe20003f84070 */
[----:B------:R-:W-:Y:S01]  /*1380*/  VIADD R4, R0, 0x8 ;  /* 0x0000000800047836 */ /* 0x000fe20000000000 */
[----:B------:R-:W-:Y:S01]  /*1390*/  ISETP.GE.AND P6, PT, R14, RZ, PT ;  /* 0x000000ff0e00720c */ /* 0x000fe20003fc6270 */
[C---:B------:R-:W-:Y:S01]  /*13a0*/  VIADD R15, R0.reuse, 0x9 ;  /* 0x00000009000f7836 */ /* 0x040fe20000000000 */
[----:B------:R-:W-:Y:S01]  /*13b0*/  STL [R1+0x1f4], R18 ;  /* 0x0001f41201007387 */ /* 0x000fe20000100800 */
[----:B------:R-:W-:Y:S01]  /*13c0*/  VIADD R16, R0, 0xa ;  /* 0x0000000a00107836 */ /* 0x000fe20000000000 */
[----:B------:R-:W-:Y:S01]  /*13d0*/  IABS R10, R4 ;  /* 0x00000004000a7213 */ /* 0x000fe20000000000 */
[----:B0-----:R-:W-:Y:S01]  /*13e0*/  IMAD.MOV.U32 R17, RZ, RZ, R11 ;  /* 0x000000ffff117224 */ /* 0x001fe200078e000b */
[----:B------:R-:W-:Y:S01]  /*13f0*/  IABS R12, R15 ;  /* 0x0000000f000c7213 */ /* 0x000fe20000000000 */
[--C-:B------:R-:W-:Y:S01]  /*1400*/  @!P5 IMAD.IADD R3, R3, 0x1, -R8.reuse ;  /* 0x000000010303d824 */ /* 0x100fe200078e0a08 */
[----:B------:R-:W-:Y:S01]  /*1410*/  IABS R14, R16 ;  /* 0x00000010000e7213 */ /* 0x000fe20000000000 */
[----:B------:R-:W-:Y:S01]  /*1420*/  @!P1 IMAD.MOV R17, RZ, RZ, -R17 ;  /* 0x000000ffff119224 */ /* 0x000fe200078e0a11 */
[----:B------:R-:W-:Y:S01]  /*1430*/  ISETP.GE.AND P1, PT, R4, RZ, PT ;  /* 0x000000ff0400720c */ /* 0x000fe20003f26270 */
[----:B------:R-:W-:Y:S01]  /*1440*/  @!P4 IMAD.IADD R5, R5, 0x1, -R8 ;  /* 0x000000010505c824 */ /* 0x000fe200078e0a08 */
[C---:B------:R-:W-:Y:S01]  /*1450*/  ISETP.GT.U32.AND P5, PT, R8.reuse, R3, PT ;  /* 0x000000030800720c */ /* 0x040fe20003fa4070 */
[C---:B------:R-:W-:Y:S01]  /*1460*/  IMAD.HI.U32 R4, R9.reuse, R10, RZ ;  /* 0x0000000a09047227 */ /* 0x040fe200078e00ff */
[----:B------:R0:W-:Y:S02]  /*1470*/  STL [R1+0x1f0], R17 ;  /* 0x0001f01101007387 */ /* 0x0001e40000100800 */
[----:B------:R-:W-:Y:S01]  /*1480*/  ISETP.GT.U32.AND P4, PT, R8, R5, PT ;  /* 0x000000050800720c */ /* 0x000fe20003f84070 */
[----:B------:R-:W-:-:S04]  /*1490*/  IMAD.HI.U32 R6, R9, R12, RZ ;  /* 0x0000000c09067227 */ /* 0x000fc800078e00ff */
[----:B------:R-:W-:-:S04]  /*14a0*/  IMAD.HI.U32 R7, R9, R14, RZ ;  /* 0x0000000e09077227 */ /* 0x000fc800078e00ff */
[----:B------:R-:W-:Y:S01]  /*14b0*/  @!P2 IMAD.IADD R13, R13, 0x1, -R8 ;  /* 0x000000010d0da824 */ /* 0x000fe200078e0a08 */
[----:B------:R-:W-:Y:S01]  /*14c0*/  ISETP.GE.AND P2, PT, R15, RZ, PT ;  /* 0x000000ff0f00720c */ /* 0x000fe20003f46270 */
[----:B------:R-:W-:Y:S02]  /*14d0*/  IMAD.MOV R11, RZ, RZ, -R4 ;  /* 0x000000ffff0b7224 */ /* 0x000fe400078e0a04 */
[----:B------:R-:W-:Y:S02]  /*14e0*/  IMAD.MOV R15, RZ, RZ, -R6 ;  /* 0x000000ffff0f7224 */ /* 0x000fe400078e0a06 */
[----:B0-----:R-:W-:Y:S02]  /*14f0*/  IMAD.MOV R17, RZ, RZ, -R7 ;  /* 0x000000ffff117224 */ /* 0x001fe400078e0a07 */
[C---:B------:R-:W-:Y:S02]  /*1500*/  IMAD R7, R8.reuse, R11, R10 ;  /* 0x0000000b08077224 */ /* 0x040fe400078e020a */
[----:B------:R-:W-:-:S02]  /*1510*/  IMAD R11, R8, R15, R12 ;  /* 0x0000000f080b7224 */ /* 0x000fc400078e020c */
[--C-:B------:R-:W-:Y:S02]  /*1520*/  @!P4 IMAD.IADD R5, R5, 0x1, -R8.reuse ;  /* 0x000000010505c824 */ /* 0x100fe400078e0a08 */
[----:B------:R-:W-:Y:S01]  /*1530*/  IMAD.MOV.U32 R20, RZ, RZ, R13 ;  /* 0x000000ffff147224 */ /* 0x000fe200078e000d */
[----:B------:R-:W-:Y:S01]  /*1540*/  ISETP.GT.U32.AND P4, PT, R8, R11, PT ;  /* 0x0000000b0800720c */ /* 0x000fe20003f84070 */
[----:B------:R-:W-:Y:S01]  /*1550*/  @!P5 IMAD.IADD R3, R3, 0x1, -R8 ;  /* 0x000000010303d824 */ /* 0x000fe200078e0a08 */
[----:B------:R-:W-:Y:S01]  /*1560*/  ISETP.GE.AND P5, PT, R16, RZ, PT ;  /* 0x000000ff1000720c */ /* 0x000fe20003fa6270 */
[----:B------:R-:W-:Y:S01]  /*1570*/  @!P0 IMAD.MOV R20, RZ, RZ, -R20 ;  /* 0x000000ffff148224 */ /* 0x000fe200078e0a14 */
[----:B------:R-:W-:Y:S01]  /*1580*/  ISETP.GT.U32.AND P0, PT, R8, R7, PT ;  /* 0x000000070800720c */ /* 0x000fe20003f04070 */
[C---:B------:R-:W-:Y:S01]  /*1590*/  VIADD R4, R0.reuse, 0xb ;  /* 0x0000000b00047836 */ /* 0x040fe20000000000 */
[----:B------:R-:W-:Y:S01]  /*15a0*/  IABS R16, R22 ;  /* 0x0000001600107213 */ /* 0x000fe20000000000 */
[----:B------:R-:W-:Y:S01]  /*15b0*/  VIADD R18, R0, 0xc ;  /* 0x0000000c00127836 */ /* 0x000fe20000000000 */
[----:B------:R0:W-:Y:S01]  /*15c0*/  STL [R1+0x264], R20 ;  /* 0x0002641401007387 */ /* 0x0001e20000100800 */
[----:B------:R-:W-:Y:S01]  /*15d0*/  IMAD R15, R8, R17, R14 ;  /* 0x00000011080f7224 */ /* 0x000fe200078e020e */
[----:B------:R-:W-:Y:S01]  /*15e0*/  IABS R12, R4 ;  /* 0x00000004000c7213 */ /* 0x000fe20000000000 */
[----:B------:R-:W-:Y:S01]  /*15f0*/  IMAD.MOV.U32 R19, RZ, RZ, R3 ;  /* 0x000000ffff137224 */ /* 0x000fe200078e0003 */
[----:B------:R-:W-:Y:S01]  /*1600*/  IABS R13, R18 ;  /* 0x00000012000d7213 */ /* 0x000fe20000000000 */
[----:B------:R-:W-:-:S02]  /*1610*/  @!P4 IMAD.IADD R11, R11, 0x1, -R8 ;  /* 0x000000010b0bc824 */ /* 0x000fc400078e0a08 */
[----:B------:R-:W-:Y:S02]  /*1620*/  IMAD.MOV.U32 R21, RZ, RZ, R5 ;  /* 0x000000ffff157224 */ /* 0x000fe400078e0005 */
[----:B------:R-:W-:Y:S01]  /*1630*/  @!P3 IMAD.MOV R19, RZ, RZ, -R19 ;  /* 0x000000ffff13b224 */ /* 0x000fe200078e0a13 */
[----:B------:R-:W-:Y:S01]  /*1640*/  ISETP.GE.AND P3, PT, R4, RZ, PT ;  /* 0x000000ff0400720c */ /* 0x000fe20003f66270 */
[----:B------:R-:W-:Y:S01]  /*1650*/  @!P6 IMAD.MOV R21, RZ, RZ, -R21 ;  /* 0x000000ffff15e224 */ /* 0x000fe200078e0a15 */
[C---:B------:R-:W-:Y:S01]  /*1660*/  ISETP.GT.U32.AND P4, PT, R8.reuse, R11, PT ;  /* 0x0000000b0800720c */ /* 0x040fe20003f84070 */
[C---:B------:R-:W-:Y:S01]  /*1670*/  IMAD.HI.U32 R3, R9.reuse, R12, RZ ;  /* 0x0000000c09037227 */ /* 0x040fe200078e00ff */
[----:B------:R-:W-:Y:S01]  /*1680*/  ISETP.GT.U32.AND P6, PT, R8, R15, PT ;  /* 0x0000000f0800720c */ /* 0x000fe20003fc4070 */
[----:B------:R1:W-:Y:S02]  /*1690*/  STL [R1+0x268], R19 ;  /* 0x0002681301007387 */ /* 0x0003e40000100800 */
[----:B------:R-:W-:-:S02]  /*16a0*/  IMAD.HI.U32 R4, R9, R13, RZ ;  /* 0x0000000d09047227 */ /* 0x000fc400078e00ff */
[----:B------:R-:W-:Y:S02]  /*16b0*/  STL [R1+0x26c], R21 ;  /* 0x00026c1501007387 */ /* 0x000fe40000100800 */
[----:B0-----:R-:W-:Y:S02]  /*16c0*/  VIADD R20, R0, 0xd ;  /* 0x0000000d00147836 */ /* 0x001fe40000000000 */
[----:B------:R-:W-:Y:S02]  /*16d0*/  @!P0 IMAD.IADD R7, R7, 0x1, -R8 ;  /* 0x0000000107078824 */ /* 0x000fe400078e0a08 */
[----:B------:R-:W-:Y:S01]  /*16e0*/  IMAD.MOV R3, RZ, RZ, -R3 ;  /* 0x000000ffff037224 */ /* 0x000fe200078e0a03 */
[----:B------:R-:W-:Y:S01]  /*16f0*/  IABS R14, R20 ;  /* 0x00000014000e7213 */ /* 0x000fe20000000000 */
[----:B------:R-:W-:Y:S01]  /*1700*/  IMAD.MOV R4, RZ, RZ, -R4 ;  /* 0x000000ffff047224 */ /* 0x000fe200078e0a04 */
[C---:B------:R-:W-:Y:S01]  /*1710*/  ISETP.GT.U32.AND P0, PT, R8.reuse, R7, PT ;  /* 0x000000070800720c */ /* 0x040fe20003f04070 */
[----:B------:R-:W-:-:S02]  /*1720*/  IMAD R3, R8, R3, R12 ;  /* 0x0000000308037224 */ /* 0x000fc400078e020c */
[----:B------:R-:W-:Y:S02]  /*1730*/  IMAD R5, R8, R4, R13 ;  /* 0x0000000408057224 */ /* 0x000fe400078e020d */
[----:B------:R-:W-:-:S04]  /*1740*/  IMAD.HI.U32 R6, R9, R14, RZ ;  /* 0x0000000e09067227 */ /* 0x000fc800078e00ff */
[--C-:B------:R-:W-:Y:S01]  /*1750*/  @!P4 IMAD.IADD R11, R11, 0x1, -R8.reuse ;  /* 0x000000010b0bc824 */ /* 0x100fe200078e0a08 */
[C---:B------:R-:W-:Y:S01]  /*1760*/  ISETP.GT.U32.AND P4, PT, R8.reuse, R3, PT ;  /* 0x000000030800720c */ /* 0x040fe20003f84070 */
[----:B------:R-:W-:Y:S01]  /*1770*/  @!P6 IMAD.IADD R15, R15, 0x1, -R8 ;  /* 0x000000010f0fe824 */ /* 0x000fe200078e0a08 */
[----:B------:R-:W-:Y:S01]  /*1780*/  ISETP.GT.U32.AND P6, PT, R8, R5, PT ;  /* 0x000000050800720c */ /* 0x000fe20003fc4070 */
[----:B------:R-:W-:-:S04]  /*1790*/  IMAD.HI.U32 R10, R9, R16, RZ ;  /* 0x00000010090a7227 */ /* 0x000fc800078e00ff */
[----:B------:R-:W-:Y:S02]  /*17a0*/  IMAD.MOV R17, RZ, RZ, -R6 ;  /* 0x000000ffff117224 */ /* 0x000fe400078e0a06 */
[----:B-1----:R-:W-:Y:S02]  /*17b0*/  IMAD.MOV R19, RZ, RZ, -R10 ;  /* 0x000000ffff137224 */ /* 0x002fe400078e0a0a */
[----:B------:R-:W-:Y:S02]  /*17c0*/  IMAD R13, R8, R17, R14 ;  /* 0x00000011080d7224 */ /* 0x000fe400078e020e */
[----:B------:R-:W-:Y:S01]  /*17d0*/  @!P0 IMAD.IADD R7, R7, 0x1, -R8 ;  /* 0x0000000107078824 */ /* 0x000fe200078e0a08 */
[----:B------:R-:W-:Y:S01]  /*17e0*/  ISETP.GE.AND P0, PT, R18, RZ, PT ;  /* 0x000000ff1200720c */ /* 0x000fe20003f06270 */
[----:B------:R-:W-:Y:S02]  /*17f0*/  IMAD R17, R8, R19, R16 ;  /* 0x0000001308117224 */ /* 0x000fe400078e0210 */
[----:B------:R-:W-:-:S02]  /*1800*/  VIADD R14, R0, 0xf ;  /* 0x0000000f000e7836 */ /* 0x000fc40000000000 */
[----:B------:R-:W-:Y:S02]  /*1810*/  VIADD R16, R0, 0x10 ;  /* 0x0000001000107836 */ /* 0x000fe40000000000 */
[----:B------:R-:W-:Y:S01]  /*1820*/  IMAD.MOV.U32 R24, RZ, RZ, R7 ;  /* 0x000000ffff187224 */ /* 0x000fe200078e0007 */
[----:B------:R-:W-:Y:S01]  /*1830*/  IABS R10, R14 ;  /* 0x0000000e000a7213 */ /* 0x000fe20000000000 */
[--C-:B------:R-:W-:Y:S01]  /*1840*/  @!P4 IMAD.IADD R3, R3, 0x1, -R8.reuse ;  /* 0x000000010303c824 */ /* 0x100fe200078e0a08 */
[----:B------:R-:W-:Y:S01]  /*1850*/  IABS R12, R16 ;  /* 0x00000010000c7213 */ /* 0x000fe20000000000 */
[----:B------:R-:W-:Y:S01]  /*1860*/  @!P6 IMAD.IADD R5, R5, 0x1, -R8 ;  /* 0x000000010505e824 */ /* 0x000fe200078e0a08 */
[C---:B------:R-:W-:Y:S01]  /*1870*/  ISETP.GT.U32.AND P4, PT, R8.reuse, R15, PT ;  /* 0x0000000f0800720c */ /* 0x040fe20003f84070 */
[----:B------:R-:W-:Y:S01]  /*1880*/  @!P1 IMAD.MOV R24, RZ, RZ, -R24 ;  /* 0x000000ffff189224 */ /* 0x000fe200078e0a18 */
[C---:B------:R-:W-:Y:S01]  /*1890*/  ISETP.GT.U32.AND P1, PT, R8.reuse, R3, PT ;  /* 0x000000030800720c */ /* 0x040fe20003f24070 */
[----:B------:R-:W-:Y:S01]  /*18a0*/  IMAD.HI.U32 R4, R9, R10, RZ ;  /* 0x0000000a09047227 */ /* 0x000fe200078e00ff */
[----:B------:R-:W-:-:S02]  /*18b0*/  ISETP.GT.U32.AND P6, PT, R8, R5, PT ;  /* 0x000000050800720c */ /* 0x000fc40003fc4070 */
[----:B------:R0:W-:Y:S01]  /*18c0*/  STL [R1+0x1ec], R24 ;  /* 0x0001ec1801007387 */ /* 0x0001e20000100800 */
[----:B------:R-:W-:-:S04]  /*18d0*/  IMAD.HI.U32 R6, R9, R12, RZ ;  /* 0x0000000c09067227 */ /* 0x000fc800078e00ff */
[----:B------:R-:W-:Y:S02]  /*18e0*/  IMAD.MOV R7, RZ, RZ, -R4 ;  /* 0x000000ffff077224 */ /* 0x000fe400078e0a04 */
[----:B------:R-:W-:Y:S01]  /*18f0*/  @!P4 IMAD.IADD R15, R15, 0x1, -R8 ;  /* 0x000000010f0fc824 */ /* 0x000fe200078e0a08 */
[C---:B------:R-:W-:Y:S01]  /*1900*/  ISETP.GT.U32.AND P4, PT, R8.reuse, R17, PT ;  /* 0x000000110800720c */ /* 0x040fe20003f84070 */
[C---:B------:R-:W-:Y:S02]  /*1910*/  IMAD R7, R8.reuse, R7, R10 ;  /* 0x0000000708077224 */ /* 0x040fe400078e020a */
[----:B0-----:R-:W-:Y:S02]  /*1920*/  IMAD.MOV.U32 R24, RZ, RZ, R11 ;  /* 0x000000ffff187224 */ /* 0x001fe400078e000b */
[----:B------:R-:W-:Y:S02]  /*1930*/  IMAD.MOV R11, RZ, RZ, -R6 ;  /* 0x000000ffff0b7224 */ /* 0x000fe400078e0a06 */
[----:B------:R-:W-:Y:S01]  /*1940*/  @!P2 IMAD.MOV R24, RZ, RZ, -R24 ;  /* 0x000000ffff18a224 */ /* 0x000fe200078e0a18 */
[C---:B------:R-:W-:Y:S01]  /*1950*/  ISETP.GT.U32.AND P2, PT, R8.reuse, R13, PT ;  /* 0x0000000d0800720c */ /* 0x040fe20003f44070 */
[----:B------:R-:W-:-:S02]  /*1960*/  IMAD R11, R8, R11, R12 ;  /* 0x0000000b080b7224 */ /* 0x000fc400078e020c */
[--C-:B------:R-:W-:Y:S01]  /*1970*/  @!P1 IMAD.IADD R3, R3, 0x1, -R8.reuse ;  /* 0x0000000103039824 */ /* 0x100fe200078e0a08 */
[C---:B------:R-:W-:Y:S01]  /*1980*/  ISETP.GT.U32.AND P1, PT, R8.reuse, R7, PT ;  /* 0x000000070800720c */ /* 0x040fe20003f24070 */
[--C-:B------:R-:W-:Y:S01]  /*1990*/  @!P6 IMAD.IADD R5, R5, 0x1, -R8.reuse ;  /* 0x000000010505e824 */ /* 0x100fe200078e0a08 */
[----:B------:R-:W-:Y:S01]  /*19a0*/  ISETP.GT.U32.AND P6, PT, R8, R11, PT ;  /* 0x0000000b0800720c */ /* 0x000fe20003fc4070 */
[----:B------:R-:W-:Y:S01]  /*19b0*/  VIADD R23, R0, 0x12 ;  /* 0x0000001200177836 */ /* 0x000fe20000000000 */
[----:B------:R0:W-:Y:S01]  /*19c0*/  STL [R1+0x1e8], R24 ;  /* 0x0001e81801007387 */ /* 0x0001e20000100800 */
[--C-:B------:R-:W-:Y:S01]  /*19d0*/  @!P4 IMAD.IADD R17, R17, 0x1, -R8.reuse ;  /* 0x000000011111c824 */ /* 0x100fe200078e0a08 */
[----:B------:R-:W-:Y:S01]  /*19e0*/  ISETP.GE.AND P4, PT, R22, RZ, PT ;  /* 0x000000ff1600720c */ /* 0x000fe20003f86270 */
[----:B------:R-:W-:Y:S01]  /*19f0*/  VIADD R18, R0, 0x11 ;  /* 0x0000001100127836 */ /* 0x000fe20000000000 */
[----:B------:R-:W-:Y:S01]  /*1a00*/  IABS R21, R23 ;  /* 0x0000001700157213 */ /* 0x000fe20000000000 */
[--C-:B------:R-:W-:Y:S01]  /*1a10*/  @!P2 IMAD.IADD R13, R13, 0x1, -R8.reuse ;  /* 0x000000010d0da824 */ /* 0x100fe200078e0a08 */
[----:B------:R-:W-:Y:S01]  /*1a20*/  ISETP.GE.AND P2, PT, R20, RZ, PT ;  /* 0x000000ff1400720c */ /* 0x000fe20003f46270 */
[----:B------:R-:W-:Y:S01]  /*1a30*/  IMAD.MOV.U32 R25, RZ, RZ, R15 ;  /* 0x000000ffff197224 */ /* 0x000fe200078e000f */
[----:B------:R-:W-:Y:S01]  /*1a40*/  IABS R19, R18 ;  /* 0x0000001200137213 */ /* 0x000fe20000000000 */
[--C-:B------:R-:W-:Y:S01]  /*1a50*/  @!P1 IMAD.IADD R7, R7, 0x1, -R8.reuse ;  /* 0x0000000107079824 */ /* 0x100fe200078e0a08 */
[C---:B------:R-:W-:Y:S01]  /*1a60*/  ISETP.GT.U32.AND P1, PT, R8.reuse, R13, PT ;  /* 0x0000000d0800720c */ /* 0x040fe20003f24070 */
[----:B------:R-:W-:Y:S01]  /*1a70*/  @!P6 IMAD.IADD R11, R11, 0x1, -R8 ;  /* 0x000000010b0be824 */ /* 0x000fe200078e0a08 */
[----:B------:R-:W-:Y:S01]  /*1a80*/  ISETP.GT.U32.AND P6, PT, R8, R17, PT ;  /* 0x000000110800720c */ /* 0x000fe20003fc4070 */
[----:B------:R-:W-:-:S04]  /*1a90*/  IMAD.HI.U32 R6, R9, R21, RZ ;  /* 0x0000001509067227 */ /* 0x000fc800078e00ff */
[----:B------:R-:W-:Y:S01]  /*1aa0*/  @!P5 IMAD.MOV R25, RZ, RZ, -R25 ;  /* 0x000000ffff19d224 */ /* 0x000fe200078e0a19 */
[----:B------:R-:W-:Y:S01]  /*1ab0*/  ISETP.GT.U32.AND P5, PT, R8, R7, PT ;  /* 0x000000070800720c */ /* 0x000fe20003fa4070 */
[----:B0-----:R-:W-:Y:S02]  /*1ac0*/  IMAD.MOV.U32 R24, RZ, RZ, R3 ;  /* 0x000000ffff187224 */ /* 0x001fe400078e0003 */
[----:B------:R-:W-:Y:S01]  /*1ad0*/  IMAD.MOV R6, RZ, RZ, -R6 ;  /* 0x000000ffff067224 */ /* 0x000fe200078e0a06 */
[----:B------:R-:W-:Y:S01]  /*1ae0*/  STL [R1+0x1e4], R25 ;  /* 0x0001e41901007387 */ /* 0x000fe20000100800 */
[----:B------:R-:W-:Y:S02]  /*1af0*/  VIADD R10, R0, 0x13 ;  /* 0x00000013000a7836 */ /* 0x000fe40000000000 */
[----:B------:R-:W-:Y:S02]  /*1b00*/  IMAD.MOV.U32 R3, RZ, RZ, R5 ;  /* 0x000000ffff037224 */ /* 0x000fe400078e0005 */
[----:B------:R-:W-:Y:S01]  /*1b10*/  IMAD.HI.U32 R4, R9, R19, RZ ;  /* 0x0000001309047227 */ /* 0x000fe200078e00ff */
[----:B------:R-:W-:-:S03]  /*1b20*/  IABS R5, R10 ;  /* 0x0000000a00057213 */ /* 0x000fc60000000000 */
[----:B------:R-:W-:Y:S02]  /*1b30*/  VIADD R12, R0, 0x14 ;  /* 0x00000014000c7836 */ /* 0x000fe40000000000 */
[----:B------:R-:W-:Y:S01]  /*1b40*/  @!P3 IMAD.MOV R24, RZ, RZ, -R24 ;  /* 0x000000ffff18b224 */ /* 0x000fe200078e0a18 */
[C---:B------:R-:W-:Y:S01]  /*1b50*/  ISETP.GT.U32.AND P3, PT, R8.reuse, R11, PT ;  /* 0x0000000b0800720c */ /* 0x040fe20003f64070 */
[----:B------:R-:W-:Y:S01]  /*1b60*/  IMAD R21, R8, R6, R21 ;  /* 0x0000000608157224 */ /* 0x000fe200078e0215 */
[----:B------:R-:W-:Y:S01]  /*1b70*/  IABS R6, R12 ;  /* 0x0000000c00067213 */ /* 0x000fe20000000000 */
[----:B------:R-:W-:Y:S01]  /*1b80*/  @!P0 IMAD.MOV R3, RZ, RZ, -R3 ;  /* 0x000000ffff038224 */ /* 0x000fe200078e0a03 */
[----:B------:R-:W-:Y:S01]  /*1b90*/  STL [R1+0x1e0], R24 ;  /* 0x0001e01801007387 */ /* 0x000fe20000100800 */
[----:B------:R-:W-:Y:S02]  /*1ba0*/  IMAD.MOV R4, RZ, RZ, -R4 ;  /* 0x000000ffff047224 */ /* 0x000fe400078e0a04 */
[--C-:B------:R-:W-:Y:S01]  /*1bb0*/  @!P1 IMAD.IADD R13, R13, 0x1, -R8.reuse ;  /* 0x000000010d0d9824 */ /* 0x100fe200078e0a08 */
[----:B------:R-:W-:Y:S01]  /*1bc0*/  ISETP.GE.AND P1, PT, R14, RZ, PT ;  /* 0x000000ff0e00720c */ /* 0x000fe20003f26270 */
[--C-:B------:R-:W-:Y:S01]  /*1bd0*/  @!P6 IMAD.IADD R17, R17, 0x1, -R8.reuse ;  /* 0x000000011111e824 */ /* 0x100fe200078e0a08 */
[----:B------:R0:W-:Y:S01]  /*1be0*/  STL [R1+0x1dc], R3 ;  /* 0x0001dc0301007387 */ /* 0x0001e20000100800 */
[C---:B------:R-:W-:Y:S01]  /*1bf0*/  IMAD R19, R8.reuse, R4, R19 ;  /* 0x0000000408137224 */ /* 0x040fe200078e0213 */
[----:B------:R-:W-:Y:S01]  /*1c00*/  ISETP.GT.U32.AND P6, PT, R8, R21, PT ;  /* 0x000000150800720c */ /* 0x000fe20003fc4070 */
[----:B------:R-:W-:Y:S01]  /*1c10*/  @!P5 IMAD.IADD R7, R7, 0x1, -R8 ;  /* 0x000000010707d824 */ /* 0x000fe200078e0a08 */
[----:B------:R-:W-:Y:S01]  /*1c20*/  ISETP.GE.AND P5, PT, R16, RZ, PT ;  /* 0x000000ff1000720c */ /* 0x000fe20003fa6270 */
[----:B------:R-:W-:Y:S01]  /*1c30*/  IMAD.HI.U32 R4, R9, R6, RZ ;  /* 0x0000000609047227 */ /* 0x000fe200078e00ff */
[----:B------:R-:W-:-:S03]  /*1c40*/  ISETP.GT.U32.AND P0, PT, R8, R19, PT ;  /* 0x000000130800720c */ /* 0x000fc60003f04070 */
[----:B------:R-:W-:Y:S02]  /*1c50*/  IMAD.MOV.U32 R20, RZ, RZ, R13 ;  /* 0x000000ffff147224 */ /* 0x000fe400078e000d */
[----:B0-----:R-:W-:-:S04]  /*1c60*/  IMAD.HI.U32 R3, R9, R5, RZ ;  /* 0x0000000509037227 */ /* 0x001fc800078e00ff */
[----:B------:R-:W-:Y:S02]  /*1c70*/  IMAD.MOV R3, RZ, RZ, -R3 ;  /* 0x000000ffff037224 */ /* 0x000fe400078e0a03 */
[----:B------:R-:W-:Y:S02]  /*1c80*/  IMAD.MOV R13, RZ, RZ, -R4 ;  /* 0x000000ffff0d7224 */ /* 0x000fe400078e0a04 */
[----:B------:R-:W-:Y:S02]  /*1c90*/  IMAD R3, R8, R3, R5 ;  /* 0x0000000308037224 */ /* 0x000fe400078e0205 */
[----:B------:R-:W-:Y:S02]  /*1ca0*/  IMAD.MOV.U32 R4, RZ, RZ, R7 ;  /* 0x000000ffff047224 */ /* 0x000fe400078e0007 */
[----:B------:R-:W-:Y:S02]  /*1cb0*/  IMAD.MOV.U32 R15, RZ, RZ, R17 ;  /* 0x000000ffff0f7224 */ /* 0x000fe400078e0011 */
[--C-:B------:R-:W-:Y:S01]  /*1cc0*/  @!P3 IMAD.IADD R11, R11, 0x1, -R8.reuse ;  /* 0x000000010b0bb824 */ /* 0x100fe200078e0a08 */
[----:B------:R-:W-:Y:S01]  /*1cd0*/  ISETP.GE.AND P3, PT, R18, RZ, PT ;  /* 0x000000ff1200720c */ /* 0x000fe20003f66270 */
[----:B------:R-:W-:Y:S01]  /*1ce0*/  @!P6 IMAD.IADD R21, R21, 0x1, -R8 ;  /* 0x000000011515e824 */ /* 0x000fe200078e0a08 */
[----:B------:R-:W-:Y:S01]  /*1cf0*/  ISETP.GE.AND P6, PT, R10, RZ, PT ;  /* 0x000000ff0a00720c */ /* 0x000fe20003fc6270 */
[----:B------:R-:W-:-:S02]  /*1d00*/  IMAD R5, R8, R13, R6 ;  /* 0x0000000d08057224 */ /* 0x000fc400078e0206 */
[----:B------:R-:W-:Y:S01]  /*1d10*/  @!P1 IMAD.MOV R4, RZ, RZ, -R4 ;  /* 0x000000ffff049224 */ /* 0x000fe200078e0a04 */
[C---:B------:R-:W-:Y:S01]  /*1d20*/  ISETP.GT.U32.AND P1, PT, R8.reuse, R3, PT ;  /* 0x000000030800720c */ /* 0x040fe20003f24070 */
[----:B------:R-:W-:Y:S02]  /*1d30*/  @!P2 IMAD.MOV R20, RZ, RZ, -R20 ;  /* 0x000000ffff14a224 */ /* 0x000fe400078e0a14 */
[----:B------:R-:W-:Y:S01]  /*1d40*/  @!P4 IMAD.MOV R15, RZ, RZ, -R15 ;  /* 0x000000ffff0fc224 */ /* 0x000fe200078e0a0f */
[C---:B------:R-:W-:Y:S01]  /*1d50*/  ISETP.GT.U32.AND P4, PT, R8.reuse, R21, PT ;  /* 0x000000150800720c */ /* 0x040fe20003f84070 */
[----:B------:R-:W-:Y:S01]  /*1d60*/  @!P5 IMAD.MOV R11, RZ, RZ, -R11 ;  /* 0x000000ffff0bd224 */ /* 0x000fe200078e0a0b */
[----:B------:R-:W-:Y:S01]  /*1d70*/  ISETP.GT.U32.AND P5, PT, R8, R5, PT ;  /* 0x000000050800720c */ /* 0x000fe20003fa4070 */
[--C-:B------:R-:W-:Y:S01]  /*1d80*/  @!P0 IMAD.IADD R19, R19, 0x1, -R8.reuse ;  /* 0x0000000113138824 */ /* 0x100fe200078e0a08 */
[----:B------:R0:W-:Y:S01]  /*1d90*/  STL [R1+0x270], R20 ;  /* 0x0002701401007387 */ /* 0x0001e20000100800 */
[C---:B------:R-:W-:Y:S01]  /*1da0*/  VIADD R6, R0.reuse, 0x16 ;  /* 0x0000001600067836 */ /* 0x040fe20000000000 */
[----:B------:R-:W-:Y:S01]  /*1db0*/  ISETP.GE.AND P0, PT, R23, RZ, PT ;  /* 0x000000ff1700720c */ /* 0x000fe20003f06270 */
[----:B------:R-:W-:Y:S01]  /*1dc0*/  VIADD R16, R0, 0x1a ;  /* 0x0000001a00107836 */ /* 0x000fe20000000000 */
[----:B------:R-:W-:Y:S01]  /*1dd0*/  STL [R1+0x274], R15 ;  /* 0x0002740f01007387 */ /* 0x000fe20000100800 */
[----:B------:R-:W-:Y:S01]  /*1de0*/  ISETP.GT.U32.AND P2, PT, R8, R19, PT ;  /* 0x000000130800720c */ /* 0x000fe20003f44070 */
[--C-:B------:R-:W-:Y:S01]  /*1df0*/  @!P1 IMAD.IADD R3, R3, 0x1, -R8.reuse ;  /* 0x0000000103039824 */ /* 0x100fe200078e0a08 */
[----:B------:R-:W-:Y:S01]  /*1e00*/  ISETP.GE.AND P1, PT, R6, RZ, PT ;  /* 0x000000ff0600720c */ /* 0x000fe20003f26270 */
[----:B------:R1:W-:Y:S01]  /*1e10*/  STL [R1+0x278], R4 ;  /* 0x0002780401007387 */ /* 0x0003e20000100800 */
[----:B------:R-:W-:-:S02]  /*1e20*/  @!P4 IMAD.IADD R21, R21, 0x1, -R8 ;  /* 0x000000011515c824 */ /* 0x000fc400078e0a08 */
[--C-:B------:R-:W-:Y:S01]  /*1e30*/  @!P5 IMAD.IADD R5, R5, 0x1, -R8.reuse ;  /* 0x000000010505d824 */ /* 0x100fe200078e0a08 */
[----:B------:R-:W-:Y:S01]  /*1e40*/  ISETP.GT.U32.AND P5, PT, R8, R3, PT ;  /* 0x000000030800720c */ /* 0x000fe20003fa4070 */
[----:B------:R2:W-:Y:S01]  /*1e50*/  STL [R1+0x1d8], R11 ;  /* 0x0001d80b01007387 */ /* 0x0005e20000100800 */
[C---:B------:R-:W-:Y:S02]  /*1e60*/  VIADD R18, R0.reuse, 0x1b ;  /* 0x0000001b00127836 */ /* 0x040fe40000000000 */
[C---:B0-----:R-:W-:Y:S02]  /*1e70*/  VIADD R20, R0.reuse, 0x1e ;  /* 0x0000001e00147836 */ /* 0x041fe40000000000 */
[----:B-1----:R-:W-:Y:S02]  /*1e80*/  VIADD R4, R0, 0x15 ;  /* 0x0000001500047836 */ /* 0x002fe40000000000 */
[--C-:B------:R-:W-:Y:S01]  /*1e90*/  @!P2 IMAD.IADD R19, R19, 0x1, -R8.reuse ;  /* 0x000000011313a824 */ /* 0x100fe200078e0a08 */
[----:B------:R-:W-:Y:S01]  /*1ea0*/  ISETP.GE.AND P2, PT, R12, RZ, PT ;  /* 0x000000ff0c00720c */ /* 0x000fe20003f46270 */
[----:B------:R-:W-:Y:S01]  /*1eb0*/  IMAD.MOV.U32 R12, RZ, RZ, R21 ;  /* 0x000000ffff0c7224 */ /* 0x000fe200078e0015 */
[----:B------:R-:W-:Y:S01]  /*1ec0*/  IABS R7, R4 ;  /* 0x0000000400077213 */ /* 0x000fe20000000000 */
[----:B------:R-:W-:Y:S01]  /*1ed0*/  IMAD.MOV.U32 R10, RZ, RZ, R19 ;  /* 0x000000ffff0a7224 */ /* 0x000fe200078e0013 */
[----:B------:R-:W-:Y:S01]  /*1ee0*/  ISETP.GE.AND P4, PT, R4, RZ, PT ;  /* 0x000000ff0400720c */ /* 0x000fe20003f86270 */
[----:B------:R-:W-:Y:S01]  /*1ef0*/  @!P5 IMAD.IADD R3, R3, 0x1, -R8 ;  /* 0x000000010303d824 */ /* 0x000fe200078e0a08 */
[----:B--2---:R-:W-:Y:S01]  /*1f00*/  IABS R11, R6 ;  /* 0x00000006000b7213 */ /* 0x004fe20000000000 */
[----:B------:R-:W-:Y:S01]  /*1f10*/  IMAD.HI.U32 R4, R9, R7, RZ ;  /* 0x0000000709047227 */ /* 0x000fe200078e00ff */
[----:B------:R-:W-:-:S03]  /*1f20*/  IABS R19, R20 ;  /* 0x0000001400137213 */ /* 0x000fc60000000000 */
[----:B------:R-:W-:Y:S02]  /*1f30*/  IMAD.MOV R4, RZ, RZ, -R4 ;  /* 0x000000ffff047224 */ /* 0x000fe400078e0a04 */
[----:B------:R-:W-:-:S04]  /*1f40*/  IMAD.HI.U32 R6, R9, R11, RZ ;  /* 0x0000000b09067227 */ /* 0x000fc800078e00ff */
[C---:B------:R-:W-:Y:S02]  /*1f50*/  IMAD R7, R8.reuse, R4, R7 ;  /* 0x0000000408077224 */ /* 0x040fe400078e0207 */
[----:B------:R-:W-:Y:S01]  /*1f60*/  @!P3 IMAD.MOV R10, RZ, RZ, -R10 ;  /* 0x000000ffff0ab224 */ /* 0x000fe200078e0a0a */
[C---:B------:R-:W-:Y:S01]  /*1f70*/  ISETP.GT.U32.AND P3, PT, R8.reuse, R5, PT ;  /* 0x000000050800720c */ /* 0x040fe20003f64070 */
[----:B------:R-:W-:Y:S01]  /*1f80*/  IMAD.MOV R6, RZ, RZ, -R6 ;  /* 0x000000ffff067224 */ /* 0x000fe200078e0a06 */
[C---:B------:R-:W-:Y:S01]  /*1f90*/  ISETP.GT.U32.AND P5, PT, R8.reuse, R7, PT ;  /* 0x000000070800720c */ /* 0x040fe20003fa4070 */
[----:B------:R-:W-:Y:S01]  /*1fa0*/  IMAD.MOV.U32 R14, RZ, RZ, R3 ;  /* 0x000000ffff0e7224 */ /* 0x000fe200078e0003 */
[----:B------:R0:W-:Y:S01]  /*1fb0*/  STL [R1+0x1d4], R10 ;  /* 0x0001d40a01007387 */ /* 0x0001e20000100800 */
[----:B------:R-:W-:Y:S02]  /*1fc0*/  IMAD R11, R8, R6, R11 ;  /* 0x00000006080b7224 */ /* 0x000fe400078e020b */
[----:B------:R-:W-:-:S02]  /*1fd0*/  @!P0 IMAD.MOV R12, RZ, RZ, -R12 ;  /* 0x000000ffff0c8224 */ /* 0x000fc400078e0a0c */
[----:B------:R-:W-:Y:S01]  /*1fe0*/  @!P6 IMAD.MOV R14, RZ, RZ, -R14 ;  /* 0x000000ffff0ee224 */ /* 0x000fe200078e0a0e */
[----:B------:R-:W-:Y:S01]  /*1ff0*/  ISETP.GT.U32.AND P6, PT, R8, R11, PT ;  /* 0x0000000b0800720c */ /* 0x000fe20003fc4070 */
[C---:B------:R-:W-:Y:S01]  /*2000*/  VIADD R4, R0.reuse, 0x18 ;  /* 0x0000001800047836 */ /* 0x040fe20000000000 */
[----:B------:R1:W-:Y:S01]  /*2010*/  STL [R1+0x1d0], R12 ;  /* 0x0001d00c01007387 */ /* 0x0003e20000100800 */
[--C-:B------:R-:W-:Y:S02]  /*2020*/  @!P3 IMAD.IADD R5, R5, 0x1, -R8.reuse ;  /* 0x000000010505b824 */ /* 0x100fe400078e0a08 */
[----:B0-----:R-:W-:Y:S01]  /*2030*/  VIADD R10, R0, 0x17 ;  /* 0x00000017000a7836 */ /* 0x001fe20000000000 */
[----:B------:R-:W-:Y:S01]  /*2040*/  ISETP.GE.AND P3, PT, R4, RZ, PT ;  /* 0x000000ff0400720c */ /* 0x000fe20003f66270 */
[----:B------:R-:W-:Y:S01]  /*2050*/  @!P5 IMAD.IADD R7, R7, 0x1, -R8 ;  /* 0x000000010707d824 */ /* 0x000fe200078e0a08 */
[----:B------:R0:W-:Y:S01]  /*2060*/  STL [R1+0x1cc], R14 ;  /* 0x0001cc0e01007387 */ /* 0x0001e20000100800 */
[----:B------:R-:W-:Y:S01]  /*2070*/  IMAD.MOV.U32 R13, RZ, RZ, R5 ;  /* 0x000000ffff0d7224 */ /* 0x000fe200078e0005 */
[----:B------:R-:W-:Y:S01]  /*2080*/  ISETP.GE.AND P0, PT, R10, RZ, PT ;  /* 0x000000ff0a00720c */ /* 0x000fe20003f06270 */
[C---:B------:R-:W-:Y:S01]  /*2090*/  VIADD R24, R0.reuse, 0x3f ;  /* 0x0000003f00187836 */ /* 0x040fe20000000000 */
[----:B------:R-:W-:Y:S01]  /*20a0*/  IABS R10, R10 ;  /* 0x0000000a000a7213 */ /* 0x000fe20000000000 */
[----:B-1----:R-:W-:Y:S01]  /*20b0*/  VIADD R12, R0, 0x19 ;  /* 0x00000019000c7836 */ /* 0x002fe20000000000 */
[----:B------:R-:W-:Y:S01]  /*20c0*/  ISETP.GT.U32.AND P5, PT, R8, R7, PT ;  /* 0x000000070800720c */ /* 0x000fe20003fa4070 */
[----:B------:R-:W-:-:S02]  /*20d0*/  @!P2 IMAD.MOV R13, RZ, RZ, -R13 ;  /* 0x000000ffff0da224 */ /* 0x000fc400078e0a0d */
[----:B------:R-:W-:Y:S01]  /*20e0*/  IMAD.MOV.U32 R6, RZ, RZ, R10 ;  /* 0x000000ffff067224 */ /* 0x000fe200078e000a */
[----:B------:R-:W-:Y:S01]  /*20f0*/  IABS R10, R4 ;  /* 0x00000004000a7213 */ /* 0x000fe20000000000 */
[----:B------:R-:W-:Y:S01]  /*2100*/  @!P6 IMAD.IADD R11, R11, 0x1, -R8 ;  /* 0x000000010b0be824 */ /* 0x000fe200078e0a08 */
[----:B------:R-:W-:Y:S01]  /*2110*/  ISETP.GE.AND P2, PT, R12, RZ, PT ;  /* 0x000000ff0c00720c */ /* 0x000fe20003f46270 */
[C---:B------:R-:W-:Y:S01]  /*2120*/  IMAD.HI.U32 R4, R9.reuse, R6, RZ ;  /* 0x0000000609047227 */ /* 0x040fe200078e00ff */
[----:B------:R-:W-:Y:S01]  /*2130*/  IABS R12, R12 ;  /* 0x0000000c000c7213 */ /* 0x000fe20000000000 */
[----:B------:R1:W-:Y:S01]  /*2140*/  STL [R1+0x1c8], R13 ;  /* 0x0001c80d01007387 */ /* 0x0003e20000100800 */
[----:B0-----:R-:W-:Y:S01]  /*2150*/  IABS R14, R16 ;  /* 0x00000010000e7213 */ /* 0x001fe20000000000 */
[----:B------:R-:W-:Y:S01]  /*2160*/  IMAD.MOV R3, RZ, RZ, -R4 ;  /* 0x000000ffff037224 */ /* 0x000fe200078e0a04 */
[----:B------:R-:W-:Y:S01]  /*2170*/  ISETP.GT.U32.AND P6, PT, R8, R11, PT ;  /* 0x0000000b0800720c */ /* 0x000fe20003fc4070 */
[----:B------:R-:W-:-:S04]  /*2180*/  IMAD.HI.U32 R4, R9, R10, RZ ;  /* 0x0000000a09047227 */ /* 0x000fc800078e00ff */
[----:B------:R-:W-:Y:S02]  /*2190*/  IMAD R3, R8, R3, R6 ;  /* 0x0000000308037224 */ /* 0x000fe400078e0206 */
[----:B------:R-:W-:Y:S02]  /*21a0*/  IMAD.MOV R5, RZ, RZ, -R4 ;  /* 0x000000ffff057224 */ /* 0x000fe400078e0a04 */
[----:B------:R-:W-:-:S04]  /*21b0*/  IMAD.HI.U32 R4, R9, R12, RZ ;  /* 0x0000000c09047227 */ /* 0x000fc800078e00ff */
[----:B------:R-:W-:Y:S01]  /*21c0*/  @!P5 IMAD.IADD R7, R7, 0x1, -R8 ;  /* 0x000000010707d824 */ /* 0x000fe200078e0a08 */
[----:B------:R-:W-:Y:S01]  /*21d0*/  ISETP.GT.U32.AND P5, PT, R8, R3, PT ;  /* 0x000000030800720c */ /* 0x000fe20003fa4070 */
[----:B------:R-:W-:-:S04]  /*21e0*/  IMAD.HI.U32 R6, R9, R14, RZ ;  /* 0x0000000e09067227 */ /* 0x000fc800078e00ff */
[----:B-1----:R-:W-:Y:S02]  /*21f0*/  IMAD.MOV R13, RZ, RZ, -R4 ;  /* 0x000000ffff0d7224 */ /* 0x002fe400078e0a04 */
[----:B------:R-:W-:Y:S02]  /*2200*/  IMAD.MOV.U32 R17, RZ, RZ, R7 ;  /* 0x000000ffff117224 */ /* 0x000fe400078e0007 */
[----:B------:R-:W-:Y:S02]  /*2210*/  IMAD.MOV R15, RZ, RZ, -R6 ;  /* 0x000000ffff0f7224 */ /* 0x000fe400078e0a06 */
[C---:B------:R-:W-:Y:S02]  /*2220*/  IMAD R7, R8.reuse, R13, R12 ;  /* 0x0000000d08077224 */ /* 0x040fe400078e020c */
[C---:B------:R-:W-:Y:S02]  /*2230*/  IMAD R13, R8.reuse, R15, R14 ;  /* 0x0000000f080d7224 */ /* 0x040fe400078e020e */
[----:B------:R-:W-:Y:S01]  /*2240*/  @!P6 IMAD.IADD R11, R11, 0x1, -R8 ;  /* 0x000000010b0be824 */ /* 0x000fe200078e0a08 */
[C---:B------:R-:W-:Y:S01]  /*2250*/  ISETP.GT.U32.AND P6, PT, R8.reuse, R7, PT ;  /* 0x000000070800720c */ /* 0x040fe20003fc4070 */
[C---:B------:R-:W-:Y:S01]  /*2260*/  IMAD R5, R8.reuse, R5, R10 ;  /* 0x0000000508057224 */ /* 0x040fe200078e020a */
[----:B------:R-:W-:Y:S01]  /*2270*/  IABS R10, R18 ;  /* 0x00000012000a7213 */ /* 0x000fe20000000000 */
[----:B------:R-:W-:Y:S01]  /*2280*/  @!P5 IMAD.IADD R3, R3, 0x1, -R8 ;  /* 0x000000010303d824 */ /* 0x000fe200078e0a08 */
[C---:B------:R-:W-:Y:S01]  /*2290*/  ISETP.GT.U32.AND P5, PT, R8.reuse, R13, PT ;  /* 0x0000000d0800720c */ /* 0x040fe20003fa4070 */
[----:B------:R-:W-:Y:S01]  /*22a0*/  @!P4 IMAD.MOV R17, RZ, RZ, -R17 ;  /* 0x000000ffff11c224 */ /* 0x000fe200078e0a11 */
[----:B------:R-:W-:Y:S01]  /*22b0*/  ISETP.GT.U32.AND P4, PT, R8, R5, PT ;  /* 0x000000050800720c */ /* 0x000fe20003f84070 */
[----:B------:R-:W-:-:S02]  /*22c0*/  VIADD R12, R0, 0x1c ;  /* 0x0000001c000c7836 */ /* 0x000fc40000000000 */
[----:B------:R-:W-:Y:S01]  /*22d0*/  IMAD.HI.U32 R4, R9, R10, RZ ;  /* 0x0000000a09047227 */ /* 0x000fe200078e00ff */
[----:B------:R0:W-:Y:S02]  /*22e0*/  STL [R1+0x294], R17 ;  /* 0x0002941101007387 */ /* 0x0001e40000100800 */
[----:B------:R-:W-:Y:S01]  /*22f0*/  IABS R6, R12 ;  /* 0x0000000c00067213 */ /* 0x000fe20000000000 */
[----:B------:R-:W-:Y:S02]  /*2300*/  @!P6 IMAD.IADD R7, R7, 0x1, -R8 ;  /* 0x000000010707e824 */ /* 0x000fe400078e0a08 */
[----:B------:R-:W-:Y:S02]  /*2310*/  IMAD.MOV R15, RZ, RZ, -R4 ;  /* 0x000000ffff0f7224 */ /* 0x000fe400078e0a04 */
[----:B------:R-:W-:Y:S01]  /*2320*/  @!P5 IMAD.IADD R13, R13, 0x1, -R8 ;  /* 0x000000010d0dd824 */ /* 0x000fe200078e0a08 */
[----:B------:R-:W-:Y:S01]  /*2330*/  ISETP.GT.U32.AND P5, PT, R8, R7, PT ;  /* 0x000000070800720c */ /* 0x000fe20003fa4070 */
[----:B------:R-:W-:-:S04]  /*2340*/  IMAD.HI.U32 R4, R9, R6, RZ ;  /* 0x0000000609047227 */ /* 0x000fc800078e00ff */
[----:B------:R-:W-:Y:S01]  /*2350*/  @!P4 IMAD.IADD R5, R5, 0x1, -R8 ;  /* 0x000000010505c824 */ /* 0x000fe200078e0a08 */
[C---:B------:R-:W-:Y:S01]  /*2360*/  ISETP.GT.U32.AND P4, PT, R8.reuse, R3, PT ;  /* 0x000000030800720c */ /* 0x040fe20003f84070 */
[----:B------:R-:W-:Y:S02]  /*2370*/  IMAD.MOV.U32 R21, RZ, RZ, R11 ;  /* 0x000000ffff157224 */ /* 0x000fe400078e000b */
[----:B------:R-:W-:Y:S01]  /*2380*/  IMAD.MOV R11, RZ, RZ, -R4 ;  /* 0x000000ffff0b7224 */ /* 0x000fe200078e0a04 */
[C---:B------:R-:W-:Y:S01]  /*2390*/  ISETP.GT.U32.AND P6, PT, R8.reuse, R5, PT ;  /* 0x000000050800720c */ /* 0x040fe20003fc4070 */
[C---:B------:R-:W-:Y:S02]  /*23a0*/  IMAD R15, R8.reuse, R15, R10 ;  /* 0x0000000f080f7224 */ /* 0x040fe400078e020a */
[----:B------:R-:W-:Y:S02]  /*23b0*/  IMAD R11, R8, R11, R6 ;  /* 0x0000000b080b7224 */ /* 0x000fe400078e0206 */
[----:B------:R-:W-:-:S02]  /*23c0*/  @!P5 IMAD.IADD R7, R7, 0x1, -R8 ;  /* 0x000000010707d824 */ /* 0x000fc400078e0a08 */
[----:B------:R-:W-:Y:S01]  /*23d0*/  VIADD R14, R0, 0x1d ;  /* 0x0000001d000e7836 */ /* 0x000fe20000000000 */
[C---:B------:R-:W-:Y:S01]  /*23e0*/  ISETP.GT.U32.AND P5, PT, R8.reuse, R11, PT ;  /* 0x0000000b0800720c */ /* 0x040fe20003fa4070 */
[--C-:B------:R-:W-:Y:S01]  /*23f0*/  @!P4 IMAD.IADD R3, R3, 0x1, -R8.reuse ;  /* 0x000000010303c824 */ /* 0x100fe200078e0a08 */
[C---:B------:R-:W-:Y:S01]  /*2400*/  ISETP.GT.U32.AND P4, PT, R8.reuse, R15, PT ;  /* 0x0000000f0800720c */ /* 0x040fe20003f84070 */
[----:B------:R-:W-:Y:S01]  /*2410*/  @!P1 IMAD.MOV R21, RZ, RZ, -R21 ;  /* 0x000000ffff159224 */ /* 0x000fe200078e0a15 */
[----:B------:R-:W-:Y:S01]  /*2420*/  ISETP.GT.U32.AND P1, PT, R8, R13, PT ;  /* 0x0000000d0800720c */ /* 0x000fe20003f24070 */
[----:B------:R-:W-:Y:S01]  /*2430*/  @!P6 IMAD.IADD R5, R5, 0x1, -R8 ;  /* 0x000000010505e824 */ /* 0x000fe200078e0a08 */
[----:B------:R-:W-:Y:S01]  /*2440*/  ISETP.GE.AND P6, PT, R16, RZ, PT ;  /* 0x000000ff1000720c */ /* 0x000fe20003fc6270 */
[----:B------:R-:W-:Y:S01]  /*2450*/  VIADD R16, R0, 0x1f ;  /* 0x0000001f00107836 */ /* 0x000fe20000000000 */
[----:B0-----:R-:W-:Y:S01]  /*2460*/  IABS R17, R14 ;  /* 0x0000000e00117213 */ /* 0x001fe20000000000 */
[----:B------:R-:W-:Y:S01]  /*2470*/  IMAD.MOV.U32 R22, RZ, RZ, R3 ;  /* 0x000000ffff167224 */ /* 0x000fe200078e0003 */
[----:B------:R0:W-:Y:S01]  /*2480*/  STL [R1+0x298], R21 ;  /* 0x0002981501007387 */ /* 0x0001e20000100800 */
[----:B------:R-:W-:Y:S01]  /*2490*/  IMAD.HI.U32 R6, R9, R19, RZ ;  /* 0x0000001309067227 */ /* 0x000fe200078e00ff */
[----:B------:R-:W-:-:S03]  /*24a0*/  IABS R10, R16 ;  /* 0x00000010000a7213 */ /* 0x000fc60000000000 */
[--C-:B------:R-:W-:Y:S02]  /*24b0*/  @!P5 IMAD.IADD R11, R11, 0x1, -R8.reuse ;  /* 0x000000010b0bd824 */ /* 0x100fe400078e0a08 */
[----:B------:R-:W-:Y:S01]  /*24c0*/  @!P4 IMAD.IADD R15, R15, 0x1, -R8 ;  /* 0x000000010f0fc824 */ /* 0x000fe200078e0a08 */
[----:B------:R-:W-:Y:S01]  /*24d0*/  ISETP.GE.AND P4, PT, R12, RZ, PT ;  /* 0x000000ff0c00720c */ /* 0x000fe20003f86270 */
[----:B------:R-:W-:Y:S01]  /*24e0*/  IMAD.HI.U32 R3, R9, R10, RZ ;  /* 0x0000000a09037227 */ /* 0x000fe200078e00ff */
[----:B------:R-:W-:-:S03]  /*24f0*/  ISETP.GT.U32.AND P5, PT, R8, R11, PT ;  /* 0x0000000b0800720c */ /* 0x000fc60003fa4070 */
[----:B------:R-:W-:Y:S01]  /*2500*/  @!P0 IMAD.MOV R22, RZ, RZ, -R22 ;  /* 0x000000ffff168224 */ /* 0x000fe200078e0a16 */
[C---:B------:R-:W-:Y:S01]  /*2510*/  ISETP.GT.U32.AND P0, PT, R8.reuse, R15, PT ;  /* 0x0000000f0800720c */ /* 0x040fe20003f04070 */
[----:B------:R-:W-:Y:S02]  /*2520*/  IMAD.MOV R3, RZ, RZ, -R3 ;  /* 0x000000ffff037224 */ /* 0x000fe400078e0a03 */
[----:B------:R-:W-:Y:S01]  /*2530*/  IMAD.HI.U32 R4, R9, R17, RZ ;  /* 0x0000001109047227 */ /* 0x000fe200078e00ff */
[----:B------:R-:W-:Y:S03]  /*2540*/  STL [R1+0x29c], R22 ;  /* 0x00029c1601007387 */ /* 0x000fe60000100800 */
[----:B------:R-:W-:Y:S02]  /*2550*/  IMAD R3, R8, R3, R10 ;  /* 0x0000000308037224 */ /* 0x000fe400078e020a */
[----:B------:R-:W-:Y:S01]  /*2560*/  @!P1 IMAD.IADD R13, R13, 0x1, -R8 ;  /* 0x000000010d0d9824 */ /* 0x000fe200078e0a08 */
[----:B------:R-:W-:Y:S01]  /*2570*/  ISETP.GE.AND P1, PT, R18, RZ, PT ;  /* 0x000000ff1200720c */ /* 0x000fe20003f26270 */
[----:B------:R-:W-:-:S02]  /*2580*/  IMAD.MOV R4, RZ, RZ, -R4 ;  /* 0x000000ffff047224 */ /* 0x000fc400078e0a04 */
[----:B0-----:R-:W-:Y:S02]  /*2590*/  IMAD.MOV.U32 R21, RZ, RZ, R5 ;  /* 0x000000ffff157224 */ /* 0x001fe400078e0005 */
[----:B------:R-:W-:Y:S02]  /*25a0*/  IMAD.MOV R6, RZ, RZ, -R6 ;  /* 0x000000ffff067224 */ /* 0x000fe400078e0a06 */
[----:B------:R-:W-:Y:S02]  /*25b0*/  IMAD.MOV.U32 R5, RZ, RZ, R7 ;  /* 0x000000ffff057224 */ /* 0x000fe400078e0007 */
[----:B------:R-:W-:Y:S01]  /*25c0*/  @!P5 IMAD.IADD R11, R11, 0x1, -R8 ;  /* 0x000000010b0bd824 */ /* 0x000fe200078e0a08 */
[C---:B------:R-:W-:Y:S01]  /*25d0*/  ISETP.GT.U32.AND P5, PT, R8.reuse, R3, PT ;  /* 0x000000030800720c */ /* 0x040fe20003fa4070 */
[----:B------:R-:W-:Y:S02]  /*25e0*/  IMAD R17, R8, R4, R17 ;  /* 0x0000000408117224 */ /* 0x000fe400078e0211 */
[----:B------:R-:W-:-:S02]  /*25f0*/  @!P3 IMAD.MOV R21, RZ, RZ, -R21 ;  /* 0x000000ffff15b224 */ /* 0x000fc400078e0a15 */
[C---:B------:R-:W-:Y:S01]  /*2600*/  IMAD R19, R8.reuse, R6, R19 ;  /* 0x0000000608137224 */ /* 0x040fe200078e0213 */
[----:B------:R-:W-:Y:S01]  /*2610*/  ISETP.GT.U32.AND P3, PT, R8, R17, PT ;  /* 0x000000110800720c */ /* 0x000fe20003f64070 */
[----:B------:R-:W-:Y:S01]  /*2620*/  IMAD.MOV.U32 R4, RZ, RZ, R13 ;  /* 0x000000ffff047224 */ /* 0x000fe200078e000d */
[----:B------:R-:W-:Y:S01]  /*2630*/  STL [R1+0x1c4], R21 ;  /* 0x0001c41501007387 */ /* 0x000fe20000100800 */
[----:B------:R-:W-:Y:S01]  /*2640*/  @!P2 IMAD.MOV R5, RZ, RZ, -R5 ;  /* 0x000000ffff05a224 */ /* 0x000fe200078e0a05 */
[----:B------:R-:W-:Y:S01]  /*2650*/  ISETP.GE.AND P2, PT, R14, RZ, PT ;  /* 0x000000ff0e00720c */ /* 0x000fe20003f46270 */
[----:B------:R-:W-:Y:S02]  /*2660*/  VIADD R12, R0, 0x20 ;  /* 0x00000020000c7836 */ /* 0x000fe40000000000 */
[----:B------:R-:W-:Y:S01]  /*2670*/  @!P0 IMAD.IADD R15, R15, 0x1, -R8 ;  /* 0x000000010f0f8824 */ /* 0x000fe200078e0a08 */
[----:B------:R0:W-:Y:S01]  /*2680*/  STL [R1+0x1c0], R5 ;  /* 0x0001c00501007387 */ /* 0x0001e20000100800 */
[----:B------:R-:W-:Y:S01]  /*2690*/  @!P6 IMAD.MOV R4, RZ, RZ, -R4 ;  /* 0x000000ffff04e224 */ /* 0x000fe200078e0a04 */
[----:B------:R-:W-:Y:S01]  /*26a0*/  ISETP.GT.U32.AND P6, PT, R8, R19, PT ;  /* 0x000000130800720c */ /* 0x000fe20003fc4070 */
[----:B------:R-:W-:Y:S01]  /*26b0*/  IMAD.MOV.U32 R6, RZ, RZ, R15 ;  /* 0x000000ffff067224 */ /* 0x000fe200078e000f */
[----:B------:R-:W-:Y:S01]  /*26c0*/  ISETP.GE.AND P0, PT, R20, RZ, PT ;  /* 0x000000ff1400720c */ /* 0x000fe20003f06270 */
[----:B------:R-:W-:Y:S01]  /*26d0*/  VIADD R14, R0, 0x21 ;  /* 0x00000021000e7836 */ /* 0x000fe20000000000 */
[----:B------:R1:W-:Y:S01]  /*26e0*/  STL [R1+0x1bc], R4 ;  /* 0x0001bc0401007387 */ /* 0x0003e20000100800 */
[----:B------:R-:W-:-:S02]  /*26f0*/  @!P1 IMAD.MOV R6, RZ, RZ, -R6 ;  /* 0x000000ffff069224 */ /* 0x000fc400078e0a06 */
[--C-:B------:R-:W-:Y:S01]  /*2700*/  @!P5 IMAD.IADD R3, R3, 0x1, -R8.reuse ;  /* 0x000000010303d824 */ /* 0x100fe200078e0a08 */
[----:B0-----:R-:W-:Y:S01]  /*2710*/  IABS R5, R12 ;  /* 0x0000000c00057213 */ /* 0x001fe20000000000 */
[--C-:B------:R-:W-:Y:S01]  /*2720*/  @!P3 IMAD.IADD R17, R17, 0x1, -R8.reuse ;  /* 0x000000011111b824 */ /* 0x100fe200078e0a08 */
[----:B------:R-:W-:Y:S01]  /*2730*/  IABS R7, R14 ;  /* 0x0000000e00077213 */ /* 0x000fe20000000000 */
[----:B------:R0:W-:Y:S01]  /*2740*/  STL [R1+0x1b8], R6 ;  /* 0x0001b80601007387 */ /* 0x0001e20000100800 */
[C---:B------:R-:W-:Y:S01]  /*2750*/  ISETP.GT.U32.AND P5, PT, R8.reuse, R3, PT ;  /* 0x000000030800720c */ /* 0x040fe20003fa4070 */
[----:B------:R-:W-:Y:S01]  /*2760*/  @!P6 IMAD.IADD R19, R19, 0x1, -R8 ;  /* 0x000000011313e824 */ /* 0x000fe200078e0a08 */
[----:B------:R-:W-:Y:S01]  /*2770*/  ISETP.GT.U32.AND P6, PT, R8, R17, PT ;  /* 0x000000110800720c */ /* 0x000fe20003fc4070 */
[----:B-1----:R-:W-:Y:S01]  /*2780*/  IMAD.HI.U32 R4, R9, R5, RZ ;  /* 0x0000000509047227 */ /* 0x002fe200078e00ff */
[----:B------:R-:W-:Y:S02]  /*2790*/  ISETP.GE.AND P3, PT, R16, RZ, PT ;  /* 0x000000ff1000720c */ /* 0x000fe40003f66270 */
[----:B------:R-:W-:Y:S01]  /*27a0*/  ISETP.GT.U32.AND P1, PT, R8, R19, PT ;  /* 0x000000130800720c */ /* 0x000fe20003f24070 */
[----:B------:R-:W-:-:S02]  /*27b0*/  VIADD R16, R0, 0x22 ;  /* 0x0000002200107836 */ /* 0x000fc40000000000 */
[----:B0-----:R-:W-:Y:S02]  /*27c0*/  IMAD.MOV R6, RZ, RZ, -R4 ;  /* 0x000000ffff067224 */ /* 0x001fe400078e0a04 */
[----:B------:R-:W-:Y:S01]  /*27d0*/  IMAD.HI.U32 R4, R9, R7, RZ ;  /* 0x0000000709047227 */ /* 0x000fe200078e00ff */
[----:B------:R-:W-:-:S03]  /*27e0*/  IABS R13, R16 ;  /* 0x00000010000d7213 */ /* 0x000fc60000000000 */
[----:B------:R-:W-:Y:S02]  /*27f0*/  IMAD.MOV R4, RZ, RZ, -R4 ;  /* 0x000000ffff047224 */ /* 0x000fe400078e0a04 */
[--C-:B------:R-:W-:Y:S02]  /*2800*/  @!P5 IMAD.IADD R3, R3, 0x1, -R8.reuse ;  /* 0x000000010303d824 */ /* 0x100fe400078e0a08 */
[C---:B------:R-:W-:Y:S02]  /*2810*/  IMAD R7, R8.reuse, R4, R7 ;  /* 0x0000000408077224 */ /* 0x040fe400078e0207 */
[C---:B------:R-:W-:Y:S02]  /*2820*/  IMAD R5, R8.reuse, R6, R5 ;  /* 0x0000000608057224 */ /* 0x040fe400078e0205 */
[--C-:B------:R-:W-:Y:S01]  /*2830*/  @!P1 IMAD.IADD R19, R19, 0x1, -R8.reuse ;  /* 0x0000000113139824 */ /* 0x100fe200078e0a08 */
[----:B------:R-:W-:Y:S01]  /*2840*/  ISETP.GT.U32.AND P5, PT, R8, R7, PT ;  /* 0x000000070800720c */ /* 0x000fe20003fa4070 */
[----:B------:R-:W-:Y:S01]  /*2850*/  @!P6 IMAD.IADD R17, R17, 0x1, -R8 ;  /* 0x000000011111e824 */ /* 0x000fe200078e0a08 */
[----:B------:R-:W-:Y:S01]  /*2860*/  ISETP.GE.AND P1, PT, R12, RZ, PT ;  /* 0x000000ff0c00720c */ /* 0x000fe20003f26270 */
[----:B------:R-:W-:Y:S01]  /*2870*/  VIADD R12, R0, 0x24 ;  /* 0x00000024000c7836 */ /* 0x000fe20000000000 */
[----:B------:R-:W-:Y:S01]  /*2880*/  ISETP.GT.U32.AND P6, PT, R8, R5, PT ;  /* 0x000000050800720c */ /* 0x000fe20003fc4070 */
[----:B------:R-:W-:-:S03]  /*2890*/  IMAD.HI.U32 R4, R9, R13, RZ ;  /* 0x0000000d09047227 */ /* 0x000fc600078e00ff */
[----:B------:R-:W-:Y:S01]  /*28a0*/  IABS R10, R12 ;  /* 0x0000000c000a7213 */ /* 0x000fe20000000000 */
[----:B------:R-:W-:Y:S02]  /*28b0*/  IMAD.MOV R4, RZ, RZ, -R4 ;  /* 0x000000ffff047224 */ /* 0x000fe400078e0a04 */
[----:B------:R-:W-:Y:S02]  /*28c0*/  VIADD R18, R0, 0x23 ;  /* 0x0000002300127836 */ /* 0x000fe40000000000 */
[--C-:B------:R-:W-:Y:S02]  /*28d0*/  @!P5 IMAD.IADD R7, R7, 0x1, -R8.reuse ;  /* 0x000000010707d824 */ /* 0x100fe400078e0a08 */
[----:B------:R-:W-:Y:S01]  /*28e0*/  @!P4 IMAD.MOV R11, RZ, RZ, -R11 ;  /* 0x000000ffff0bc224 */ /* 0x000fe200078e0a0b */
[----:B------:R-:W-:Y:S01]  /*28f0*/  IABS R15, R18 ;  /* 0x00000012000f7213 */ /* 0x000fe20000000000 */
[C---:B------:R-:W-:Y:S01]  /*2900*/  IMAD R13, R8.reuse, R4, R13 ;  /* 0x00000004080d7224 */ /* 0x040fe200078e020d */
[----:B------:R-:W-:Y:S01]  /*2910*/  ISETP.GT.U32.AND P5, PT, R8, R7, PT ;  /* 0x000000070800720c */ /* 0x000fe20003fa4070 */
[----:B------:R-:W-:Y:S01]  /*2920*/  IMAD.HI.U32 R4, R9, R10, RZ ;  /* 0x0000000a09047227 */ /* 0x000fe200078e00ff */
[----:B------:R0:W-:Y:S03]  /*2930*/  STL [R1+0x1b4], R11 ;  /* 0x0001b40b01007387 */ /* 0x0001e60000100800 */
[----:B------:R-:W-:Y:S01]  /*2940*/  @!P6 IMAD.IADD R5, R5, 0x1, -R8 ;  /* 0x000000010505e824 */ /* 0x000fe200078e0a08 */
[----:B------:R-:W-:Y:S01]  /*2950*/  ISETP.GE.AND P6, PT, R14, RZ, PT ;  /* 0x000000ff0e00720c */ /* 0x000fe20003fc6270 */
[----:B------:R-:W-:-:S03]  /*2960*/  IMAD.HI.U32 R6, R9, R15, RZ ;  /* 0x0000000f09067227 */ /* 0x000fc600078e00ff */
[C---:B------:R-:W-:Y:S01]  /*2970*/  ISETP.GT.U32.AND P4, PT, R8.reuse, R5, PT ;  /* 0x000000050800720c */ /* 0x040fe20003f84070 */
[----:B------:R-:W-:Y:S02]  /*2980*/  IMAD.MOV R6, RZ, RZ, -R6 ;  /* 0x000000ffff067224 */ /* 0x000fe400078e0a06 */
[----:B0-----:R-:W-:Y:S02]  /*2990*/  IMAD.MOV R11, RZ, RZ, -R4 ;  /* 0x000000ffff0b7224 */ /* 0x001fe400078e0a04 */
[----:B------:R-:W-:Y:S02]  /*29a0*/  IMAD.MOV.U32 R4, RZ, RZ, R3 ;  /* 0x000000ffff047224 */ /* 0x000fe400078e0003 */
[C---:B------:R-:W-:Y:S02]  /*29b0*/  IMAD R3, R8.reuse, R11, R10 ;  /* 0x0000000b08037224 */ /* 0x040fe400078e020a */
[----:B------:R-:W-:Y:S02]  /*29c0*/  IMAD.MOV.U32 R20, RZ, RZ, R17 ;  /* 0x000000ffff147224 */ /* 0x000fe400078e0011 */
[----:B------:R-:W-:Y:S01]  /*29d0*/  @!P5 IMAD.IADD R7, R7, 0x1, -R8 ;  /* 0x000000010707d824 */ /* 0x000fe200078e0a08 */
[C---:B------:R-:W-:Y:S01]  /*29e0*/  ISETP.GT.U32.AND P5, PT, R8.reuse, R3, PT ;  /* 0x000000030800720c */ /* 0x040fe20003fa4070 */
[----:B------:R-:W-:-:S02]  /*29f0*/  IMAD R15, R8, R6, R15 ;  /* 0x00000006080f7224 */ /* 0x000fc400078e020f */
[----:B------:R-:W-:Y:S01]  /*2a00*/  @!P2 IMAD.MOV R20, RZ, RZ, -R20 ;  /* 0x000000ffff14a224 */ /* 0x000fe200078e0a14 */
[----:B------:R-:W-:Y:S01]  /*2a10*/  ISETP.GT.U32.AND P2, PT, R8, R13, PT ;  /* 0x0000000d0800720c */ /* 0x000fe20003f44070 */
[----:B------:R-:W-:Y:S02]  /*2a20*/  IMAD.MOV.U32 R17, RZ, RZ, R19 ;  /* 0x000000ffff117224 */ /* 0x000fe400078e0013 */
[----:B------:R-:W-:Y:S01]  /*2a30*/  VIADD R14, R0, 0x25 ;  /* 0x00000025000e7836 */ /* 0x000fe20000000000 */
[----:B------:R-:W-:Y:S01]  /*2a40*/  STL [R1+0x2a0], R20 ;  /* 0x0002a01401007387 */ /* 0x000fe20000100800 */
[----:B------:R-:W-:Y:S01]  /*2a50*/  @!P3 IMAD.MOV R4, RZ, RZ, -R4 ;  /* 0x000000ffff04b224 */ /* 0x000fe200078e0a04 */
[----:B------:R-:W-:Y:S01]  /*2a60*/  ISETP.GT.U32.AND P3, PT, R8, R15, PT ;  /* 0x0000000f0800720c */ /* 0x000fe20003f64070 */
[----:B------:R-:W-:Y:S01]  /*2a70*/  @!P0 IMAD.MOV R17, RZ, RZ, -R17 ;  /* 0x000000ffff118224 */ /* 0x000fe200078e0a11 */
[----:B------:R-:W-:Y:S01]  /*2a80*/  ISETP.GE.AND P0, PT, R16, RZ, PT ;  /* 0x000000ff1000720c */ /* 0x000fe20003f06270 */
[--C-:B------:R-:W-:Y:S01]  /*2a90*/  @!P4 IMAD.IADD R5, R5, 0x1, -R8.reuse ;  /* 0x000000010505c824 */ /* 0x100fe200078e0a08 */
[----:B------:R-:W-:Y:S01]  /*2aa0*/  IABS R6, R14 ;  /* 0x0000000e00067213 */ /* 0x000fe20000000000 */
[----:B------:R-:W-:Y:S01]  /*2ab0*/  VIADD R16, R0, 0x26 ;  /* 0x0000002600107836 */ /* 0x000fe20000000000 */
[----:B------:R-:W-:Y:S01]  /*2ac0*/  STL [R1+0x2a4], R17 ;  /* 0x0002a41101007387 */ /* 0x000fe20000100800 */
[----:B------:R-:W-:Y:S01]  /*2ad0*/  IMAD.MOV.U32 R11, RZ, RZ, R5 ;  /* 0x000000ffff0b7224 */ /* 0x000fe200078e0005 */
[----:B------:R-:W-:Y:S01]  /*2ae0*/  ISETP.GE.AND P4, PT, R18, RZ, PT ;  /* 0x000000ff1200720c */ /* 0x000fe20003f86270 */
[--C-:B------:R-:W-:Y:S01]  /*2af0*/  @!P5 IMAD.IADD R3, R3, 0x1, -R8.reuse ;  /* 0x000000010303d824 */ /* 0x100fe200078e0a08 */
[----:B------:R0:W-:Y:S01]  /*2b00*/  STL [R1+0x2a8], R4 ;  /* 0x0002a80401007387 */ /* 0x0001e20000100800 */
[----:B------:R-:W-:Y:S01]  /*2b10*/  IABS R10, R16 ;  /* 0x00000010000a7213 */ /* 0x000fe20000000000 */
[--C-:B------:R-:W-:Y:S01]  /*2b20*/  @!P2 IMAD.IADD R13, R13, 0x1, -R8.reuse ;  /* 0x000000010d0da824 */ /* 0x100fe200078e0a08 */
[----:B------:R-:W-:Y:S01]  /*2b30*/  ISETP.GE.AND P2, PT, R12, RZ, PT ;  /* 0x000000ff0c00720c */ /* 0x000fe20003f46270 */
[----:B------:R-:W-:Y:S01]  /*2b40*/  @!P1 IMAD.MOV R11, RZ, RZ, -R11 ;  /* 0x000000ffff0b9224 */ /* 0x000fe200078e0a0b */
[----:B------:R-:W-:Y:S01]  /*2b50*/  ISETP.GT.U32.AND P5, PT, R8, R3, PT ;  /* 0x000000030800720c */ /* 0x000fe20003fa4070 */
[----:B------:R-:W-:Y:S01]  /*2b60*/  @!P6 IMAD.MOV R7, RZ, RZ, -R7 ;  /* 0x000000ffff07e224 */ /* 0x000fe200078e0a07 */
[----:B------:R-:W-:Y:S01]  /*2b70*/  ISETP.GE.AND P6, PT, R14, RZ, PT ;  /* 0x000000ff0e00720c */ /* 0x000fe20003fc6270 */
[----:B------:R-:W-:Y:S01]  /*2b80*/  @!P3 IMAD.IADD R15, R15, 0x1, -R8 ;  /* 0x000000010f0fb824 */ /* 0x000fe200078e0a08 */
[C---:B------:R-:W-:Y:S01]  /*2b90*/  ISETP.GT.U32.AND P3, PT, R8.reuse, R13, PT ;  /* 0x0000000d0800720c */ /* 0x040fe20003f64070 */
[C---:B0-----:R-:W-:Y:S01]  /*2ba0*/  IMAD.HI.U32 R4, R9.reuse, R6, RZ ;  /* 0x0000000609047227 */ /* 0x041fe200078e00ff */
[----:B------:R-:W-:Y:S02]  /*2bb0*/  STL [R1+0x1b0], R11 ;  /* 0x0001b00b01007387 */ /* 0x000fe40000100800 */
[----:B------:R-:W-:Y:S01]  /*2bc0*/  ISETP.GT.U32.AND P1, PT, R8, R15, PT ;  /* 0x0000000f0800720c */ /* 0x000fe20003f24070 */
[----:B------:R-:W-:Y:S01]  /*2bd0*/  IMAD.MOV R5, RZ, RZ, -R4 ;  /* 0x000000ffff057224 */ /* 0x000fe200078e0a04 */
[----:B------:R0:W-:Y:S01]  /*2be0*/  STL [R1+0x1ac], R7 ;  /* 0x0001ac0701007387 */ /* 0x0001e20000100800 */
[----:B------:R-:W-:-:S04]  /*2bf0*/  IMAD.HI.U32 R4, R9, R10, RZ ;  /* 0x0000000a09047227 */ /* 0x000fc800078e00ff */
[----:B------:R-:W-:Y:S02]  /*2c00*/  IMAD R5, R8, R5, R6 ;  /* 0x0000000508057224 */ /* 0x000fe400078e0206 */
[----:B------:R-:W-:Y:S02]  /*2c10*/  @!P5 IMAD.IADD R3, R3, 0x1, -R8 ;  /* 0x000000010303d824 */ /* 0x000fe400078e0a08 */
[----:B------:R-:W-:Y:S02]  /*2c20*/  VIADD R12, R0, 0x27 ;  /* 0x00000027000c7836 */ /* 0x000fe40000000000 */
[----:B0-----:R-:W-:Y:S02]  /*2c30*/  IMAD.MOV R7, RZ, RZ, -R4 ;  /* 0x000000ffff077224 */ /* 0x001fe400078e0a04 */
[----:B------:R-:W-:Y:S01]  /*2c40*/  @!P3 IMAD.IADD R13, R13, 0x1, -R8 ;  /* 0x000000010d0db824 */ /* 0x000fe200078e0a08 */
[C---:B------:R-:W-:Y:S01]  /*2c50*/  ISETP.GT.U32.AND P3, PT, R8.reuse, R5, PT ;  /* 0x000000050800720c */ /* 0x040fe20003f64070 */
[----:B------:R-:W-:Y:S01]  /*2c60*/  IMAD R7, R8, R7, R10 ;  /* 0x0000000708077224 */ /* 0x000fe200078e020a */
[----:B------:R-:W-:Y:S01]  /*2c70*/  IABS R11, R12 ;  /* 0x0000000c000b7213 */ /* 0x000fe20000000000 */
[----:B------:R-:W-:-:S02]  /*2c80*/  VIADD R14, R0, 0x28 ;  /* 0x00000028000e7836 */ /* 0x000fc40000000000 */
[----:B------:R-:W-:Y:S01]  /*2c90*/  IMAD.MOV.U32 R17, RZ, RZ, R13 ;  /* 0x000000ffff117224 */ /* 0x000fe200078e000d */
[----:B------:R-:W-:Y:S01]  /*2ca0*/  ISETP.GT.U32.AND P5, PT, R8, R7, PT ;  /* 0x000000070800720c */ /* 0x000fe20003fa4070 */
[----:B------:R-:W-:Y:S01]  /*2cb0*/  IMAD.HI.U32 R4, R9, R11, RZ ;  /* 0x0000000b09047227 */ /* 0x000fe200078e00ff */
[----:B------:R-:W-:-:S03]  /*2cc0*/  IABS R10, R14 ;  /* 0x0000000e000a7213 */ /* 0x000fc60000000000 */
[----:B------:R-:W-:Y:S01]  /*2cd0*/  @!P1 IMAD.IADD R15, R15, 0x1, -R8 ;  /* 0x000000010f0f9824 */ /* 0x000fe200078e0a08 */
[----:B------:R-:W-:Y:S01]  /*2ce0*/  ISETP.GE.AND P1, PT, R16, RZ, PT ;  /* 0x000000ff1000720c */ /* 0x000fe20003f26270 */
[----:B------:R-:W-:Y:S02]  /*2cf0*/  IMAD.MOV R4, RZ, RZ, -R4 ;  /* 0x000000ffff047224 */ /* 0x000fe400078e0a04 */
[----:B------:R-:W-:Y:S02]  /*2d00*/  VIADD R16, R0, 0x29 ;  /* 0x0000002900107836 */ /* 0x000fe40000000000 */
[--C-:B------:R-:W-:Y:S01]  /*2d10*/  @!P3 IMAD.IADD R5, R5, 0x1, -R8.reuse ;  /* 0x000000010505b824 */ /* 0x100fe200078e0a08 */
[----:B------:R-:W-:Y:S01]  /*2d20*/  ISETP.GE.AND P3, PT, R12, RZ, PT ;  /* 0x000000ff0c00720c */ /* 0x000fe20003f66270 */
[----:B------:R-:W-:Y:S01]  /*2d30*/  @!P5 IMAD.IADD R7, R7, 0x1, -R8 ;  /* 0x000000010707d824 */ /* 0x000fe200078e0a08 */
[----:B------:R-:W-:Y:S01]  /*2d40*/  IABS R6, R16 ;  /* 0x0000001000067213 */ /* 0x000fe20000000000 */
[----:B------:R-:W-:Y:S01]  /*2d50*/  @!P0 IMAD.MOV R17, RZ, RZ, -R17 ;  /* 0x000000ffff118224 */ /* 0x000fe200078e0a11 */
[C---:B------:R-:W-:Y:S01]  /*2d60*/  ISETP.GT.U32.AND P0, PT, R8.reuse, R5, PT ;  /* 0x000000050800720c */ /* 0x040fe20003f04070 */
[----:B------:R-:W-:Y:S01]  /*2d70*/  @!P4 IMAD.MOV R15, RZ, RZ, -R15 ;  /* 0x000000ffff0fc224 */ /* 0x000fe200078e0a0f */
[C---:B------:R-:W-:Y:S01]  /*2d80*/  ISETP.GT.U32.AND P5, PT, R8.reuse, R7, PT ;  /* 0x000000070800720c */ /* 0x040fe20003fa4070 */
[----:B------:R-:W-:Y:S01]  /*2d90*/  @!P2 IMAD.MOV R3, RZ, RZ, -R3 ;  /* 0x000000ffff03a224 */ /* 0x000fe200078e0a03 */
[----:B------:R-:W-:Y:S01]  /*2da0*/  STL [R1+0x1a8], R17 ;  /* 0x0001a81101007387 */ /* 0x000fe20000100800 */
[----:B------:R-:W-:Y:S01]  /*2db0*/  IMAD R11, R8, R4, R11 ;  /* 0x00000004080b7224 */ /* 0x000fe200078e020b */
[----:B------:R-:W-:Y:S01]  /*2dc0*/  ISETP.GE.AND P2, PT, R14, RZ, PT ;  /* 0x000000ff0e00720c */ /* 0x000fe20003f46270 */
[----:B------:R-:W-:Y:S01]  /*2dd0*/  IMAD.HI.U32 R4, R9, R10, RZ ;  /* 0x0000000a09047227 */ /* 0x000fe200078e00ff */
[----:B------:R-:W-:Y:S02]  /*2de0*/  STL [R1+0x1a4], R15 ;  /* 0x0001a40f01007387 */ /* 0x000fe40000100800 */
[----:B------:R-:W-:Y:S01]  /*2df0*/  ISETP.GT.U32.AND P4, PT, R8, R11, PT ;  /* 0x0000000b0800720c */ /* 0x000fe20003f84070 */
[----:B------:R-:W-:Y:S01]  /*2e00*/  IMAD.MOV.U32 R13, RZ, RZ, R6 ;  /* 0x000000ffff0d7224 */ /* 0x000fe200078e0006 */
[----:B------:R0:W-:Y:S01]  /*2e10*/  STL [R1+0x1a0], R3 ;  /* 0x0001a00301007387 */ /* 0x0001e20000100800 */
[----:B------:R-:W-:Y:S01]  /*2e20*/  @!P0 IMAD.IADD R5, R5, 0x1, -R8 ;  /* 0x0000000105058824 */ /* 0x000fe200078e0a08 */
[----:B------:R-:W-:Y:S01]  /*2e30*/  ISETP.GE.AND P0, PT, R16, RZ, PT ;  /* 0x000000ff1000720c */ /* 0x000fe20003f06270 */
[----:B------:R-:W-:-:S04]  /*2e40*/  IMAD.HI.U32 R6, R9, R13, RZ ;  /* 0x0000000d09067227 */ /* 0x000fc800078e00ff */
[----:B------:R-:W-:Y:S02]  /*2e50*/  @!P5 IMAD.IADD R7, R7, 0x1, -R8 ;  /* 0x000000010707d824 */ /* 0x000fe400078e0a08 */
[----:B------:R-:W-:Y:S02]  /*2e60*/  IMAD.MOV R6, RZ, RZ, -R6 ;  /* 0x000000ffff067224 */ /* 0x000fe400078e0a06 */
[----:B0-----:R-:W-:Y:S02]  /*2e70*/  IMAD.MOV R3, RZ, RZ, -R4 ;  /* 0x000000ffff037224 */ /* 0x001fe400078e0a04 */
[C---:B------:R-:W-:Y:S02]  /*2e80*/  IMAD R13, R8.reuse, R6, R13 ;  /* 0x00000006080d7224 */ /* 0x040fe400078e020d */
[----:B------:R-:W-:Y:S02]  /*2e90*/  IMAD R3, R8, R3, R10 ;  /* 0x0000000308037224 */ /* 0x000fe400078e020a */
[----:B------:R-:W-:-:S02]  /*2ea0*/  IMAD.MOV.U32 R18, RZ, RZ, R5 ;  /* 0x000000ffff127224 */ /* 0x000fc400078e0005 */
[----:B------:R-:W-:Y:S01]  /*2eb0*/  @!P4 IMAD.IADD R11, R11, 0x1, -R8 ;  /* 0x000000010b0bc824 */ /* 0x000fe200078e0a08 */
[C---:B------:R-:W-:Y:S01]  /*2ec0*/  ISETP.GT.U32.AND P5, PT, R8.reuse, R3, PT ;  /* 0x000000030800720c */ /* 0x040fe20003fa4070 */
[----:B------:R-:W-:Y:S01]  /*2ed0*/  @!P6 IMAD.MOV R18, RZ, RZ, -R18 ;  /* 0x000000ffff12e224 */ /* 0x000fe200078e0a12 */
[----:B------:R-:W-:Y:S01]  /*2ee0*/  ISETP.GT.U32.AND P6, PT, R8, R13, PT ;  /* 0x0000000d0800720c */ /* 0x000fe20003fc4070 */
[----:B------:R-:W-:Y:S01]  /*2ef0*/  VIADD R14, R0, 0x2a ;  /* 0x0000002a000e7836 */ /* 0x000fe20000000000 */
[----:B------:R-:W-:Y:S01]  /*2f00*/  ISETP.GT.U32.AND P4, PT, R8, R11, PT ;  /* 0x0000000b0800720c */ /* 0x000fe20003f84070 */
[C---:B------:R-:W-:Y:S01]  /*2f10*/  VIADD R15, R0.reuse, 0x2b ;  /* 0x0000002b000f7836 */ /* 0x040fe20000000000 */
[----:B------:R-:W-:Y:S01]  /*2f20*/  STL [R1+0x2ac], R18 ;  /* 0x0002ac1201007387 */ /* 0x000fe20000100800 */
[C---:B------:R-:W-:Y:S01]  /*2f30*/  VIADD R16, R0.reuse, 0x2c ;  /* 0x0000002c00107836 */ /* 0x040fe20000000000 */
[----:B------:R-:W-:Y:S01]  /*2f40*/  IABS R10, R14 ;  /* 0x0000000e000a7213 */ /* 0x000fe20000000000 */
[----:B------:R-:W-:Y:S01]  /*2f50*/  IMAD.MOV.U32 R17, RZ, RZ, R7 ;  /* 0x000000ffff117224 */ /* 0x000fe200078e0007 */
[----:B------:R-:W-:Y:S01]  /*2f60*/  IABS R6, R15 ;  /* 0x0000000f00067213 */ /* 0x000fe20000000000 */
[----:B------:R-:W-:Y:S01]  /*2f70*/  VIADD R22, R0, 0x3c ;  /* 0x0000003c00167836 */ /* 0x000fe20000000000 */
[----:B------:R-:W-:Y:S01]  /*2f80*/  IABS R12, R16 ;  /* 0x00000010000c7213 */ /* 0x000fe20000000000 */
[----:B------:R-:W-:-:S02]  /*2f90*/  @!P5 IMAD.IADD R3, R3, 0x1, -R8 ;  /* 0x000000010303d824 */ /* 0x000fc400078e0a08 */
[----:B------:R-:W-:Y:S01]  /*2fa0*/  IMAD.HI.U32 R4, R9, R10, RZ ;  /* 0x0000000a09047227 */ /* 0x000fe200078e00ff */
[----:B------:R-:W-:Y:S02]  /*2fb0*/  IABS R23, R22 ;  /* 0x0000001600177213 */ /* 0x000fe40000000000 */
[C---:B------:R-:W-:Y:S01]  /*2fc0*/  ISETP.GT.U32.AND P5, PT, R8.reuse, R3, PT ;  /* 0x000000030800720c */ /* 0x040fe20003fa4070 */
[----:B------:R-:W-:Y:S02]  /*2fd0*/  IMAD.MOV.U32 R7, RZ, RZ, R6 ;  /* 0x000000ffff077224 */ /* 0x000fe400078e0006 */
[----:B------:R-:W-:Y:S02]  /*2fe0*/  @!P6 IMAD.IADD R13, R13, 0x1, -R8 ;  /* 0x000000010d0de824 */ /* 0x000fe400078e0a08 */
[----:B------:R-:W-:Y:S02]  /*2ff0*/  IMAD.MOV R5, RZ, RZ, -R4 ;  /* 0x000000ffff057224 */ /* 0x000fe400078e0a04 */
[----:B------:R-:W-:Y:S01]  /*3000*/  @!P1 IMAD.MOV R17, RZ, RZ, -R17 ;  /* 0x000000ffff119224 */ /* 0x000fe200078e0a11 */
[----:B------:R-:W-:Y:S01]  /*3010*/  ISETP.GT.U32.AND P6, PT, R8, R13, PT ;  /* 0x0000000d0800720c */ /* 0x000fe20003fc4070 */
[----:B------:R-:W-:Y:S01]  /*3020*/  IMAD.HI.U32 R4, R9, R7, RZ ;  /* 0x0000000709047227 */ /* 0x000fe200078e00ff */
[----:B------:R-:W-:-:S02]  /*3030*/  ISETP.GE.AND P1, PT, R14, RZ, PT ;  /* 0x000000ff0e00720c */ /* 0x000fc40003f26270 */
[----:B------:R0:W-:Y:S01]  /*3040*/  STL [R1+0x2b0], R17 ;  /* 0x0002b01101007387 */ /* 0x0001e20000100800 */
[----:B------:R-:W-:Y:S01]  /*3050*/  @!P4 IMAD.IADD R11, R11, 0x1, -R8 ;  /* 0x000000010b0bc824 */ /* 0x000fe200078e0a08 */
[----:B------:R-:W-:Y:S01]  /*3060*/  ISETP.GE.AND P4, PT, R15, RZ, PT ;  /* 0x000000ff0f00720c */ /* 0x000fe20003f86270 */
[----:B------:R-:W-:-:S04]  /*3070*/  IMAD.HI.U32 R6, R9, R12, RZ ;  /* 0x0000000c09067227 */ /* 0x000fc800078e00ff */
[----:B------:R-:W-:Y:S02]  /*3080*/  IMAD.MOV R4, RZ, RZ, -R4 ;  /* 0x000000ffff047224 */ /* 0x000fe400078e0a04 */
[----:B------:R-:W-:Y:S02]  /*3090*/  @!P5 IMAD.IADD R3, R3, 0x1, -R8 ;  /* 0x000000010303d824 */ /* 0x000fe400078e0a08 */
[C---:B------:R-:W-:Y:S02]  /*30a0*/  IMAD R5, R8.reuse, R5, R10 ;  /* 0x0000000508057224 */ /* 0x040fe400078e020a */
[----:B0-----:R-:W-:Y:S02]  /*30b0*/  IMAD.MOV.U32 R17, RZ, RZ, R11 ;  /* 0x000000ffff117224 */ /* 0x001fe400078e000b */
[----:B------:R-:W-:Y:S01]  /*30c0*/  IMAD.MOV R11, RZ, RZ, -R6 ;  /* 0x000000ffff0b7224 */ /* 0x000fe200078e0a06 */
[C---:B------:R-:W-:Y:S01]  /*30d0*/  ISETP.GT.U32.AND P5, PT, R8.reuse, R5, PT ;  /* 0x000000050800720c */ /* 0x040fe20003fa4070 */
[----:B------:R-:W-:-:S02]  /*30e0*/  IMAD R7, R8, R4, R7 ;  /* 0x0000000408077224 */ /* 0x000fc400078e0207 */
[----:B------:R-:W-:Y:S02]  /*30f0*/  IMAD.MOV.U32 R6, RZ, RZ, R3 ;  /* 0x000000ffff067224 */ /* 0x000fe400078e0003 */
[----:B------:R-:W-:Y:S01]  /*3100*/  @!P3 IMAD.MOV R17, RZ, RZ, -R17 ;  /* 0x000000ffff11b224 */ /* 0x000fe200078e0a11 */
[----:B------:R-:W-:Y:S01]  /*3110*/  ISETP.GE.AND P3, PT, R16, RZ, PT ;  /* 0x000000ff1000720c */ /* 0x000fe20003f66270 */
[----:B------:R-:W-:Y:S01]  /*3120*/  @!P2 IMAD.MOV R6, RZ, RZ, -R6 ;  /* 0x000000ffff06a224 */ /* 0x000fe200078e0a06 */
[C---:B------:R-:W-:Y:S01]  /*3130*/  ISETP.GT.U32.AND P2, PT, R8.reuse, R7, PT ;  /* 0x000000070800720c */ /* 0x040fe20003f44070 */
[----:B------:R-:W-:Y:S01]  /*3140*/  @!P6 IMAD.IADD R13, R13, 0x1, -R8 ;  /* 0x000000010d0de824 */ /* 0x000fe200078e0a08 */
[----:B------:R0:W-:Y:S01]  /*3150*/  STL [R1+0x2b4], R17 ;  /* 0x0002b41101007387 */ /* 0x0001e20000100800 */
[----:B------:R-:W-:Y:S02]  /*3160*/  IMAD R11, R8, R11, R12 ;  /* 0x0000000b080b7224 */ /* 0x000fe400078e020c */
[----:B------:R-:W-:Y:S01]  /*3170*/  @!P5 IMAD.IADD R5, R5, 0x1, -R8 ;  /* 0x000000010505d824 */ /* 0x000fe200078e0a08 */
[----:B------:R1:W-:Y:S01]  /*3180*/  STL [R1+0x19c], R6 ;  /* 0x00019c0601007387 */ /* 0x0003e20000100800 */
[----:B------:R-:W-:-:S02]  /*3190*/  VIADD R3, R0, 0x2d ;  /* 0x0000002d00037836 */ /* 0x000fc40000000000 */
[----:B------:R-:W-:Y:S01]  /*31a0*/  VIADD R15, R0, 0x2e ;  /* 0x0000002e000f7836 */ /* 0x000fe20000000000 */
[----:B------:R-:W-:Y:S01]  /*31b0*/  ISETP.GT.U32.AND P5, PT, R8, R5, PT ;  /* 0x000000050800720c */ /* 0x000fe20003fa4070 */
[----:B------:R-:W-:Y:S01]  /*31c0*/  VIADD R18, R0, 0x30 ;  /* 0x0000003000127836 */ /* 0x000fe20000000000 */
[----:B------:R-:W-:Y:S01]  /*31d0*/  ISETP.GE.AND P6, PT, R3, RZ, PT ;  /* 0x000000ff0300720c */ /* 0x000fe20003fc6270 */
[----:B0-----:R-:W-:Y:S01]  /*31e0*/  IMAD.MOV.U32 R17, RZ, RZ, R13 ;  /* 0x000000ffff117224 */ /* 0x001fe200078e000d */
[----:B------:R-:W-:Y:S01]  /*31f0*/  IABS R10, R15 ;  /* 0x0000000f000a7213 */ /* 0x000fe20000000000 */
[----:B------:R-:W-:Y:S01]  /*3200*/  @!P2 IMAD.IADD R7, R7, 0x1, -R8 ;  /* 0x000000010707a824 */ /* 0x000fe200078e0a08 */
[----:B-1----:R-:W-:Y:S01]  /*3210*/  IABS R6, R3 ;  /* 0x0000000300067213 */ /* 0x002fe20000000000 */
[----:B------:R-:W-:Y:S01]  /*3220*/  @!P0 IMAD.MOV R17, RZ, RZ, -R17 ;  /* 0x000000ffff118224 */ /* 0x000fe200078e0a11 */
[C---:B------:R-:W-:Y:S01]  /*3230*/  ISETP.GT.U32.AND P0, PT, R8.reuse, R11, PT ;  /* 0x0000000b0800720c */ /* 0x040fe20003f04070 */
[----:B------:R-:W-:Y:S01]  /*3240*/  IMAD.HI.U32 R4, R9, R10, RZ ;  /* 0x0000000a09047227 */ /* 0x000fe200078e00ff */
[----:B------:R-:W-:-:S02]  /*3250*/  ISETP.GT.U32.AND P2, PT, R8, R7, PT ;  /* 0x000000070800720c */ /* 0x000fc40003f44070 */
[----:B------:R-:W-:Y:S01]  /*3260*/  IABS R14, R18 ;  /* 0x00000012000e7213 */ /* 0x000fe20000000000 */
[----:B------:R-:W-:Y:S01]  /*3270*/  IMAD.HI.U32 R3, R9, R6, RZ ;  /* 0x0000000609037227 */ /* 0x000fe200078e00ff */
[----:B------:R0:W-:Y:S03]  /*3280*/  STL [R1+0x198], R17 ;  /* 0x0001981101007387 */ /* 0x0001e60000100800 */
[----:B------:R-:W-:Y:S02]  /*3290*/  IMAD.MOV R3, RZ, RZ, -R3 ;  /* 0x000000ffff037224 */ /* 0x000fe400078e0a03 */
[----:B------:R-:W-:Y:S02]  /*32a0*/  IMAD.MOV R13, RZ, RZ, -R4 ;  /* 0x000000ffff0d7224 */ /* 0x000fe400078e0a04 */
[--C-:B------:R-:W-:Y:S02]  /*32b0*/  @!P0 IMAD.IADD R11, R11, 0x1, -R8.reuse ;  /* 0x000000010b0b8824 */ /* 0x100fe400078e0a08 */
[----:B------:R-:W-:Y:S01]  /*32c0*/  @!P5 IMAD.IADD R5, R5, 0x1, -R8 ;  /* 0x000000010505d824 */ /* 0x000fe200078e0a08 */
[----:B------:R-:W-:Y:S01]  /*32d0*/  ISETP.GE.AND P5, PT, R15, RZ, PT ;  /* 0x000000ff0f00720c */ /* 0x000fe20003fa6270 */
[----:B------:R-:W-:Y:S01]  /*32e0*/  VIADD R16, R0, 0x2f ;  /* 0x0000002f00107836 */ /* 0x000fe20000000000 */
[C---:B------:R-:W-:Y:S01]  /*32f0*/  ISETP.GT.U32.AND P0, PT, R8.reuse, R11, PT ;  /* 0x0000000b0800720c */ /* 0x040fe20003f04070 */
[----:B------:R-:W-:-:S02]  /*3300*/  IMAD R3, R8, R3, R6 ;  /* 0x0000000308037224 */ /* 0x000fc400078e0206 */
[----:B------:R-:W-:Y:S01]  /*3310*/  @!P2 IMAD.IADD R7, R7, 0x1, -R8 ;  /* 0x000000010707a824 */ /* 0x000fe200078e0a08 */
[----:B------:R-:W-:Y:S01]  /*3320*/  IABS R12, R16 ;  /* 0x00000010000c7213 */ /* 0x000fe20000000000 */
[C---:B------:R-:W-:Y:S01]  /*3330*/  IMAD R13, R8.reuse, R13, R10 ;  /* 0x0000000d080d7224 */ /* 0x040fe200078e020a */
[C---:B------:R-:W-:Y:S01]  /*3340*/  ISETP.GT.U32.AND P2, PT, R8.reuse, R3, PT ;  /* 0x000000030800720c */ /* 0x040fe20003f44070 */
[----:B------:R-:W-:Y:S02]  /*3350*/  IMAD.MOV.U32 R20, RZ, RZ, R5 ;  /* 0x000000ffff147224 */ /* 0x000fe400078e0005 */
[----:B------:R-:W-:Y:S02]  /*3360*/  IMAD.MOV.U32 R19, RZ, RZ, R7 ;  /* 0x000000ffff137224 */ /* 0x000fe400078e0007 */
[----:B------:R-:W-:Y:S01]  /*3370*/  @!P1 IMAD.MOV R20, RZ, RZ, -R20 ;  /* 0x000000ffff149224 */ /* 0x000fe200078e0a14 */
[----:B------:R-:W-:Y:S01]  /*3380*/  ISETP.GT.U32.AND P1, PT, R8, R13, PT ;  /* 0x0000000d0800720c */ /* 0x000fe20003f24070 */
[----:B------:R-:W-:-:S03]  /*3390*/  IMAD.HI.U32 R6, R9, R14, RZ ;  /* 0x0000000e09067227 */ /* 0x000fc600078e00ff */
[----:B------:R-:W-:Y:S01]  /*33a0*/  STL [R1+0x194], R20 ;  /* 0x0001941401007387 */ /* 0x000fe20000100800 */
[----:B------:R-:W-:Y:S01]  /*33b0*/  @!P4 IMAD.MOV R19, RZ, RZ, -R19 ;  /* 0x000000ffff13c224 */ /* 0x000fe200078e0a13 */
[----:B------:R-:W-:Y:S01]  /*33c0*/  ISETP.GE.AND P4, PT, R16, RZ, PT ;  /* 0x000000ff1000720c */ /* 0x000fe20003f86270 */
[----:B------:R-:W-:-:S03]  /*33d0*/  IMAD.HI.U32 R4, R9, R12, RZ ;  /* 0x0000000c09047227 */ /* 0x000fc600078e00ff */
[----:B------:R1:W-:Y:S01]  /*33e0*/  STL [R1+0x190], R19 ;  /* 0x0001901301007387 */ /* 0x0003e20000100800 */
[----:B0-----:R-:W-:Y:S02]  /*33f0*/  IMAD.MOV R17, RZ, RZ, -R6 ;  /* 0x000000ffff117224 */ /* 0x001fe400078e0a06 */
[----:B------:R-:W-:Y:S02]  /*3400*/  @!P0 IMAD.IADD R11, R11, 0x1, -R8 ;  /* 0x000000010b0b8824 */ /* 0x000fe400078e0a08 */
[----:B------:R-:W-:Y:S02]  /*3410*/  IMAD.MOV R15, RZ, RZ, -R4 ;  /* 0x000000ffff0f7224 */ /* 0x000fe400078e0a04 */
[C---:B------:R-:W-:Y:S02]  /*3420*/  IMAD R7, R8.reuse, R17, R14 ;  /* 0x0000001108077224 */ /* 0x040fe400078e020e */
[----:B------:R-:W-:Y:S02]  /*3430*/  IMAD R5, R8, R15, R12 ;  /* 0x0000000f08057224 */ /* 0x000fe400078e020c */
[----:B-1----:R-:W-:-:S02]  /*3440*/  IMAD.MOV.U32 R19, RZ, RZ, R11 ;  /* 0x000000ffff137224 */ /* 0x002fc400078e000b */
[--C-:B------:R-:W-:Y:S01]  /*3450*/  @!P2 IMAD.IADD R3, R3, 0x1, -R8.reuse ;  /* 0x000000010303a824 */ /* 0x100fe200078e0a08 */
[----:B------:R-:W-:Y:S01]  /*3460*/  ISETP.GT.U32.AND P0, PT, R8, R5, PT ;  /* 0x000000050800720c */ /* 0x000fe20003f04070 */
[----:B------:R-:W-:Y:S02]  /*3470*/  VIADD R15, R0, 0x31 ;  /* 0x00000031000f7836 */ /* 0x000fe40000000000 */
[----:B------:R-:W-:Y:S01]  /*3480*/  @!P3 IMAD.MOV R19, RZ, RZ, -R19 ;  /* 0x000000ffff13b224 */ /* 0x000fe200078e0a13 */
[C---:B------:R-:W-:Y:S01]  /*3490*/  ISETP.GT.U32.AND P3, PT, R8.reuse, R7, PT ;  /* 0x000000070800720c */ /* 0x040fe20003f64070 */
[----:B------:R-:W-:Y:S01]  /*34a0*/  @!P1 IMAD.IADD R13, R13, 0x1, -R8 ;  /* 0x000000010d0d9824 */ /* 0x000fe200078e0a08 */
[----:B------:R-:W-:Y:S01]  /*34b0*/  ISETP.GT.U32.AND P2, PT, R8, R3, PT ;  /* 0x000000030800720c */ /* 0x000fe20003f44070 */
[C---:B------:R-:W-:Y:S01]  /*34c0*/  VIADD R16, R0.reuse, 0x33 ;  /* 0x0000003300107836 */ /* 0x040fe20000000000 */
[----:B------:R-:W-:Y:S01]  /*34d0*/  IABS R6, R15 ;  /* 0x0000000f00067213 */ /* 0x000fe20000000000 */
[----:B------:R-:W-:Y:S01]  /*34e0*/  VIADD R14, R0, 0x32 ;  /* 0x00000032000e7836 */ /* 0x000fe20000000000 */
[----:B------:R-:W-:Y:S01]  /*34f0*/  ISETP.GT.U32.AND P1, PT, R8, R13, PT ;  /* 0x0000000d0800720c */ /* 0x000fe20003f24070 */
[----:B------:R0:W-:Y:S01]  /*3500*/  STL [R1+0x18c], R19 ;  /* 0x00018c1301007387 */ /* 0x0001e20000100800 */
[----:B------:R-:W-:Y:S01]  /*3510*/  IABS R12, R16 ;  /* 0x00000010000c7213 */ /* 0x000fe20000000000 */
[----:B------:R-:W-:Y:S01]  /*3520*/  IMAD.HI.U32 R4, R9, R6, RZ ;  /* 0x0000000609047227 */ /* 0x000fe200078e00ff */
[----:B------:R-:W-:-:S03]  /*3530*/  IABS R10, R14 ;  /* 0x0000000e000a7213 */ /* 0x000fc60000000000 */
[----:B------:R-:W-:Y:S02]  /*3540*/  IMAD.MOV R11, RZ, RZ, -R4 ;  /* 0x000000ffff0b7224 */ /* 0x000fe400078e0a04 */
[--C-:B------:R-:W-:Y:S02]  /*3550*/  @!P3 IMAD.IADD R7, R7, 0x1, -R8.reuse ;  /* 0x000000010707b824 */ /* 0x100fe400078e0a08 */
[----:B------:R-:W-:Y:S01]  /*3560*/  @!P2 IMAD.IADD R3, R3, 0x1, -R8 ;  /* 0x000000010303a824 */ /* 0x000fe200078e0a08 */
[----:B------:R-:W-:Y:S01]  /*3570*/  ISETP.GE.AND P2, PT, R18, RZ, PT ;  /* 0x000000ff1200720c */ /* 0x000fe20003f46270 */
[C---:B------:R-:W-:Y:S01]  /*3580*/  IMAD R11, R8.reuse, R11, R6 ;  /* 0x0000000b080b7224 */ /* 0x040fe200078e0206 */
[C---:B------:R-:W-:Y:S01]  /*3590*/  ISETP.GT.U32.AND P3, PT, R8.reuse, R7, PT ;  /* 0x000000070800720c */ /* 0x040fe20003f64070 */
[----:B------:R-:W-:Y:S02]  /*35a0*/  IMAD.MOV.U32 R6, RZ, RZ, R12 ;  /* 0x000000ffff067224 */ /* 0x000fe400078e000c */
[----:B------:R-:W-:Y:S01]  /*35b0*/  @!P1 IMAD.IADD R13, R13, 0x1, -R8 ;  /* 0x000000010d0d9824 */ /* 0x000fe200078e0a08 */
[----:B------:R-:W-:Y:S01]  /*35c0*/  ISETP.GT.U32.AND P1, PT, R8, R11, PT ;  /* 0x0000000b0800720c */ /* 0x000fe20003f24070 */
[----:B------:R-:W-:-:S04]  /*35d0*/  IMAD.HI.U32 R4, R9, R10, RZ ;  /* 0x0000000a09047227 */ /* 0x000fc800078e00ff */
[----:B0-----:R-:W-:Y:S02]  /*35e0*/  IMAD.MOV.U32 R19, RZ, RZ, R3 ;  /* 0x000000ffff137224 */ /* 0x001fe400078e0003 */
[----:B------:R-:W-:Y:S02]  /*35f0*/  @!P0 IMAD.IADD R5, R5, 0x1, -R8 ;  /* 0x0000000105058824 */ /* 0x000fe400078e0a08 */
[----:B------:R-:W-:-:S03]  /*3600*/  IMAD.HI.U32 R3, R9, R6, RZ ;  /* 0x0000000609037227 */ /* 0x000fc600078e00ff */
[C---:B------:R-:W-:Y:S01]  /*3610*/  ISETP.GT.U32.AND P0, PT, R8.reuse, R5, PT ;  /* 0x000000050800720c */ /* 0x040fe20003f04070 */
[----:B------:R-:W-:Y:S02]  /*3620*/  IMAD.MOV.U32 R17, RZ, RZ, R13 ;  /* 0x000000ffff117224 */ /* 0x000fe400078e000d */
[----:B------:R-:W-:Y:S02]  /*3630*/  IMAD.MOV R13, RZ, RZ, -R4 ;  /* 0x000000ffff0d7224 */ /* 0x000fe400078e0a04 */
[----:B------:R-:W-:Y:S01]  /*3640*/  @!P6 IMAD.MOV R19, RZ, RZ, -R19 ;  /* 0x000000ffff13e224 */ /* 0x000fe200078e0a13 */
[----:B------:R-:W-:Y:S01]  /*3650*/  ISETP.GE.AND P6, PT, R15, RZ, PT ;  /* 0x000000ff0f00720c */ /* 0x000fe20003fc6270 */
[----:B------:R-:W-:Y:S02]  /*3660*/  IMAD.MOV R15, RZ, RZ, -R3 ;  /* 0x000000ffff0f7224 */ /* 0x000fe400078e0a03 */
[----:B------:R-:W-:Y:S01]  /*3670*/  IMAD R3, R8, R13, R10 ;  /* 0x0000000d08037224 */ /* 0x000fe200078e020a */
[----:B------:R-:W-:Y:S01]  /*3680*/  STL [R1+0x2b8], R19 ;  /* 0x0002b81301007387 */ /* 0x000fe20000100800 */
[----:B------:R-:W-:-:S02]  /*3690*/  @!P3 IMAD.IADD R7, R7, 0x1, -R8 ;  /* 0x000000010707b824 */ /* 0x000fc400078e0a08 */
[----:B------:R-:W-:Y:S01]  /*36a0*/  @!P5 IMAD.MOV R17, RZ, RZ, -R17 ;  /* 0x000000ffff11d224 */ /* 0x000fe200078e0a11 */
[----:B------:R-:W-:Y:S01]  /*36b0*/  ISETP.GT.U32.AND P3, PT, R8, R3, PT ;  /* 0x000000030800720c */ /* 0x000fe20003f64070 */
[--C-:B------:R-:W-:Y:S01]  /*36c0*/  @!P0 IMAD.IADD R5, R5, 0x1, -R8.reuse ;  /* 0x0000000105058824 */ /* 0x100fe200078e0a08 */
[----:B------:R-:W-:Y:S01]  /*36d0*/  ISETP.GE.AND P0, PT, R16, RZ, PT ;  /* 0x000000ff1000720c */ /* 0x000fe20003f06270 */
[----:B------:R-:W-:Y:S01]  /*36e0*/  @!P1 IMAD.IADD R11, R11, 0x1, -R8 ;  /* 0x000000010b0b9824 */ /* 0x000fe200078e0a08 */
[----:B------:R0:W-:Y:S01]  /*36f0*/  STL [R1+0x2bc], R17 ;  /* 0x0002bc1101007387 */ /* 0x0001e20000100800 */
[----:B------:R-:W-:Y:S01]  /*3700*/  VIADD R4, R0, 0x34 ;  /* 0x0000003400047836 */ /* 0x000fe20000000000 */
[----:B------:R-:W-:Y:S01]  /*3710*/  ISETP.GE.AND P5, PT, R14, RZ, PT ;  /* 0x000000ff0e00720c */ /* 0x000fe20003fa6270 */
[C---:B------:R-:W-:Y:S01]  /*3720*/  IMAD R13, R8.reuse, R15, R6 ;  /* 0x0000000f080d7224 */ /* 0x040fe200078e0206 */
[----:B------:R-:W-:Y:S01]  /*3730*/  ISETP.GT.U32.AND P1, PT, R8, R11, PT ;  /* 0x0000000b0800720c */ /* 0x000fe20003f24070 */
[----:B------:R-:W-:Y:S01]  /*3740*/  IMAD.MOV.U32 R12, RZ, RZ, R7 ;  /* 0x000000ffff0c7224 */ /* 0x000fe200078e0007 */
[----:B------:R-:W-:Y:S01]  /*3750*/  IABS R6, R4 ;  /* 0x0000000400067213 */ /* 0x000fe20000000000 */
[----:B------:R-:W-:-:S02]  /*3760*/  VIADD R16, R0, 0x36 ;  /* 0x0000003600107836 */ /* 0x000fc40000000000 */
[----:B------:R-:W-:Y:S02]  /*3770*/  @!P3 IMAD.IADD R3, R3, 0x1, -R8 ;  /* 0x000000010303b824 */ /* 0x000fe400078e0a08 */
[----:B0-----:R-:W-:Y:S02]  /*3780*/  IMAD.MOV.U32 R17, RZ, RZ, R5 ;  /* 0x000000ffff117224 */ /* 0x001fe400078e0005 */
[----:B------:R-:W-:Y:S01]  /*3790*/  VIADD R5, R0, 0x35 ;  /* 0x0000003500057836 */ /* 0x000fe20000000000 */
[----:B------:R-:W-:Y:S01]  /*37a0*/  ISETP.GT.U32.AND P3, PT, R8, R3, PT ;  /* 0x000000030800720c */ /* 0x000fe20003f64070 */
[----:B------:R-:W-:Y:S01]  /*37b0*/  @!P4 IMAD.MOV R17, RZ, RZ, -R17 ;  /* 0x000000ffff11c224 */ /* 0x000fe200078e0a11 */
[----:B------:R-:W-:Y:S01]  /*37c0*/  ISETP.GE.AND P4, PT, R4, RZ, PT ;  /* 0x000000ff0400720c */ /* 0x000fe20003f86270 */
[----:B------:R-:W-:Y:S01]  /*37d0*/  IMAD.HI.U32 R4, R9, R6, RZ ;  /* 0x0000000609047227 */ /* 0x000fe200078e00ff */
[----:B------:R-:W-:Y:S02]  /*37e0*/  IABS R10, R5 ;  /* 0x00000005000a7213 */ /* 0x000fe40000000000 */
[----:B------:R-:W-:Y:S01]  /*37f0*/  STL [R1+0x2c0], R17 ;  /* 0x0002c01101007387 */ /* 0x000fe20000100800 */
[----:B------:R-:W-:Y:S01]  /*3800*/  @!P2 IMAD.MOV R12, RZ, RZ, -R12 ;  /* 0x000000ffff0ca224 */ /* 0x000fe200078e0a0c */
[----:B------:R-:W-:Y:S01]  /*3810*/  ISETP.GE.AND P2, PT, R5, RZ, PT ;  /* 0x000000ff0500720c */ /* 0x000fe20003f46270 */
[----:B------:R-:W-:-:S03]  /*3820*/  IMAD.HI.U32 R5, R9, R10, RZ ;  /* 0x0000000a09057227 */ /* 0x000fc600078e00ff */
[----:B------:R0:W-:Y:S01]  /*3830*/  STL [R1+0x188], R12 ;  /* 0x0001880c01007387 */ /* 0x0001e20000100800 */
[----:B------:R-:W-:Y:S02]  /*3840*/  IMAD.MOV R7, RZ, RZ, -R4 ;  /* 0x000000ffff077224 */ /* 0x000fe400078e0a04 */
[----:B------:R-:W-:Y:S02]  /*3850*/  IMAD.MOV R15, RZ, RZ, -R5 ;  /* 0x000000ffff0f7224 */ /* 0x000fe400078e0a05 */
[----:B------:R-:W-:Y:S01]  /*3860*/  @!P1 IMAD.IADD R11, R11, 0x1, -R8 ;  /* 0x000000010b0b9824 */ /* 0x000fe200078e0a08 */
[C---:B------:R-:W-:Y:S01]  /*3870*/  ISETP.GT.U32.AND P1, PT, R8.reuse, R13, PT ;  /* 0x0000000d0800720c */ /* 0x040fe20003f24070 */
[C---:B------:R-:W-:Y:S02]  /*3880*/  IMAD R5, R8.reuse, R7, R6 ;  /* 0x0000000708057224 */ /* 0x040fe400078e0206 */
[C---:B------:R-:W-:Y:S01]  /*3890*/  IMAD R7, R8.reuse, R15, R10 ;  /* 0x0000000f08077224 */ /* 0x040fe200078e020a */
[----:B0-----:R-:W-:Y:S01]  /*38a0*/  IABS R12, R16 ;  /* 0x00000010000c7213 */ /* 0x001fe20000000000 */
[----:B------:R-:W-:Y:S01]  /*38b0*/  @!P3 IMAD.IADD R3, R3, 0x1, -R8 ;  /* 0x000000010303b824 */ /* 0x000fe200078e0a08 */
[----:B------:R-:W-:Y:S01]  /*38c0*/  ISETP.GT.U32.AND P3, PT, R8, R5, PT ;  /* 0x000000050800720c */ /* 0x000fe20003f64070 */
[----:B------:R-:W-:-:S02]  /*38d0*/  IMAD.MOV.U32 R19, RZ, RZ, R11 ;  /* 0x000000ffff137224 */ /* 0x000fc400078e000b */
[----:B------:R-:W-:Y:S02]  /*38e0*/  VIADD R17, R0, 0x37 ;  /* 0x0000003700117836 */ /* 0x000fe40000000000 */
[----:B------:R-:W-:Y:S01]  /*38f0*/  @!P6 IMAD.MOV R19, RZ, RZ, -R19 ;  /* 0x000000ffff13e224 */ /* 0x000fe200078e0a13 */
[C---:B------:R-:W-:Y:S01]  /*3900*/  ISETP.GT.U32.AND P6, PT, R8.reuse, R7, PT ;  /* 0x000000070800720c */ /* 0x040fe20003fc4070 */
[----:B------:R-:W-:Y:S01]  /*3910*/  @!P1 IMAD.IADD R13, R13, 0x1, -R8 ;  /* 0x000000010d0d9824 */ /* 0x000fe200078e0a08 */
[----:B------:R-:W-:Y:S01]  /*3920*/  IABS R14, R17 ;  /* 0x00000011000e7213 */ /* 0x000fe20000000000 */
[C---:B------:R-:W-:Y:S01]  /*3930*/  IMAD.HI.U32 R4, R9.reuse, R12, RZ ;  /* 0x0000000c09047227 */ /* 0x040fe200078e00ff */
[----:B------:R-:W-:Y:S02]  /*3940*/  STL [R1+0x184], R19 ;  /* 0x0001841301007387 */ /* 0x000fe40000100800 */
[----:B------:R-:W-:Y:S01]  /*3950*/  ISETP.GT.U32.AND P1, PT, R8, R13, PT ;  /* 0x0000000d0800720c */ /* 0x000fe20003f24070 */
[----:B------:R-:W-:-:S04]  /*3960*/  IMAD.HI.U32 R6, R9, R14, RZ ;  /* 0x0000000e09067227 */ /* 0x000fc800078e00ff */
[----:B------:R-:W-:Y:S02]  /*3970*/  @!P3 IMAD.IADD R5, R5, 0x1, -R8 ;  /* 0x000000010505b824 */ /* 0x000fe400078e0a08 */
[----:B------:R-:W-:Y:S02]  /*3980*/  IMAD.MOV R11, RZ, RZ, -R4 ;  /* 0x000000ffff0b7224 */ /* 0x000fe400078e0a04 */
[----:B------:R-:W-:Y:S01]  /*3990*/  IMAD.MOV R15, RZ, RZ, -R6 ;  /* 0x000000ffff0f7224 */ /* 0x000fe200078e0a06 */
[C---:B------:R-:W-:Y:S01]  /*39a0*/  ISETP.GT.U32.AND P3, PT, R8.reuse, R5, PT ;  /* 0x000000050800720c */ /* 0x040fe20003f64070 */
[----:B------:R-:W-:Y:S02]  /*39b0*/  @!P6 IMAD.IADD R7, R7, 0x1, -R8 ;  /* 0x000000010707e824 */ /* 0x000fe400078e0a08 */
[----:B------:R-:W-:Y:S02]  /*39c0*/  IMAD.MOV.U32 R18, RZ, RZ, R3 ;  /* 0x000000ffff127224 */ /* 0x000fe400078e0003 */
[C---:B------:R-:W-:Y:S01]  /*39d0*/  IMAD R3, R8.reuse, R11, R12 ;  /* 0x0000000b08037224 */ /* 0x040fe200078e020c */
[C---:B------:R-:W-:Y:S01]  /*39e0*/  ISETP.GT.U32.AND P6, PT, R8.reuse, R7, PT ;  /* 0x000000070800720c */ /* 0x040fe20003fc4070 */
[----:B------:R-:W-:-:S02]  /*39f0*/  IMAD R11, R8, R15, R14 ;  /* 0x0000000f080b7224 */ /* 0x000fc400078e020e */
[----:B------:R-:W-:Y:S02]  /*3a00*/  VIADD R14, R0, 0x38 ;  /* 0x00000038000e7836 */ /* 0x000fe40000000000 */
[----:B------:R-:W-:Y:S01]  /*3a10*/  @!P5 IMAD.MOV R18, RZ, RZ, -R18 ;  /* 0x000000ffff12d224 */ /* 0x000fe200078e0a12 */
[----:B------:R-:W-:Y:S01]  /*3a20*/  ISETP.GE.AND P5, PT, R16, RZ, PT ;  /* 0x000000ff1000720c */ /* 0x000fe20003fa6270 */
[----:B------:R-:W-:Y:S01]  /*3a30*/  VIADD R16, R0, 0x39 ;  /* 0x0000003900107836 */ /* 0x000fe20000000000 */
[----:B------:R-:W-:Y:S01]  /*3a40*/  IABS R15, R14 ;  /* 0x0000000e000f7213 */ /* 0x000fe20000000000 */
[--C-:B------:R-:W-:Y:S01]  /*3a50*/  @!P1 IMAD.IADD R13, R13, 0x1, -R8.reuse ;  /* 0x000000010d0d9824 */ /* 0x100fe200078e0a08 */
[----:B------:R-:W-:Y:S01]  /*3a60*/  ISETP.GE.AND P1, PT, R17, RZ, PT ;  /* 0x000000ff1100720c */ /* 0x000fe20003f26270 */
[--C-:B------:R-:W-:Y:S01]  /*3a70*/  @!P3 IMAD.IADD R5, R5, 0x1, -R8.reuse ;  /* 0x000000010505b824 */ /* 0x100fe200078e0a08 */
[----:B------:R-:W-:Y:S01]  /*3a80*/  IABS R17, R16 ;  /* 0x0000001000117213 */ /* 0x000fe20000000000 */
[----:B------:R-:W-:Y:S01]  /*3a90*/  IMAD.HI.U32 R4, R9, R15, RZ ;  /* 0x0000000f09047227 */ /* 0x000fe200078e00ff */
[C---:B------:R-:W-:Y:S01]  /*3aa0*/  ISETP.GT.U32.AND P3, PT, R8.reuse, R3, PT ;  /* 0x000000030800720c */ /* 0x040fe20003f64070 */
[----:B------:R0:W-:Y:S02]  /*3ab0*/  STL [R1+0x180], R18 ;  /* 0x0001801201007387 */ /* 0x0001e40000100800 */
[----:B------:R-:W-:Y:S01]  /*3ac0*/  @!P6 IMAD.IADD R7, R7, 0x1, -R8 ;  /* 0x000000010707e824 */ /* 0x000fe200078e0a08 */
[----:B------:R-:W-:Y:S01]  /*3ad0*/  ISETP.GT.U32.AND P6, PT, R8, R11, PT ;  /* 0x0000000b0800720c */ /* 0x000fe20003fc4070 */
[----:B------:R-:W-:-:S02]  /*3ae0*/  IMAD.MOV R10, RZ, RZ, -R4 ;  /* 0x000000ffff0a7224 */ /* 0x000fc400078e0a04 */
[----:B------:R-:W-:-:S04]  /*3af0*/  IMAD.HI.U32 R4, R9, R17, RZ ;  /* 0x0000001109047227 */ /* 0x000fc800078e00ff */
[C---:B------:R-:W-:Y:S02]  /*3b00*/  IMAD R15, R8.reuse, R10, R15 ;  /* 0x0000000a080f7224 */ /* 0x040fe400078e020f */
[----:B------:R-:W-:Y:S02]  /*3b10*/  IMAD.MOV R12, RZ, RZ, -R4 ;  /* 0x000000ffff0c7224 */ /* 0x000fe400078e0a04 */
[----:B------:R-:W-:Y:S01]  /*3b20*/  @!P3 IMAD.IADD R3, R3, 0x1, -R8 ;  /* 0x000000010303b824 */ /* 0x000fe200078e0a08 */
[C---:B------:R-:W-:Y:S01]  /*3b30*/  ISETP.GT.U32.AND P3, PT, R8.reuse, R15, PT ;  /* 0x0000000f0800720c */ /* 0x040fe20003f64070 */
[----:B------:R-:W-:Y:S02]  /*3b40*/  IMAD R17, R8, R12, R17 ;  /* 0x0000000c08117224 */ /* 0x000fe400078e0211 */
[----:B------:R-:W-:-:S04]  /*3b50*/  IMAD.HI.U32 R4, R9, R23, RZ ;  /* 0x0000001709047227 */ /* 0x000fc800078e00ff */
[----:B------:R-:W-:Y:S01]  /*3b60*/  @!P6 IMAD.IADD R11, R11, 0x1, -R8 ;  /* 0x000000010b0be824 */ /* 0x000fe200078e0a08 */
[----:B------:R-:W-:Y:S01]  /*3b70*/  ISETP.GT.U32.AND P6, PT, R8, R17, PT ;  /* 0x000000110800720c */ /* 0x000fe20003fc4070 */
[C---:B0-----:R-:W-:Y:S02]  /*3b80*/  VIADD R18, R0.reuse, 0x3a ;  /* 0x0000003a00127836 */ /* 0x041fe40000000000 */
[----:B------:R-:W-:Y:S02]  /*3b90*/  IMAD.MOV R4, RZ, RZ, -R4 ;  /* 0x000000ffff047224 */ /* 0x000fe400078e0a04 */
[----:B------:R-:W-:Y:S01]  /*3ba0*/  VIADD R20, R0, 0x3b ;  /* 0x0000003b00147836 */ /* 0x000fe20000000000 */
[----:B------:R-:W-:Y:S01]  /*3bb0*/  IABS R19, R18 ;  /* 0x0000001200137213 */ /* 0x000fe20000000000 */
[----:B------:R-:W-:Y:S02]  /*3bc0*/  IMAD R23, R8, R4, R23 ;  /* 0x0000000408177224 */ /* 0x000fe400078e0217 */
[----:B------:R-:W-:Y:S01]  /*3bd0*/  IMAD.MOV.U32 R25, RZ, RZ, R13 ;  /* 0x000000ffff197224 */ /* 0x000fe200078e000d */
[----:B------:R-:W-:Y:S01]  /*3be0*/  IABS R21, R20 ;  /* 0x0000001400157213 */ /* 0x000fe20000000000 */
[----:B------:R-:W-:-:S02]  /*3bf0*/  IMAD.MOV.U32 R4, RZ, RZ, R5 ;  /* 0x000000ffff047224 */ /* 0x000fc400078e0005 */
[----:B------:R-:W-:Y:S01]  /*3c00*/  @!P3 IMAD.IADD R15, R15, 0x1, -R8 ;  /* 0x000000010f0fb824 */ /* 0x000fe200078e0a08 */
[----:B------:R-:W-:Y:S01]  /*3c10*/  ISETP.GT.U32.AND P3, PT, R8, R3, PT ;  /* 0x000000030800720c */ /* 0x000fe20003f64070 */
[----:B------:R-:W-:-:S04]  /*3c20*/  IMAD.HI.U32 R6, R9, R19, RZ ;  /* 0x0000001309067227 */ /* 0x000fc800078e00ff */
[----:B------:R-:W-:Y:S01]  /*3c30*/  @!P0 IMAD.MOV R25, RZ, RZ, -R25 ;  /* 0x000000ffff198224 */ /* 0x000fe200078e0a19 */
[C---:B------:R-:W-:Y:S01]  /*3c40*/  ISETP.GT.U32.AND P0, PT, R8.reuse, R11, PT ;  /* 0x0000000b0800720c */ /* 0x040fe20003f04070 */
[----:B------:R-:W-:Y:S02]  /*3c50*/  @!P4 IMAD.MOV R4, RZ, RZ, -R4 ;  /* 0x000000ffff04c224 */ /* 0x000fe400078e0a04 */
[----:B------:R-:W-:Y:S01]  /*3c60*/  @!P6 IMAD.IADD R17, R17, 0x1, -R8 ;  /* 0x000000011111e824 */ /* 0x000fe200078e0a08 */
[C---:B------:R-:W-:Y:S01]  /*3c70*/  ISETP.GT.U32.AND P6, PT, R8.reuse, R15, PT ;  /* 0x0000000f0800720c */ /* 0x040fe20003fc4070 */
[----:B------:R-:W-:Y:S01]  /*3c80*/  IMAD.MOV R6, RZ, RZ, -R6 ;  /* 0x000000ffff067224 */ /* 0x000fe200078e0a06 */
[----:B------:R-:W-:Y:S01]  /*3c90*/  STL [R1+0x17c], R25 ;  /* 0x00017c1901007387 */ /* 0x000fe20000100800 */
[----:B------:R-:W-:Y:S01]  /*3ca0*/  IMAD.HI.U32 R10, R9, R21, RZ ;  /* 0x00000015090a7227 */ /* 0x000fe200078e00ff */
[C---:B------:R-:W-:Y:S02]  /*3cb0*/  ISETP.GT.U32.AND P4, PT, R8.reuse, R17, PT ;  /* 0x000000110800720c */ /* 0x040fe40003f84070 */
[----:B------:R0:W-:Y:S01]  /*3cc0*/  STL [R1+0x178], R4 ;  /* 0x0001780401007387 */ /* 0x0001e20000100800 */
[----:B------:R-:W-:-:S02]  /*3cd0*/  IMAD R19, R8, R6, R19 ;  /* 0x0000000608137224 */ /* 0x000fc400078e0213 */
[----:B------:R-:W-:Y:S02]  /*3ce0*/  IMAD.MOV R10, RZ, RZ, -R10 ;  /* 0x000000ffff0a7224 */ /* 0x000fe400078e0a0a */
[----:B------:R-:W-:Y:S02]  /*3cf0*/  VIADD R12, R0, 0x3e ;  /* 0x0000003e000c7836 */ /* 0x000fe40000000000 */
[C---:B------:R-:W-:Y:S01]  /*3d00*/  IMAD R21, R8.reuse, R10, R21 ;  /* 0x0000000a08157224 */ /* 0x040fe200078e0215 */
[----:B------:R-:W-:Y:S01]  /*3d10*/  IABS R10, R24 ;  /* 0x00000018000a7213 */ /* 0x000fe20000000000 */
[--C-:B------:R-:W-:Y:S01]  /*3d20*/  @!P6 IMAD.IADD R15, R15, 0x1, -R8.reuse ;  /* 0x000000010f0fe824 */ /* 0x100fe200078e0a08 */
[----:B------:R-:W-:Y:S01]  /*3d30*/  IABS R6, R12 ;  /* 0x0000000c00067213 */ /* 0x000fe20000000000 */
[----:B0-----:R-:W-:Y:S01]  /*3d40*/  IMAD.MOV.U32 R4, RZ, RZ, R7 ;  /* 0x000000ffff047224 */ /* 0x001fe200078e0007 */
[C---:B------:R-:W-:Y:S01]  /*3d50*/  ISETP.GT.U32.AND P6, PT, R8.reuse, R23, PT ;  /* 0x000000170800720c */ /* 0x040fe20003fc4070 */
[----:B------:R-:W-:Y:S01]  /*3d60*/  @!P3 IMAD.IADD R3, R3, 0x1, -R8 ;  /* 0x000000010303b824 */ /* 0x000fe200078e0a08 */
[C---:B------:R-:W-:Y:S01]  /*3d70*/  ISETP.GT.U32.AND P3, PT, R8.reuse, R21, PT ;  /* 0x000000150800720c */ /* 0x040fe20003f64070 */
[----:B------:R-:W-:Y:S01]  /*3d80*/  @!P2 IMAD.MOV R4, RZ, RZ, -R4 ;  /* 0x000000ffff04a224 */ /* 0x000fe200078e0a04 */
[----:B------:R-:W-:Y:S01]  /*3d90*/  ISETP.GT.U32.AND P2, PT, R8, R19, PT ;  /* 0x000000130800720c */ /* 0x000fe20003f44070 */
[--C-:B------:R-:W-:Y:S01]  /*3da0*/  @!P0 IMAD.IADD R11, R11, 0x1, -R8.reuse ;  /* 0x000000010b0b8824 */ /* 0x100fe200078e0a08 */
[----:B------:R-:W-:Y:S01]  /*3db0*/  ISETP.GE.AND P0, PT, R14, RZ, PT ;  /* 0x000000ff0e00720c */ /* 0x000fe20003f06270 */
[----:B------:R-:W-:Y:S01]  /*3dc0*/  IMAD.HI.U32 R5, R9, R10, RZ ;  /* 0x0000000a09057227 */ /* 0x000fe200078e00ff */
[----:B------:R0:W-:Y:S03]  /*3dd0*/  STL [R1+0x2c4], R4 ;  /* 0x0002c40401007387 */ /* 0x0001e60000100800 */
[----:B------:R-:W-:Y:S01]  /*3de0*/  @!P4 IMAD.IADD R17, R17, 0x1, -R8 ;  /* 0x000000011111c824 */ /* 0x000fe200078e0a08 */
[----:B------:R-:W-:Y:S01]  /*3df0*/  ISETP.GE.AND P4, PT, R16, RZ, PT ;  /* 0x000000ff1000720c */ /* 0x000fe20003f86270 */
[----:B------:R-:W-:-:S02]  /*3e00*/  IMAD.MOV.U32 R26, RZ, RZ, R3 ;  /* 0x000000ffff1a7224 */ /* 0x000fc400078e0003 */
[----:B------:R-:W-:Y:S02]  /*3e10*/  IMAD.MOV R13, RZ, RZ, -R5 ;  /* 0x000000ffff0d7224 */ /* 0x000fe400078e0a05 */
[----:B------:R-:W-:Y:S01]  /*3e20*/  @!P2 IMAD.IADD R19, R19, 0x1, -R8 ;  /* 0x000000011313a824 */ /* 0x000fe200078e0a08 */
[----:B------:R-:W-:Y:S01]  /*3e30*/  ISETP.GE.AND P2, PT, R18, RZ, PT ;  /* 0x000000ff1200720c */ /* 0x000fe20003f46270 */
[----:B0-----:R-:W-:-:S04]  /*3e40*/  IMAD.HI.U32 R4, R9, R6, RZ ;  /* 0x0000000609047227 */ /* 0x001fc800078e00ff */
[----:B------:R-:W-:Y:S02]  /*3e50*/  IMAD.MOV R7, RZ, RZ, -R4 ;  /* 0x000000ffff077224 */ /* 0x000fe400078e0a04 */
[----:B------:R-:W-:Y:S02]  /*3e60*/  IMAD.MOV.U32 R25, RZ, RZ, R11 ;  /* 0x000000ffff197224 */ /* 0x000fe400078e000b */
[C---:B------:R-:W-:Y:S02]  /*3e70*/  IMAD R5, R8.reuse, R7, R6 ;  /* 0x0000000708057224 */ /* 0x040fe400078e0206 */
[----:B------:R-:W-:Y:S01]  /*3e80*/  @!P5 IMAD.MOV R26, RZ, RZ, -R26 ;  /* 0x000000ffff1ad224 */ /* 0x000fe200078e0a1a */
[----:B------:R-:W-:Y:S01]  /*3e90*/  ISETP.GT.U32.AND P5, PT, R8, R19, PT ;  /* 0x000000130800720c */ /* 0x000fe20003fa4070 */
[----:B------:R-:W-:Y:S02]  /*3ea0*/  IMAD.MOV.U32 R6, RZ, RZ, R15 ;  /* 0x000000ffff067224 */ /* 0x000fe400078e000f */
[--C-:B------:R-:W-:Y:S01]  /*3eb0*/  @!P6 IMAD.IADD R23, R23, 0x1, -R8.reuse ;  /* 0x000000011717e824 */ /* 0x100fe200078e0a08 */
[----:B------:R-:W-:Y:S01]  /*3ec0*/  STL [R1+0x2c8], R26 ;  /* 0x0002c81a01007387 */ /* 0x000fe20000100800 */
[----:B------:R-:W-:Y:S01]  /*3ed0*/  @!P3 IMAD.IADD R21, R21, 0x1, -R8 ;  /* 0x000000011515b824 */ /* 0x000fe200078e0a08 */
[----:B------:R-:W-:Y:S01]  /*3ee0*/  ISETP.GE.AND P3, PT, R20, RZ, PT ;  /* 0x000000ff1400720c */ /* 0x000fe20003f66270 */
[----:B------:R-:W-:Y:S01]  /*3ef0*/  @!P1 IMAD.MOV R25, RZ, RZ, -R25 ;  /* 0x000000ffff199224 */ /* 0x000fe200078e0a19 */
[C---:B------:R-:W-:Y:S01]  /*3f00*/  ISETP.GT.U32.AND P6, PT, R8.reuse, R23, PT ;  /* 0x000000170800720c */ /* 0x040fe20003fc4070 */
[----:B------:R-:W-:Y:S01]  /*3f10*/  @!P0 IMAD.MOV R6, RZ, RZ, -R6 ;  /* 0x000000ffff068224 */ /* 0x000fe200078e0a06 */
[----:B------:R-:W-:Y:S01]  /*3f20*/  ISETP.GT.U32.AND P1, PT, R8, R21, PT ;  /* 0x000000150800720c */ /* 0x000fe20003f24070 */
[----:B------:R-:W-:Y:S01]  /*3f30*/  VIADD R4, R0, 0x40 ;  /* 0x0000004000047836 */ /* 0x000fe20000000000 */
[----:B------:R-:W-:Y:S01]  /*3f40*/  STL [R1+0x2cc], R25 ;  /* 0x0002cc1901007387 */ /* 0x000fe20000100800 */
[----:B------:R-:W-:Y:S01]  /*3f50*/  IMAD.MOV.U32 R3, RZ, RZ, R17 ;  /* 0x000000ffff037224 */ /* 0x000fe200078e0011 */
[C---:B------:R-:W-:Y:S01]  /*3f60*/  ISETP.GT.U32.AND P0, PT, R8.reuse, R5, PT ;  /* 0x000000050800720c */ /* 0x040fe20003f04070 */
[----:B------:R-:W-:Y:S01]  /*3f70*/  IMAD R7, R8, R13, R10 ;  /* 0x0000000d08077224 */ /* 0x000fe200078e020a */
[----:B------:R0:W-:Y:S01]  /*3f80*/  STL [R1+0x174], R6 ;  /* 0x0001740601007387 */ /* 0x0001e20000100800 */
[----:B------:R-:W-:Y:S01]  /*3f90*/  @!P4 IMAD.MOV R3, RZ, RZ, -R3 ;  /* 0x000000ffff03c224 */ /* 0x000fe200078e0a03 */
[----:B------:R-:W-:Y:S01]  /*3fa0*/  ISETP.GE.AND P4, PT, R22, RZ, PT ;  /* 0x000000ff1600720c */ /* 0x000fe20003f86270 */
[--C-:B------:R-:W-:Y:S01]  /*3fb0*/  @!P5 IMAD.IADD R19, R19, 0x1, -R8.reuse ;  /* 0x000000011313d824 */ /* 0x100fe200078e0a08 */
[----:B------:R-:W-:Y:S01]  /*3fc0*/  ISETP.GT.U32.AND P5, PT, R8, R7, PT ;  /* 0x000000070800720c */ /* 0x000fe20003fa4070 */
[----:B------:R-:W-:Y:S01]  /*3fd0*/  VIADD R10, R0, 0x41 ;  /* 0x00000041000a7836 */ /* 0x000fe20000000000 */
[----:B------:R1:W-:Y:S01]  /*3fe0*/  STL [R1+0x170], R3 ;  /* 0x0001700301007387 */ /* 0x0003e20000100800 */
[--C-:B------:R-:W-:Y:S01]  /*3ff0*/  @!P6 IMAD.IADD R23, R23, 0x1, -R8.reuse ;  /* 0x000000011717e824 */ /* 0x100fe200078e0a08 */
[----:B------:R-:W-:Y:S01]  /*4000*/  ISETP.GE.AND P6, PT, R24, RZ, PT ;  /* 0x000000ff1800720c */ /* 0x000fe20003fc6270 */
[--C-:B------:R-:W-:Y:S01]  /*4010*/  @!P1 IMAD.IADD R21, R21, 0x1, -R8.reuse ;  /* 0x0000000115159824 */ /* 0x100fe200078e0a08 */
[----:B0-----:R-:W-:Y:S01]  /*4020*/  IABS R6, R4 ;  /* 0x0000000400067213 */ /* 0x001fe20000000000 */
[----:B------:R-:W-:Y:S01]  /*4030*/  @!P0 IMAD.IADD R5, R5, 0x1, -R8 ;  /* 0x0000000105058824 */ /* 0x000fe200078e0a08 */
[----:B------:R-:W-:Y:S01]  /*4040*/  ISETP.GE.AND P1, PT, R12, RZ, PT ;  /* 0x000000ff0c00720c */ /* 0x000fe20003f26270 */
[----:B------:R-:W-:Y:S01]  /*4050*/  IMAD.MOV.U32 R14, RZ, RZ, R19 ;  /* 0x000000ffff0e7224 */ /* 0x000fe200078e0013 */
[----:B------:R-:W-:Y:S01]  /*4060*/  IABS R11, R10 ;  /* 0x0000000a000b7213 */ /* 0x000fe20000000000 */
[----:B------:R-:W-:Y:S01]  /*4070*/  IMAD.MOV.U32 R12, RZ, RZ, R23 ;  /* 0x000000ffff0c7224 */ /* 0x000fe200078e0017 */
[----:B------:R-:W-:Y:S01]  /*4080*/  ISETP.GE.AND P0, PT, R4, RZ, PT ;  /* 0x000000ff0400720c */ /* 0x000fe20003f06270 */
[----:B-1----:R-:W-:-:S04]  /*4090*/  IMAD.HI.U32 R3, R9, R6, RZ ;  /* 0x0000000609037227 */ /* 0x002fc800078e00ff */
[----:B------:R-:W-:Y:S02]  /*40a0*/  IMAD.MOV R3, RZ, RZ, -R3 ;  /* 0x000000ffff037224 */ /* 0x000fe400078e0a03 */
[----:B------:R-:W-:Y:S01]  /*40b0*/  @!P2 IMAD.MOV R14, RZ, RZ, -R14 ;  /* 0x000000ffff0ea224 */ /* 0x000fe200078e0a0e */
[C---:B------:R-:W-:Y:S01]  /*40c0*/  ISETP.GT.U32.AND P2, PT, R8.reuse, R5, PT ;  /* 0x000000050800720c */ /* 0x040fe20003f44070 */
[C---:B------:R-:W-:Y:S02]  /*40d0*/  IMAD R3, R8.reuse, R3, R6 ;  /* 0x0000000308037224 */ /* 0x040fe400078e0206 */
[----:B------:R-:W-:Y:S01]  /*40e0*/  @!P4 IMAD.MOV R12, RZ, RZ, -R12 ;  /* 0x000000ffff0cc224 */ /* 0x000fe200078e0a0c */
[----:B------:R0:W-:Y:S01]  /*40f0*/  STL [R1+0x16c], R14 ;  /* 0x00016c0e01007387 */ /* 0x0001e20000100800 */
[----:B------:R-:W-:Y:S01]  /*4100*/  IMAD.HI.U32 R4, R9, R11, RZ ;  /* 0x0000000b09047227 */ /* 0x000fe200078e00ff */
[----:B------:R-:W-:-:S03]  /*4110*/  ISETP.GT.U32.AND P4, PT, R8, R3, PT ;  /* 0x000000030800720c */ /* 0x000fc60003f84070 */
[----:B------:R-:W-:Y:S02]  /*4120*/  @!P5 IMAD.IADD R7, R7, 0x1, -R8 ;  /* 0x000000010707d824 */ /* 0x000fe400078e0a08 */
[----:B------:R-:W-:Y:S02]  /*4130*/  IMAD.MOV R4, RZ, RZ, -R4 ;  /* 0x000000ffff047224 */ /* 0x000fe400078e0a04 */
[----:B------:R-:W-:Y:S01]  /*4140*/  IMAD.MOV.U32 R13, RZ, RZ, R21 ;  /* 0x000000ffff0d7224 */ /* 0x000fe200078e0015 */
[C---:B------:R-:W-:Y:S01]  /*4150*/  ISETP.GT.U32.AND P5, PT, R8.reuse, R7, PT ;  /* 0x000000070800720c */ /* 0x040fe20003fa4070 */
[----:B------:R-:W-:Y:S02]  /*4160*/  IMAD R11, R8, R4, R11 ;  /* 0x00000004080b7224 */ /* 0x000fe400078e020b */
[----:B------:R-:W-:Y:S02]  /*4170*/  VIADD R4, R0, 0x42 ;  /* 0x0000004200047836 */ /* 0x000fe40000000000 */
[----:B------:R-:W-:Y:S01]  /*4180*/  @!P3 IMAD.MOV R13, RZ, RZ, -R13 ;  /* 0x000000ffff0db224 */ /* 0x000fe200078e0a0d */
[----:B------:R-:W-:Y:S01]  /*4190*/  ISETP.GE.AND P3, PT, R10, RZ, PT ;  /* 0x000000ff0a00720c */ /* 0x000fe20003f66270 */
[----:B------:R-:W-:Y:S01]  /*41a0*/  VIADD R6, R0, 0x43 ;  /* 0x0000004300067836 */ /* 0x000fe20000000000 */
[----:B------:R-:W-:Y:S01]  /*41b0*/  IABS R10, R4 ;  /* 0x00000004000a7213 */ /* 0x000fe20000000000 */
[--C-:B------:R-:W-:Y:S01]  /*41c0*/  @!P2 IMAD.IADD R5, R5, 0x1, -R8.reuse ;  /* 0x000000010505a824 */ /* 0x100fe200078e0a08 */
[----:B------:R1:W-:Y:S01]  /*41d0*/  STL [R1+0x168], R13 ;  /* 0x0001680d01007387 */ /* 0x0003e20000100800 */
[--C-:B------:R-:W-:Y:S01]  /*41e0*/  @!P4 IMAD.IADD R3, R3, 0x1, -R8.reuse ;  /* 0x000000010303c824 */ /* 0x100fe200078e0a08 */
[----:B------:R-:W-:Y:S01]  /*41f0*/  IABS R140, R6 ;  /* 0x00000006008c7213 */ /* 0x000fe20000000000 */
[----:B------:R-:W-:Y:S01]  /*4200*/  @!P5 IMAD.IADD R7, R7, 0x1, -R8 ;  /* 0x000000010707d824 */ /* 0x000fe200078e0a08 */
[----:B------:R-:W-:Y:S01]  /*4210*/  ISETP.GE.AND P2, PT, R4, RZ, PT ;  /* 0x000000ff0400720c */ /* 0x000fe20003f46270 */
[----:B------:R-:W-:Y:S01]  /*4220*/  IMAD.HI.U32 R4, R9, R10, RZ ;  /* 0x0000000a09047227 */ /* 0x000fe200078e00ff */
[C---:B------:R-:W-:Y:S01]  /*4230*/  ISETP.GT.U32.AND P4, PT, R8.reuse, R3, PT ;  /* 0x000000030800720c */ /* 0x040fe20003f84070 */
[----:B------:R2:W-:Y:S01]  /*4240*/  STL [R1+0x2d0], R12 ;  /* 0x0002d00c01007387 */ /* 0x0005e20000100800 */
[----:B------:R-:W-:Y:S01]  /*4250*/  ISETP.GT.U32.AND P5, PT, R8, R11, PT ;  /* 0x0000000b0800720c */ /* 0x000fe20003fa4070 */
[----:B0-----:R-:W-:-:S02]  /*4260*/  VIADD R14, R0, 0x44 ;  /* 0x00000044000e7836 */ /* 0x001fc40000000000 */
[----:B-1----:R-:W-:Y:S02]  /*4270*/  IMAD.MOV.U32 R13, RZ, RZ, R5 ;  /* 0x000000ffff0d7224 */ /* 0x002fe400078e0005 */
[----:B------:R-:W-:-:S04]  /*4280*/  IMAD.HI.U32 R5, R9, R140, RZ ;  /* 0x0000008c09057227 */ /* 0x000fc800078e00ff */
[----:B------:R-:W-:Y:S01]  /*4290*/  @!P1 IMAD.MOV R13, RZ, RZ, -R13 ;  /* 0x000000ffff0d9224 */ /* 0x000fe200078e0a0d */
[----:B--2---:R-:W-:Y:S01]  /*42a0*/  IABS R12, R14 ;  /* 0x0000000e000c7213 */ /* 0x004fe20000000000 */
[----:B------:R-:W-:Y:S01]  /*42b0*/  IMAD.MOV.U32 R15, RZ, RZ, R7 ;  /* 0x000000ffff0f7224 */ /* 0x000fe200078e0007 */
[----:B------:R-:W-:Y:S01]  /*42c0*/  ISETP.GE.AND P1, PT, R6, RZ, PT ;  /* 0x000000ff0600720c */ /* 0x000fe20003f26270 */
[----:B------:R-:W-:Y:S01]  /*42d0*/  IMAD.MOV R7, RZ, RZ, -R4 ;  /* 0x000000ffff077224 */ /* 0x000fe200078e0a04 */
[----:B------:R0:W-:Y:S01]  /*42e0*/  STL [R1+0x2d4], R13 ;  /* 0x0002d40d01007387 */ /* 0x0001e20000100800 */
[----:B------:R-:W-:Y:S02]  /*42f0*/  @!P4 IMAD.IADD R3, R3, 0x1, -R8 ;  /* 0x000000010303c824 */ /* 0x000fe400078e0a08 */
[----:B------:R-:W-:-:S04]  /*4300*/  IMAD.HI.U32 R6, R9, R12, RZ ;  /* 0x0000000c09067227 */ /* 0x000fc800078e00ff */
[----:B------:R-:W-:Y:S02]  /*4310*/  @!P5 IMAD.IADD R11, R11, 0x1, -R8 ;  /* 0x000000010b0bd824 */ /* 0x000fe400078e0a08 */
[----:B------:R-:W-:Y:S02]  /*4320*/  IMAD.MOV.U32 R17, RZ, RZ, R3 ;  /* 0x000000ffff117224 */ /* 0x000fe400078e0003 */
[----:B0-----:R-:W-:Y:S01]  /*4330*/  IMAD.MOV R13, RZ, RZ, -R5 ;  /* 0x000000ffff0d7224 */ /* 0x001fe200078e0a05 */
[C---:B------:R-:W-:Y:S01]  /*4340*/  ISETP.GT.U32.AND P5, PT, R8.reuse, R11, PT ;  /* 0x0000000b0800720c */ /* 0x040fe20003fa4070 */
[----:B------:R-:W-:Y:S02]  /*4350*/  IMAD R5, R8, R7, R10 ;  /* 0x0000000708057224 */ /* 0x000fe400078e020a */
[----:B------:R-:W-:Y:S02]  /*4360*/  IMAD.MOV R7, RZ, RZ, -R6 ;  /* 0x000000ffff077224 */ /* 0x000fe400078e0a06 */
[----:B------:R-:W-:Y:S01]  /*4370*/  VIADD R6, R0, 0x45 ;  /* 0x0000004500067836 */ /* 0x000fe20000000000 */
[C---:B------:R-:W-:Y:S01]  /*4380*/  ISETP.GT.U32.AND P4, PT, R8.reuse, R5, PT ;  /* 0x000000050800720c */ /* 0x040fe20003f84070 */
[----:B------:R-:W-:-:S02]  /*4390*/  IMAD R7, R8, R7, R12 ;  /* 0x0000000708077224 */ /* 0x000fc400078e020c */
[----:B------:R-:W-:Y:S01]  /*43a0*/  @!P0 IMAD.MOV R17, RZ, RZ, -R17 ;  /* 0x000000ffff118224 */ /* 0x000fe200078e0a11 */
[----:B------:R-:W-:Y:S01]  /*43b0*/  IABS R4, R6 ;  /* 0x0000000600047213 */ /* 0x000fe20000000000 */
[----:B------:R-:W-:Y:S01]  /*43c0*/  @!P6 IMAD.MOV R15, RZ, RZ, -R15 ;  /* 0x000000ffff0fe224 */ /* 0x000fe200078e0a0f */
[----:B------:R-:W-:Y:S01]  /*43d0*/  ISETP.GT.U32.AND P0, PT, R8, R7, PT ;  /* 0x000000070800720c */ /* 0x000fe20003f04070 */
[--C-:B------:R-:W-:Y:S01]  /*43e0*/  @!P5 IMAD.IADD R11, R11, 0x1, -R8.reuse ;  /* 0x000000010b0bd824 */ /* 0x100fe200078e0a08 */
[----:B------:R-:W-:Y:S01]  /*43f0*/  ISETP.GE.AND P6, PT, R14, RZ, PT ;  /* 0x000000ff0e00720c */ /* 0x000fe20003fc6270 */
[----:B------:R-:W-:Y:S01]  /*4400*/  IMAD.HI.U32 R3, R9, R4, RZ ;  /* 0x0000000409037227 */ /* 0x000fe200078e00ff */
[----:B------:R0:W-:Y:S03]  /*4410*/  STL [R1+0x2dc], R15 ;  /* 0x0002dc0f01007387 */ /* 0x0001e60000100800 */
[----:B------:R-:W-:Y:S01]  /*4420*/  @!P4 IMAD.IADD R5, R5, 0x1, -R8 ;  /* 0x000000010505c824 */ /* 0x000fe200078e0a08 */
[----:B------:R-:W-:Y:S01]  /*4430*/  STL [R1+0x164], R17 ;  /* 0x0001641101007387 */ /* 0x000fe20000100800 */
[----:B------:R-:W-:-:S02]  /*4440*/  IMAD.MOV R3, RZ, RZ, -R3 ;  /* 0x000000ffff037224 */ /* 0x000fc400078e0a03 */
[C---:B------:R-:W-:Y:S01]  /*4450*/  IMAD R140, R8.reuse, R13, R140 ;  /* 0x0000000d088c7224 */ /* 0x040fe200078e028c */
[----:B------:R-:W-:Y:S01]  /*4460*/  ISETP.GT.U32.AND P4, PT, R8, R5, PT ;  /* 0x000000050800720c */ /* 0x000fe20003f84070 */
[----:B------:R-:W-:Y:S02]  /*4470*/  @!P0 IMAD.IADD R7, R7, 0x1, -R8 ;  /* 0x0000000107078824 */ /* 0x000fe400078e0a08 */
[----:B0-----:R-:W-:Y:S01]  /*4480*/  VIADD R15, R0, 0x47 ;  /* 0x00000047000f7836 */ /* 0x001fe20000000000 */
[C---:B------:R-:W-:Y:S01]  /*4490*/  ISETP.GT.U32.AND P5, PT, R8.reuse, R140, PT ;  /* 0x0000008c0800720c */ /* 0x040fe20003fa4070 */
[C---:B------:R-:W-:Y:S01]  /*44a0*/  IMAD R3, R8.reuse, R3, R4 ;  /* 0x0000000308037224 */ /* 0x040fe200078e0204 */
[----:B------:R-:W-:Y:S01]  /*44b0*/  ISETP.GT.U32.AND P0, PT, R8, R7, PT ;  /* 0x000000070800720c */ /* 0x000fe20003f04070 */
[C---:B------:R-:W-:Y:S01]  /*44c0*/  VIADD R14, R0.reuse, 0x46 ;  /* 0x00000046000e7836 */ /* 0x040fe20000000000 */
[----:B------:R-:W-:Y:S01]  /*44d0*/  IABS R13, R15 ;  /* 0x0000000f000d7213 */ /* 0x000fe20000000000 */
[----:B------:R-:W-:-:S02]  /*44e0*/  VIADD R16, R0, 0x48 ;  /* 0x0000004800107836 */ /* 0x000fc40000000000 */
[----:B------:R-:W-:Y:S01]  /*44f0*/  IMAD.MOV.U32 R10, RZ, RZ, R11 ;  /* 0x000000ffff0a7224 */ /* 0x000fe200078e000b */
[----:B------:R-:W-:Y:S01]  /*4500*/  IABS R12, R14 ;  /* 0x0000000e000c7213 */ /* 0x000fe20000000000 */
[----:B------:R-:W-:Y:S01]  /*4510*/  @!P4 IMAD.IADD R5, R5, 0x1, -R8 ;  /* 0x000000010505c824 */ /* 0x000fe200078e0a08 */
[----:B------:R-:W-:Y:S01]  /*4520*/  ISETP.GT.U32.AND P4, PT, R8, R3, PT ;  /* 0x000000030800720c */ /* 0x000fe20003f84070 */
[----:B------:R-:W-:Y:S01]  /*4530*/  @!P3 IMAD.MOV R10, RZ, RZ, -R10 ;  /* 0x000000ffff0ab224 */ /* 0x000fe200078e0a0a */
[----:B------:R-:W-:Y:S01]  /*4540*/  IABS R139, R16 ;  /* 0x00000010008b7213 */ /* 0x000fe20000000000 */
[C---:B------:R-:W-:Y:S01]  /*4550*/  IMAD.HI.U32 R4, R9.reuse, R12, RZ ;  /* 0x0000000c09047227 */ /* 0x040fe200078e00ff */
[----:B------:R-:W-:Y:S02]  /*4560*/  ISETP.GE.AND P3, PT, R6, RZ, PT ;  /* 0x000000ff0600720c */ /* 0x000fe40003f66270 */
[----:B------:R0:W-:Y:S01]  /*4570*/  STL [R1+0x160], R10 ;  /* 0x0001600a01007387 */ /* 0x0001e20000100800 */
[----:B------:R-:W-:-:S04]  /*4580*/  IMAD.HI.U32 R6, R9, R13, RZ ;  /* 0x0000000d09067227 */ /* 0x000fc800078e00ff */
[----:B------:R-:W-:Y:S02]  /*4590*/  IMAD.MOV R6, RZ, RZ, -R6 ;  /* 0x000000ffff067224 */ /* 0x000fe400078e0a06 */
[----:B------:R-:W-:Y:S02]  /*45a0*/  IMAD.MOV R11, RZ, RZ, -R4 ;  /* 0x000000ffff0b7224 */ /* 0x000fe400078e0a04 */
[----:B------:R-:W-:Y:S02]  /*45b0*/  IMAD R13, R8, R6, R13 ;  /* 0x00000006080d7224 */ /* 0x000fe400078e020d */
[----:B0-----:R-:W-:-:S04]  /*45c0*/  IMAD.HI.U32 R10, R9, R139, RZ ;  /* 0x0000008b090a7227 */ /* 0x001fc800078e00ff */
[----:B------:R-:W-:Y:S02]  /*45d0*/  IMAD.MOV R10, RZ, RZ, -R10 ;  /* 0x000000ffff0a7224 */ /* 0x000fe400078e0a0a */
[--C-:B------:R-:W-:Y:S01]  /*45e0*/  @!P0 IMAD.IADD R7, R7, 0x1, -R8.reuse ;  /* 0x0000000107078824 */ /* 0x100fe200078e0a08 */
[C---:B------:R-:W-:Y:S01]  /*45f0*/  ISETP.GT.U32.AND P0, PT, R8.reuse, R13, PT ;  /* 0x0000000d0800720c */ /* 0x040fe20003f04070 */
[----:B------:R-:W-:Y:S02]  /*4600*/  @!P4 IMAD.IADD R3, R3, 0x1, -R8 ;  /* 0x000000010303c824 */ /* 0x000fe400078e0a08 */
[----:B------:R-:W-:Y:S02]  /*4610*/  IMAD.MOV.U32 R17, RZ, RZ, R5 ;  /* 0x000000ffff117224 */ /* 0x000fe400078e0005 */
[C---:B------:R-:W-:Y:S01]  /*4620*/  IMAD R11, R8.reuse, R11, R12 ;  /* 0x0000000b080b7224 */ /* 0x040fe200078e020c */
[C---:B------:R-:W-:Y:S01]  /*4630*/  ISETP.GT.U32.AND P4, PT, R8.reuse, R3, PT ;  /* 0x000000030800720c */ /* 0x040fe20003f84070 */
[----:B------:R-:W-:-:S02]  /*4640*/  IMAD R139, R8, R10, R139 ;  /* 0x0000000a088b7224 */ /* 0x000fc400078e028b */
[----:B------:R-:W-:Y:S02]  /*4650*/  IMAD.MOV.U32 R5, RZ, RZ, R7 ;  /* 0x000000ffff057224 */ /* 0x000fe400078e0007 */
[----:B------:R-:W-:Y:S01]  /*4660*/  @!P2 IMAD.MOV R17, RZ, RZ, -R17 ;  /* 0x000000ffff11a224 */ /* 0x000fe200078e0a11 */
[C---:B------:R-:W-:Y:S01]  /*4670*/  ISETP.GT.U32.AND P2, PT, R8.reuse, R11, PT ;  /* 0x0000000b0800720c */ /* 0x040fe20003f44070 */
[----:B------:R-:W-:Y:S01]  /*4680*/  @!P6 IMAD.MOV R5, RZ, RZ, -R5 ;  /* 0x000000ffff05e224 */ /* 0x000fe200078e0a05 */
[----:B------:R-:W-:Y:S01]  /*4690*/  ISETP.GT.U32.AND P6, PT, R8, R139, PT ;  /* 0x0000008b0800720c */ /* 0x000fe20003fc4070 */
[C---:B------:R-:W-:Y:S01]  /*46a0*/  VIADD R7, R0.reuse, 0x4a ;  /* 0x0000004a00077836 */ /* 0x040fe20000000000 */
[----:B------:R-:W-:Y:S01]  /*46b0*/  STL [R1+0x15c], R17 ;  /* 0x00015c1101007387 */ /* 0x000fe20000100800 */
[----:B------:R-:W-:Y:S02]  /*46c0*/  VIADD R6, R0, 0x49 ;  /* 0x0000004900067836 */ /* 0x000fe40000000000 */
[--C-:B------:R-:W-:Y:S01]  /*46d0*/  @!P0 IMAD.IADD R13, R13, 0x1, -R8.reuse ;  /* 0x000000010d0d8824 */ /* 0x100fe200078e0a08 */
[----:B------:R-:W-:Y:S01]  /*46e0*/  IABS R137, R7 ;  /* 0x0000000700897213 */ /* 0x000fe20000000000 */
[--C-:B------:R-:W-:Y:S01]  /*46f0*/  @!P4 IMAD.IADD R3, R3, 0x1, -R8.reuse ;  /* 0x000000010303c824 */ /* 0x100fe200078e0a08 */
[----:B------:R-:W-:Y:S01]  /*4700*/  IABS R138, R6 ;  /* 0x00000006008a7213 */ /* 0x000fe20000000000 */
[--C-:B------:R-:W-:Y:S01]  /*4710*/  @!P5 IMAD.IADD R140, R140, 0x1, -R8.reuse ;  /* 0x000000018c8cd824 */ /* 0x100fe200078e0a08 */
[----:B------:R0:W-:Y:S01]  /*4720*/  STL [R1+0x2ec], R5 ;  /* 0x0002ec0501007387 */ /* 0x0001e20000100800 */
[--C-:B------:R-:W-:Y:S01]  /*4730*/  @!P2 IMAD.IADD R11, R11, 0x1, -R8.reuse ;  /* 0x000000010b0ba824 */ /* 0x100fe200078e0a08 */
[----:B------:R-:W-:Y:S01]  /*4740*/  ISETP.GE.AND P2, PT, R6, RZ, PT ;  /* 0x000000ff0600720c */ /* 0x000fe20003f46270 */
[----:B------:R-:W-:Y:S01]  /*4750*/  @!P6 IMAD.IADD R139, R139, 0x1, -R8 ;  /* 0x000000018b8be824 */ /* 0x000fe200078e0a08 */
[C---:B------:R-:W-:Y:S01]  /*4760*/  ISETP.GT.U32.AND P6, PT, R8.reuse, R13, PT ;  /* 0x0000000d0800720c */ /* 0x040fe20003fc4070 */
[----:B------:R-:W-:Y:S01]  /*4770*/  IMAD.MOV.U32 R10, RZ, RZ, R3 ;  /* 0x000000ffff0a7224 */ /* 0x000fe200078e0003 */
[C---:B------:R-:W-:Y:S01]  /*4780*/  ISETP.GT.U32.AND P0, PT, R8.reuse, R11, PT ;  /* 0x0000000b0800720c */ /* 0x040fe20003f04070 */
[----:B------:R-:W-:Y:S01]  /*4790*/  IMAD.HI.U32 R3, R9, R137, RZ ;  /* 0x0000008909037227 */ /* 0x000fe200078e00ff */
[----:B------:R-:W-:-:S02]  /*47a0*/  ISETP.GT.U32.AND P5, PT, R8, R140, PT ;  /* 0x0000008c0800720c */ /* 0x000fc40003fa4070 */
[----:B------:R-:W-:Y:S01]  /*47b0*/  ISETP.GE.AND P4, PT, R16, RZ, PT ;  /* 0x000000ff1000720c */ /* 0x000fe20003f86270 */
[----:B------:R-:W-:-:S04]  /*47c0*/  IMAD.HI.U32 R4, R9, R138, RZ ;  /* 0x0000008a09047227 */ /* 0x000fc800078e00ff */
[----:B------:R-:W-:Y:S02]  /*47d0*/  IMAD.MOV R3, RZ, RZ, -R3 ;  /* 0x000000ffff037224 */ /* 0x000fe400078e0a03 */
[----:B0-----:R-:W-:Y:S02]  /*47e0*/  IMAD.MOV R5, RZ, RZ, -R4 ;  /* 0x000000ffff057224 */ /* 0x001fe400078e0a04 */
[C---:B------:R-:W-:Y:S02]  /*47f0*/  IMAD R137, R8.reuse, R3, R137 ;  /* 0x0000000308897224 */ /* 0x040fe400078e0289 */
[C---:B------:R-:W-:Y:S02]  /*4800*/  IMAD R138, R8.reuse, R5, R138 ;  /* 0x00000005088a7224 */ /* 0x040fe400078e028a */
[----:B------:R-:W-:Y:S01]  /*4810*/  @!P6 IMAD.IADD R13, R13, 0x1, -R8 ;  /* 0x000000010d0de824 */ /* 0x000fe200078e0a08 */
[----:B------:R-:W-:Y:S01]  /*4820*/  ISETP.GT.U32.AND P6, PT, R8, R137, PT ;  /* 0x000000890800720c */ /* 0x000fe20003fc4070 */
[----:B------:R-:W-:-:S02]  /*4830*/  VIADD R5, R0, 0x4b ;  /* 0x0000004b00057836 */ /* 0x000fc40000000000 */
[----:B------:R-:W-:Y:S01]  /*4840*/  @!P3 IMAD.MOV R10, RZ, RZ, -R10 ;  /* 0x000000ffff0ab224 */ /* 0x000fe200078e0a0a */
[C---:B------:R-:W-:Y:S01]  /*4850*/  ISETP.GT.U32.AND P3, PT, R8.reuse, R139, PT ;  /* 0x0000008b0800720c */ /* 0x040fe20003f64070 */
[--C-:B------:R-:W-:Y:S01]  /*4860*/  @!P0 IMAD.IADD R11, R11, 0x1, -R8.reuse ;  /* 0x000000010b0b8824 */ /* 0x100fe200078e0a08 */
[----:B------:R-:W-:Y:S01]  /*4870*/  ISETP.GT.U32.AND P0, PT, R8, R138, PT ;  /* 0x0000008a0800720c */ /* 0x000fe20003f04070 */
[----:B------:R-:W-:Y:S01]  /*4880*/  VIADD R12, R0, 0x4c ;  /* 0x0000004c000c7836 */ /* 0x000fe20000000000 */
[----:B------:R-:W-:Y:S01]  /*4890*/  IABS R136, R5 ;  /* 0x0000000500887213 */ /* 0x000fe20000000000 */
[----:B------:R-:W-:Y:S01]  /*48a0*/  @!P5 IMAD.IADD R140, R140, 0x1, -R8 ;  /* 0x000000018c8cd824 */ /* 0x000fe200078e0a08 */
[----:B------:R-:W-:Y:S01]  /*48b0*/  ISETP.GE.AND P5, PT, R14, RZ, PT ;  /* 0x000000ff0e00720c */ /* 0x000fe20003fa6270 */
[----:B------:R-:W-:Y:S01]  /*48c0*/  VIADD R14, R0, 0x4d ;  /* 0x0000004d000e7836 */ /* 0x000fe20000000000 */
[----:B------:R-:W-:Y:S01]  /*48d0*/  IABS R6, R12 ;  /* 0x0000000c00067213 */ /* 0x000fe20000000000 */
[----:B------:R-:W-:Y:S01]  /*48e0*/  @!P1 IMAD.MOV R140, RZ, RZ, -R140 ;  /* 0x000000ffff8c9224 */ /* 0x000fe200078e0a8c */
[----:B------:R-:W-:Y:S01]  /*48f0*/  ISETP.GE.AND P1, PT, R15, RZ, PT ;  /* 0x000000ff0f00720c */ /* 0x000fe20003f26270 */
[----:B------:R-:W-:Y:S01]  /*4900*/  IMAD.HI.U32 R3, R9, R136, RZ ;  /* 0x0000008809037227 */ /* 0x000fe200078e00ff */
[----:B------:R0:W-:Y:S03]  /*4910*/  STL [R1+0x2f4], R10 ;  /* 0x0002f40a01007387 */ /* 0x0001e60000100800 */
[----:B------:R-:W-:-:S02]  /*4920*/  @!P6 IMAD.IADD R137, R137, 0x1, -R8 ;  /* 0x000000018989e824 */ /* 0x000fc400078e0a08 */
[----:B------:R-:W-:-:S03]  /*4930*/  IMAD.HI.U32 R4, R9, R6, RZ ;  /* 0x0000000609047227 */ /* 0x000fc600078e00ff */
[----:B------:R-:W-:Y:S01]  /*4940*/  ISETP.GT.U32.AND P6, PT, R8, R137, PT ;  /* 0x000000890800720c */ /* 0x000fe20003fc4070 */
[----:B------:R-:W-:Y:S01]  /*4950*/  IMAD.MOV R3, RZ, RZ, -R3 ;  /* 0x000000ffff037224 */ /* 0x000fe200078e0a03 */
[----:B0-----:R-:W-:Y:S01]  /*4960*/  IABS R10, R14 ;  /* 0x0000000e000a7213 */ /* 0x001fe20000000000 */
[--C-:B------:R-:W-:Y:S01]  /*4970*/  @!P3 IMAD.IADD R139, R139, 0x1, -R8.reuse ;  /* 0x000000018b8bb824 */ /* 0x100fe200078e0a08 */
[----:B------:R-:W-:Y:S01]  /*4980*/  ISETP.GE.AND P3, PT, R7, RZ, PT ;  /* 0x000000ff0700720c */ /* 0x000fe20003f66270 */
[----:B------:R-:W-:Y:S01]  /*4990*/  @!P0 IMAD.IADD R138, R138, 0x1, -R8 ;  /* 0x000000018a8a8824 */ /* 0x000fe200078e0a08 */
[----:B------:R-:W-:Y:S01]  /*49a0*/  ISETP.GE.AND P0, PT, R5, RZ, PT ;  /* 0x000000ff0500720c */ /* 0x000fe20003f06270 */
[----:B------:R-:W-:Y:S02]  /*49b0*/  IMAD.MOV.U32 R15, RZ, RZ, R11 ;  /* 0x000000ffff0f7224 */ /* 0x000fe400078e000b */
[----:B------:R-:W-:Y:S02]  /*49c0*/  IMAD.MOV R7, RZ, RZ, -R4 ;  /* 0x000000ffff077224 */ /* 0x000fe400078e0a04 */
[----:B------:R-:W-:-:S04]  /*49d0*/  IMAD.HI.U32 R5, R9, R10, RZ ;  /* 0x0000000a09057227 */ /* 0x000fc800078e00ff */
[C---:B------:R-:W-:Y:S02]  /*49e0*/  IMAD R136, R8.reuse, R3, R136 ;  /* 0x0000000308887224 */ /* 0x040fe400078e0288 */
[----:B------:R-:W-:Y:S02]  /*49f0*/  IMAD.MOV.U32 R4, RZ, RZ, R13 ;  /* 0x000000ffff047224 */ /* 0x000fe400078e000d */
[----:B------:R-:W-:Y:S01]  /*4a00*/  @!P5 IMAD.MOV R15, RZ, RZ, -R15 ;  /* 0x000000ffff0fd224 */ /* 0x000fe200078e0a0f */
[C---:B------:R-:W-:Y:S01]  /*4a10*/  ISETP.GT.U32.AND P5, PT, R8.reuse, R138, PT ;  /* 0x0000008a0800720c */ /* 0x040fe20003fa4070 */
[----:B------:R-:W-:Y:S02]  /*4a20*/  IMAD.MOV R5, RZ, RZ, -R5 ;  /* 0x000000ffff057224 */ /* 0x000fe400078e0a05 */
[C---:B------:R-:W-:Y:S01]  /*4a30*/  IMAD R3, R8.reuse, R7, R6 ;  /* 0x0000000708037224 */ /* 0x040fe200078e0206 */
[----:B------:R-:W-:Y:S01]  /*4a40*/  STL [R1+0x2fc], R15 ;  /* 0x0002fc0f01007387 */ /* 0x000fe20000100800 */
[----:B------:R-:W-:Y:S01]  /*4a50*/  @!P1 IMAD.MOV R4, RZ, RZ, -R4 ;  /* 0x000000ffff049224 */ /* 0x000fe200078e0a04 */
[C---:B------:R-:W-:Y:S01]  /*4a60*/  ISETP.GT.U32.AND P1, PT, R8.reuse, R136, PT ;  /* 0x000000880800720c */ /* 0x040fe20003f24070 */
[----:B------:R-:W-:-:S02]  /*4a70*/  IMAD R5, R8, R5, R10 ;  /* 0x0000000508057224 */ /* 0x000fc400078e020a */
[----:B------:R-:W-:Y:S01]  /*4a80*/  @!P4 IMAD.MOV R139, RZ, RZ, -R139 ;  /* 0x000000ffff8bc224 */ /* 0x000fe200078e0a8b */
        /* <DEDUP_REMOVED lines=11> */
[----:B------:R-:W-:Y:S01]  /*4b40*/  VIADD R13, R0, 0x50 ;  /* 0x00000050000d7836 */ /* 0x000fe20000000000 */
[----:B------:R-:W-:Y:S01]  /*4b50*/  IABS R11, R12 ;  /* 0x0000000c000b7213 */ /* 0x000fe20000000000 */
[----:B------:R-:W-:Y:S01]  /*4b60*/  @!P4 IMAD.IADD R3, R3, 0x1, -R8 ;  /* 0x000000010303c824 */ /* 0x000fe200078e0a08 */
[----:B------:R-:W-:Y:S01]  /*4b70*/  ISETP.GT.U32.AND P4, PT, R8, R136, PT ;  /* 0x000000880800720c */ /* 0x000fe20003f84070 */
[----:B0-----:R-:W-:Y:S01]  /*4b80*/  IMAD.HI.U32 R4, R9, R7, RZ ;  /* 0x0000000709047227 */ /* 0x001fe200078e00ff */
[----:B------:R-:W-:-:S03]  /*4b90*/  IABS R135, R13 ;  /* 0x0000000d00877213 */ /* 0x000fc60000000000 */
[----:B------:R-:W-:Y:S01]  /*4ba0*/  @!P6 IMAD.IADD R5, R5, 0x1, -R8 ;  /* 0x000000010505e824 */ /* 0x000fe200078e0a08 */
[----:B------:R-:W-:Y:S01]  /*4bb0*/  ISETP.GT.U32.AND P6, PT, R8, R3, PT ;  /* 0x000000030800720c */ /* 0x000fe20003fc4070 */
[----:B------:R-:W-:Y:S02]  /*4bc0*/  IMAD.MOV R6, RZ, RZ, -R4 ;  /* 0x000000ffff067224 */ /* 0x000fe400078e0a04 */
[----:B------:R-:W-:-:S04]  /*4bd0*/  IMAD.HI.U32 R4, R9, R11, RZ ;  /* 0x0000000b09047227 */ /* 0x000fc800078e00ff */
[----:B------:R-:W-:Y:S02]  /*4be0*/  IMAD R7, R8, R6, R7 ;  /* 0x0000000608077224 */ /* 0x000fe400078e0207 */
[----:B------:R-:W-:Y:S02]  /*4bf0*/  IMAD.MOV R4, RZ, RZ, -R4 ;  /* 0x000000ffff047224 */ /* 0x000fe400078e0a04 */
[--C-:B------:R-:W-:Y:S01]  /*4c00*/  @!P4 IMAD.IADD R136, R136, 0x1, -R8.reuse ;  /* 0x000000018888c824 */ /* 0x100fe200078e0a08 */
[C---:B------:R-:W-:Y:S01]  /*4c10*/  ISETP.GT.U32.AND P4, PT, R8.reuse, R7, PT ;  /* 0x000000070800720c */ /* 0x040fe20003f84070 */
[----:B------:R-:W-:Y:S02]  /*4c20*/  IMAD R11, R8, R4, R11 ;  /* 0x00000004080b7224 */ /* 0x000fe400078e020b */
[----:B------:R-:W-:Y:S02]  /*4c30*/  @!P6 IMAD.IADD R3, R3, 0x1, -R8 ;  /* 0x000000010303e824 */ /* 0x000fe400078e0a08 */
[----:B------:R-:W-:Y:S01]  /*4c40*/  VIADD R14, R0, 0x51 ;  /* 0x00000051000e7836 */ /* 0x000fe20000000000 */
[----:B------:R-:W-:Y:S01]  /*4c50*/  ISETP.GT.U32.AND P6, PT, R8, R11, PT ;  /* 0x0000000b0800720c */ /* 0x000fe20003fc4070 */
[----:B------:R-:W-:-:S03]  /*4c60*/  IMAD.HI.U32 R4, R9, R135, RZ ;  /* 0x0000008709047227 */ /* 0x000fc600078e00ff */
[----:B------:R-:W-:Y:S01]  /*4c70*/  IABS R133, R14 ;  /* 0x0000000e00857213 */ /* 0x000fe20000000000 */
[----:B------:R-:W-:Y:S02]  /*4c80*/  IMAD.MOV R6, RZ, RZ, -R4 ;  /* 0x000000ffff067224 */ /* 0x000fe400078e0a04 */
[----:B------:R-:W-:Y:S01]  /*4c90*/  @!P4 IMAD.IADD R7, R7, 0x1, -R8 ;  /* 0x000000010707c824 */ /* 0x000fe200078e0a08 */
[----:B------:R-:W-:Y:S01]  /*4ca0*/  ISETP.GE.AND P4, PT, R12, RZ, PT ;  /* 0x000000ff0c00720c */ /* 0x000fe20003f86270 */
[----:B------:R-:W-:-:S04]  /*4cb0*/  IMAD.HI.U32 R4, R9, R133, RZ ;  /* 0x0000008509047227 */ /* 0x000fc800078e00ff */
[----:B------:R-:W-:Y:S01]  /*4cc0*/  @!P6 IMAD.IADD R11, R11, 0x1, -R8 ;  /* 0x000000010b0be824 */ /* 0x000fe200078e0a08 */
[C---:B------:R-:W-:Y:S01]  /*4cd0*/  ISETP.GT.U32.AND P6, PT, R8.reuse, R7, PT ;  /* 0x000000070800720c */ /* 0x040fe20003fc4070 */
[----:B------:R-:W-:Y:S02]  /*4ce0*/  IMAD R135, R8, R6, R135 ;  /* 0x0000000608877224 */ /* 0x000fe400078e0287 */
[----:B------:R-:W-:Y:S02]  /*4cf0*/  VIADD R15, R0, 0x52 ;  /* 0x00000052000f7836 */ /* 0x000fe40000000000 */
[----:B------:R-:W-:Y:S02]  /*4d00*/  IMAD.MOV R4, RZ, RZ, -R4 ;  /* 0x000000ffff047224 */ /* 0x000fe400078e0a04 */
[----:B------:R-:W-:Y:S01]  /*4d10*/  @!P0 IMAD.MOV R136, RZ, RZ, -R136 ;  /* 0x000000ffff888224 */ /* 0x000fe200078e0a88 */
[C---:B------:R-:W-:Y:S01]  /*4d20*/  ISETP.GT.U32.AND P0, PT, R8.reuse, R11, PT ;  /* 0x0000000b0800720c */ /* 0x040fe20003f04070 */
[----:B------:R-:W-:Y:S01]  /*4d30*/  @!P2 IMAD.MOV R138, RZ, RZ, -R138 ;  /* 0x000000ffff8aa224 */ /* 0x000fe200078e0a8a */
[C---:B------:R-:W-:Y:S01]  /*4d40*/  ISETP.GT.U32.AND P2, PT, R8.reuse, R5, PT ;  /* 0x000000050800720c */ /* 0x040fe20003f44070 */
[----:B------:R-:W-:Y:S01]  /*4d50*/  @!P3 IMAD.MOV R137, RZ, RZ, -R137 ;  /* 0x000000ffff89b224 */ /* 0x000fe200078e0a89 */
[C---:B------:R-:W-:Y:S01]  /*4d60*/  ISETP.GT.U32.AND P3, PT, R8.reuse, R135, PT ;  /* 0x000000870800720c */ /* 0x040fe20003f64070 */
[----:B------:R-:W-:Y:S01]  /*4d70*/  IMAD R133, R8, R4, R133 ;  /* 0x0000000408857224 */ /* 0x000fe200078e0285 */
[----:B------:R-:W-:Y:S01]  /*4d80*/  IABS R132, R15 ;  /* 0x0000000f00847213 */ /* 0x000fe20000000000 */
[----:B------:R-:W-:-:S02]  /*4d90*/  @!P6 IMAD.IADD R7, R7, 0x1, -R8 ;  /* 0x000000010707e824 */ /* 0x000fc400078e0a08 */
[----:B------:R-:W-:Y:S01]  /*4da0*/  IMAD.MOV.U32 R17, RZ, RZ, R3 ;  /* 0x000000ffff117224 */ /* 0x000fe200078e0003 */
[----:B------:R-:W-:Y:S01]  /*4db0*/  ISETP.GT.U32.AND P6, PT, R8, R133, PT ;  /* 0x000000850800720c */ /* 0x000fe20003fc4070 */
[----:B------:R-:W-:-:S04]  /*4dc0*/  IMAD.HI.U32 R3, R9, R132, RZ ;  /* 0x0000008409037227 */ /* 0x000fc800078e00ff */
[----:B------:R-:W-:Y:S02]  /*4dd0*/  VIADD R4, R0, 0x53 ;  /* 0x0000005300047836 */ /* 0x000fe40000000000 */
[----:B------:R-:W-:Y:S02]  /*4de0*/  IMAD.MOV R3, RZ, RZ, -R3 ;  /* 0x000000ffff037224 */ /* 0x000fe400078e0a03 */
[--C-:B------:R-:W-:Y:S01]  /*4df0*/  @!P0 IMAD.IADD R11, R11, 0x1, -R8.reuse ;  /* 0x000000010b0b8824 */ /* 0x100fe200078e0a08 */
[----:B------:R-:W-:Y:S01]  /*4e00*/  IABS R131, R4 ;  /* 0x0000000400837213 */ /* 0x000fe20000000000 */
[--C-:B------:R-:W-:Y:S01]  /*4e10*/  @!P2 IMAD.IADD R5, R5, 0x1, -R8.reuse ;  /* 0x000000010505a824 */ /* 0x100fe200078e0a08 */
[----:B------:R-:W-:Y:S01]  /*4e20*/  ISETP.GE.AND P2, PT, R10, RZ, PT ;  /* 0x000000ff0a00720c */ /* 0x000fe20003f46270 */
[----:B------:R-:W-:Y:S01]  /*4e30*/  @!P3 IMAD.IADD R135, R135, 0x1, -R8 ;  /* 0x000000018787b824 */ /* 0x000fe200078e0a08 */
[----:B------:R-:W-:Y:S01]  /*4e40*/  ISETP.GE.AND P3, PT, R4, RZ, PT ;  /* 0x000000ff0400720c */ /* 0x000fe20003f66270 */
[----:B------:R-:W-:Y:S01]  /*4e50*/  IMAD R132, R8, R3, R132 ;  /* 0x0000000308847224 */ /* 0x000fe200078e0284 */
[----:B------:R-:W-:Y:S01]  /*4e60*/  ISETP.GE.AND P0, PT, R15, RZ, PT ;  /* 0x000000ff0f00720c */ /* 0x000fe20003f06270 */
[----:B------:R-:W-:-:S02]  /*4e70*/  IMAD.MOV.U32 R4, RZ, RZ, R11 ;  /* 0x000000ffff047224 */ /* 0x000fc400078e000b */
[----:B------:R-:W-:Y:S01]  /*4e80*/  @!P6 IMAD.IADD R133, R133, 0x1, -R8 ;  /* 0x000000018585e824 */ /* 0x000fe200078e0a08 */
[C---:B------:R-:W-:Y:S01]  /*4e90*/  ISETP.GT.U32.AND P6, PT, R8.reuse, R135, PT ;  /* 0x000000870800720c */ /* 0x040fe20003fc4070 */
[----:B------:R-:W-:Y:S01]  /*4ea0*/  @!P4 IMAD.MOV R4, RZ, RZ, -R4 ;  /* 0x000000ffff04c224 */ /* 0x000fe200078e0a04 */
[----:B------:R-:W-:Y:S01]  /*4eb0*/  ISETP.GT.U32.AND P4, PT, R8, R132, PT ;  /* 0x000000840800720c */ /* 0x000fe20003f84070 */
[----:B------:R-:W-:Y:S02]  /*4ec0*/  IMAD.MOV.U32 R10, RZ, RZ, R7 ;  /* 0x000000ffff0a7224 */ /* 0x000fe400078e0007 */
[----:B------:R-:W-:Y:S01]  /*4ed0*/  @!P5 IMAD.MOV R17, RZ, RZ, -R17 ;  /* 0x000000ffff11d224 */ /* 0x000fe200078e0a11 */
[----:B------:R-:W-:Y:S01]  /*4ee0*/  ISETP.GE.AND P5, PT, R13, RZ, PT ;  /* 0x000000ff0d00720c */ /* 0x000fe20003fa6270 */
[----:B------:R-:W-:-:S03]  /*4ef0*/  IMAD.HI.U32 R3, R9, R131, RZ ;  /* 0x0000008309037227 */ /* 0x000fc600078e00ff */
[----:B------:R-:W-:Y:S01]  /*4f00*/  STL [R1+0x30c], R17 ;  /* 0x00030c1101007387 */ /* 0x000fe20000100800 */
[----:B------:R-:W-:Y:S02]  /*4f10*/  IMAD.MOV.U32 R16, RZ, RZ, R5 ;  /* 0x000000ffff107224 */ /* 0x000fe400078e0005 */
[----:B------:R-:W-:Y:S02]  /*4f20*/  VIADD R5, R0, 0x54 ;  /* 0x0000005400057836 */ /* 0x000fe40000000000 */
[----:B------:R-:W-:Y:S01]  /*4f30*/  @!P2 IMAD.MOV R10, RZ, RZ, -R10 ;  /* 0x000000ffff0aa224 */ /* 0x000fe200078e0a0a */
[----:B------:R-:W-:Y:S01]  /*4f40*/  ISETP.GT.U32.AND P2, PT, R8, R133, PT ;  /* 0x000000850800720c */ /* 0x000fe20003f44070 */
[----:B------:R-:W-:Y:S01]  /*4f50*/  IMAD.MOV R3, RZ, RZ, -R3 ;  /* 0x000000ffff037224 */ /* 0x000fe200078e0a03 */
[----:B------:R-:W-:Y:S01]  /*4f60*/  IABS R6, R5 ;  /* 0x0000000500067213 */ /* 0x000fe20000000000 */
[----:B------:R-:W-:Y:S02]  /*4f70*/  VIADD R12, R0, 0x55 ;  /* 0x00000055000c7836 */ /* 0x000fe40000000000 */
[----:B------:R-:W-:Y:S01]  /*4f80*/  @!P1 IMAD.MOV R16, RZ, RZ, -R16 ;  /* 0x000000ffff109224 */ /* 0x000fe200078e0a10 */
[----:B------:R-:W-:Y:S01]  /*4f90*/  ISETP.GE.AND P1, PT, R14, RZ, PT ;  /* 0x000000ff0e00720c */ /* 0x000fe20003f26270 */
[----:B------:R-:W-:Y:S01]  /*4fa0*/  IMAD R131, R8, R3, R131 ;  /* 0x0000000308837224 */ /* 0x000fe200078e0283 */
[----:B------:R-:W-:Y:S01]  /*4fb0*/  IABS R7, R12 ;  /* 0x0000000c00077213 */ /* 0x000fe20000000000 */
[----:B------:R-:W-:Y:S01]  /*4fc0*/  VIADD R13, R0, 0x56 ;  /* 0x00000056000d7836 */ /* 0x000fe20000000000 */
[----:B------:R-:W-:Y:S01]  /*4fd0*/  STL [R1+0x314], R16 ;  /* 0x0003141001007387 */ /* 0x000fe20000100800 */
[--C-:B------:R-:W-:Y:S01]  /*4fe0*/  @!P6 IMAD.IADD R135, R135, 0x1, -R8.reuse ;  /* 0x000000018787e824 */ /* 0x100fe200078e0a08 */
[----:B------:R-:W-:Y:S01]  /*4ff0*/  ISETP.GT.U32.AND P6, PT, R8, R131, PT ;  /* 0x000000830800720c */ /* 0x000fe20003fc4070 */
[----:B------:R-:W-:Y:S01]  /*5000*/  @!P4 IMAD.IADD R132, R132, 0x1, -R8 ;  /* 0x000000018484c824 */ /* 0x000fe200078e0a08 */
[----:B------:R0:W-:Y:S01]  /*5010*/  STL [R1+0x31c], R10 ;  /* 0x00031c0a01007387 */ /* 0x0001e20000100800 */
[----:B------:R-:W-:Y:S01]  /*5020*/  IMAD.HI.U32 R3, R9, R6, RZ ;  /* 0x0000000609037227 */ /* 0x000fe200078e00ff */
[----:B------:R-:W-:-:S02]  /*5030*/  ISETP.GE.AND P4, PT, R12, RZ, PT ;  /* 0x000000ff0c00720c */ /* 0x000fc40003f86270 */
[----:B------:R1:W-:Y:S01]  /*5040*/  STL [R1+0x324], R4 ;  /* 0x0003240401007387 */ /* 0x0003e20000100800 */
[----:B------:R-:W-:Y:S01]  /*5050*/  @!P5 IMAD.MOV R135, RZ, RZ, -R135 ;  /* 0x000000ffff87d224 */ /* 0x000fe200078e0a87 */
[C---:B------:R-:W-:Y:S01]  /*5060*/  ISETP.GT.U32.AND P5, PT, R8.reuse, R132, PT ;  /* 0x000000840800720c */ /* 0x040fe20003fa4070 */
[----:B------:R-:W-:Y:S02]  /*5070*/  IMAD.MOV R3, RZ, RZ, -R3 ;  /* 0x000000ffff037224 */ /* 0x000fe400078e0a03 */
[----:B------:R-:W-:Y:S01]  /*5080*/  @!P2 IMAD.IADD R133, R133, 0x1, -R8 ;  /* 0x000000018585a824 */ /* 0x000fe200078e0a08 */
[----:B0-----:R-:W-:Y:S01]  /*5090*/  IABS R10, R13 ;  /* 0x0000000d000a7213 */ /* 0x001fe20000000000 */
[C---:B------:R-:W-:Y:S01]  /*50a0*/  IMAD R3, R8.reuse, R3, R6 ;  /* 0x0000000308037224 */ /* 0x040fe200078e0206 */
[----:B------:R-:W-:Y:S01]  /*50b0*/  ISETP.GE.AND P2, PT, R5, RZ, PT ;  /* 0x000000ff0500720c */ /* 0x000fe20003f46270 */
[----:B------:R-:W-:Y:S02]  /*50c0*/  @!P1 IMAD.MOV R133, RZ, RZ, -R133 ;  /* 0x000000ffff859224 */ /* 0x000fe400078e0a85 */
[----:B-1----:R-:W-:Y:S01]  /*50d0*/  IMAD.HI.U32 R4, R9, R7, RZ ;  /* 0x0000000709047227 */ /* 0x002fe200078e00ff */
[----:B------:R-:W-:-:S03]  /*50e0*/  ISETP.GT.U32.AND P1, PT, R8, R3, PT ;  /* 0x000000030800720c */ /* 0x000fc60003f24070 */
[----:B------:R-:W-:-:S04]  /*50f0*/  IMAD.HI.U32 R5, R9, R10, RZ ;  /* 0x0000000a09057227 */ /* 0x000fc800078e00ff */
[----:B------:R-:W-:Y:S02]  /*5100*/  IMAD.MOV R4, RZ, RZ, -R4 ;  /* 0x000000ffff047224 */ /* 0x000fe400078e0a04 */
[----:B------:R-:W-:Y:S02]  /*5110*/  IMAD.MOV R11, RZ, RZ, -R5 ;  /* 0x000000ffff0b7224 */ /* 0x000fe400078e0a05 */
[----:B------:R-:W-:Y:S02]  /*5120*/  IMAD R5, R8, R4, R7 ;  /* 0x0000000408057224 */ /* 0x000fe400078e0207 */
[--C-:B------:R-:W-:Y:S02]  /*5130*/  @!P6 IMAD.IADD R131, R131, 0x1, -R8.reuse ;  /* 0x000000018383e824 */ /* 0x100fe400078e0a08 */
[----:B------:R-:W-:Y:S01]  /*5140*/  @!P5 IMAD.IADD R132, R132, 0x1, -R8 ;  /* 0x000000018484d824 */ /* 0x000fe200078e0a08 */
[C---:B------:R-:W-:Y:S01]  /*5150*/  ISETP.GT.U32.AND P5, PT, R8.reuse, R5, PT ;  /* 0x000000050800720c */ /* 0x040fe20003fa4070 */
[C---:B------:R-:W-:Y:S01]  /*5160*/  IMAD R7, R8.reuse, R11, R10 ;  /* 0x0000000b08077224 */ /* 0x040fe200078e020a */
[----:B------:R-:W-:Y:S01]  /*5170*/  ISETP.GT.U32.AND P6, PT, R8, R131, PT ;  /* 0x000000830800720c */ /* 0x000fe20003fc4070 */
[----:B------:R-:W-:-:S02]  /*5180*/  VIADD R10, R0, 0x57 ;  /* 0x00000057000a7836 */ /* 0x000fc40000000000 */
[--C-:B------:R-:W-:Y:S01]  /*5190*/  @!P1 IMAD.IADD R3, R3, 0x1, -R8.reuse ;  /* 0x0000000103039824 */ /* 0x100fe200078e0a08 */
[----:B------:R-:W-:Y:S01]  /*51a0*/  ISETP.GE.AND P1, PT, R13, RZ, PT ;  /* 0x000000ff0d00720c */ /* 0x000fe20003f26270 */
[C---:B------:R-:W-:Y:S01]  /*51b0*/  VIADD R12, R0.reuse, 0x58 ;  /* 0x00000058000c7836 */ /* 0x040fe20000000000 */
[----:B------:R-:W-:Y:S01]  /*51c0*/  IABS R11, R10 ;  /* 0x0000000a000b7213 */ /* 0x000fe20000000000 */
[C---:B------:R-:W-:Y:S02]  /*51d0*/  VIADD R15, R0.reuse, 0x5a ;  /* 0x0000005a000f7836 */ /* 0x040fe40000000000 */
[----:B------:R-:W-:Y:S01]  /*51e0*/  VIADD R14, R0, 0x59 ;  /* 0x00000059000e7836 */ /* 0x000fe20000000000 */
[----:B------:R-:W-:Y:S01]  /*51f0*/  IABS R129, R12 ;  /* 0x0000000c00817213 */ /* 0x000fe20000000000 */
[--C-:B------:R-:W-:Y:S01]  /*5200*/  @!P5 IMAD.IADD R5, R5, 0x1, -R8.reuse ;  /* 0x000000010505d824 */ /* 0x100fe200078e0a08 */
[C---:B------:R-:W-:Y:S01]  /*5210*/  ISETP.GT.U32.AND P5, PT, R8.reuse, R3, PT ;  /* 0x000000030800720c */ /* 0x040fe20003fa4070 */
[----:B------:R-:W-:Y:S01]  /*5220*/  @!P6 IMAD.IADD R131, R131, 0x1, -R8 ;  /* 0x000000018383e824 */ /* 0x000fe200078e0a08 */
[----:B------:R-:W-:Y:S01]  /*5230*/  ISETP.GT.U32.AND P6, PT, R8, R7, PT ;  /* 0x000000070800720c */ /* 0x000fe20003fc4070 */
[----:B------:R-:W-:Y:S01]  /*5240*/  IMAD.HI.U32 R4, R9, R11, RZ ;  /* 0x0000000b09047227 */ /* 0x000fe200078e00ff */
[----:B------:R-:W-:-:S02]  /*5250*/  IABS R125, R15 ;  /* 0x0000000f007d7213 */ /* 0x000fc40000000000 */
[----:B------:R-:W-:Y:S01]  /*5260*/  IABS R127, R14 ;  /* 0x0000000e007f7213 */ /* 0x000fe20000000000 */
[----:B------:R-:W-:Y:S02]  /*5270*/  IMAD.MOV R4, RZ, RZ, -R4 ;  /* 0x000000ffff047224 */ /* 0x000fe400078e0a04 */
[----:B------:R-:W-:-:S04]  /*5280*/  IMAD.HI.U32 R6, R9, R129, RZ ;  /* 0x0000008109067227 */ /* 0x000fc800078e00ff */
[C---:B------:R-:W-:Y:S02]  /*5290*/  IMAD R11, R8.reuse, R4, R11 ;  /* 0x00000004080b7224 */ /* 0x040fe400078e020b */
[--C-:B------:R-:W-:Y:S02]  /*52a0*/  @!P5 IMAD.IADD R3, R3, 0x1, -R8.reuse ;  /* 0x000000010303d824 */ /* 0x100fe400078e0a08 */
[----:B------:R-:W-:Y:S01]  /*52b0*/  @!P6 IMAD.IADD R7, R7, 0x1, -R8 ;  /* 0x000000010707e824 */ /* 0x000fe200078e0a08 */
[C---:B------:R-:W-:Y:S01]  /*52c0*/  ISETP.GT.U32.AND P5, PT, R8.reuse, R11, PT ;  /* 0x0000000b0800720c */ /* 0x040fe20003fa4070 */
[----:B------:R-:W-:Y:S01]  /*52d0*/  IMAD.MOV R6, RZ, RZ, -R6 ;  /* 0x000000ffff067224 */ /* 0x000fe200078e0a06 */
[C---:B------:R-:W-:Y:S01]  /*52e0*/  ISETP.GT.U32.AND P6, PT, R8.reuse, R5, PT ;  /* 0x000000050800720c */ /* 0x040fe20003fc4070 */
[----:B------:R-:W-:Y:S02]  /*52f0*/  IMAD.MOV.U32 R16, RZ, RZ, R3 ;  /* 0x000000ffff107224 */ /* 0x000fe400078e0003 */
[----:B------:R-:W-:-:S02]  /*5300*/  IMAD R129, R8, R6, R129 ;  /* 0x0000000608817224 */ /* 0x000fc400078e0281 */
[----:B------:R-:W-:-:S04]  /*5310*/  IMAD.HI.U32 R6, R9, R125, RZ ;  /* 0x0000007d09067227 */ /* 0x000fc800078e00ff */
[----:B------:R-:W-:Y:S02]  /*5320*/  IMAD.MOV R6, RZ, RZ, -R6 ;  /* 0x000000ffff067224 */ /* 0x000fe400078e0a06 */
[--C-:B------:R-:W-:Y:S02]  /*5330*/  @!P5 IMAD.IADD R11, R11, 0x1, -R8.reuse ;  /* 0x000000010b0bd824 */ /* 0x100fe400078e0a08 */
[----:B------:R-:W-:Y:S01]  /*5340*/  @!P6 IMAD.IADD R5, R5, 0x1, -R8 ;  /* 0x000000010505e824 */ /* 0x000fe200078e0a08 */
[C---:B------:R-:W-:Y:S01]  /*5350*/  ISETP.GT.U32.AND P6, PT, R8.reuse, R129, PT ;  /* 0x000000810800720c */ /* 0x040fe20003fc4070 */
[C---:B------:R-:W-:Y:S02]  /*5360*/  IMAD R125, R8.reuse, R6, R125 ;  /* 0x00000006087d7224 */ /* 0x040fe400078e027d */
[----:B------:R-:W-:Y:S01]  /*5370*/  @!P2 IMAD.MOV R16, RZ, RZ, -R16 ;  /* 0x000000ffff10a224 */ /* 0x000fe200078e0a10 */
[----:B------:R-:W-:Y:S01]  /*5380*/  ISETP.GT.U32.AND P2, PT, R8, R11, PT ;  /* 0x0000000b0800720c */ /* 0x000fe20003f44070 */
[----:B------:R-:W-:Y:S01]  /*5390*/  @!P3 IMAD.MOV R131, RZ, RZ, -R131 ;  /* 0x000000ffff83b224 */ /* 0x000fe200078e0a83 */
[----:B------:R-:W-:Y:S01]  /*53a0*/  ISETP.GE.AND P3, PT, R10, RZ, PT ;  /* 0x000000ff0a00720c */ /* 0x000fe20003f66270 */
[----:B------:R-:W-:Y:S01]  /*53b0*/  @!P4 IMAD.MOV R5, RZ, RZ, -R5 ;  /* 0x000000ffff05c224 */ /* 0x000fe200078e0a05 */
[----:B------:R-:W-:Y:S01]  /*53c0*/  ISETP.GT.U32.AND P4, PT, R8, R125, PT ;  /* 0x0000007d0800720c */ /* 0x000fe20003f84070 */
[----:B------:R-:W-:Y:S01]  /*53d0*/  VIADD R10, R0, 0x5b ;  /* 0x0000005b000a7836 */ /* 0x000fe20000000000 */
[----:B------:R-:W-:Y:S01]  /*53e0*/  STL [R1+0x32c], R16 ;  /* 0x00032c1001007387 */ /* 0x000fe20000100800 */
[----:B------:R-:W-:-:S03]  /*53f0*/  IMAD.HI.U32 R4, R9, R127, RZ ;  /* 0x0000007f09047227 */ /* 0x000fc600078e00ff */
[----:B------:R-:W-:Y:S01]  /*5400*/  IABS R123, R10 ;  /* 0x0000000a007b7213 */ /* 0x000fe20000000000 */
[----:B------:R-:W-:Y:S01]  /*5410*/  IMAD.MOV R4, RZ, RZ, -R4 ;  /* 0x000000ffff047224 */ /* 0x000fe200078e0a04 */
[----:B------:R0:W-:Y:S01]  /*5420*/  STL [R1+0x334], R5 ;  /* 0x0003340501007387 */ /* 0x0001e20000100800 */
[--C-:B------:R-:W-:Y:S02]  /*5430*/  @!P6 IMAD.IADD R129, R129, 0x1, -R8.reuse ;  /* 0x000000018181e824 */ /* 0x100fe400078e0a08 */
[----:B------:R-:W-:Y:S02]  /*5440*/  IMAD R127, R8, R4, R127 ;  /* 0x00000004087f7224 */ /* 0x000fe400078e027f */
[----:B------:R-:W-:Y:S01]  /*5450*/  VIADD R6, R0, 0x5c ;  /* 0x0000005c00067836 */ /* 0x000fe20000000000 */
[C---:B------:R-:W-:Y:S01]  /*5460*/  ISETP.GT.U32.AND P6, PT, R8.reuse, R129, PT ;  /* 0x000000810800720c */ /* 0x040fe20003fc4070 */
[----:B------:R-:W-:Y:S01]  /*5470*/  @!P2 IMAD.IADD R11, R11, 0x1, -R8 ;  /* 0x000000010b0ba824 */ /* 0x000fe200078e0a08 */
[----:B------:R-:W-:Y:S01]  /*5480*/  ISETP.GT.U32.AND P5, PT, R8, R127, PT ;  /* 0x0000007f0800720c */ /* 0x000fe20003fa4070 */
[----:B------:R-:W-:Y:S01]  /*5490*/  IMAD.HI.U32 R3, R9, R123, RZ ;  /* 0x0000007b09037227 */ /* 0x000fe200078e00ff */
[----:B------:R-:W-:-:S02]  /*54a0*/  IABS R4, R6 ;  /* 0x0000000600047213 */ /* 0x000fc40000000000 */
[----:B------:R-:W-:Y:S01]  /*54b0*/  ISETP.GE.AND P2, PT, R15, RZ, PT ;  /* 0x000000ff0f00720c */ /* 0x000fe20003f46270 */
[----:B0-----:R-:W-:Y:S02]  /*54c0*/  IMAD.MOV.U32 R5, RZ, RZ, R11 ;  /* 0x000000ffff057224 */ /* 0x001fe400078e000b */
[----:B------:R-:W-:Y:S01]  /*54d0*/  @!P4 IMAD.IADD R125, R125, 0x1, -R8 ;  /* 0x000000017d7dc824 */ /* 0x000fe200078e0a08 */
[----:B------:R-:W-:Y:S01]  /*54e0*/  ISETP.GE.AND P4, PT, R10, RZ, PT ;  /* 0x000000ff0a00720c */ /* 0x000fe20003f86270 */
[----:B------:R-:W-:Y:S02]  /*54f0*/  IMAD.MOV R3, RZ, RZ, -R3 ;  /* 0x000000ffff037224 */ /* 0x000fe400078e0a03 */
[----:B------:R-:W-:Y:S01]  /*5500*/  @!P0 IMAD.MOV R132, RZ, RZ, -R132 ;  /* 0x000000ffff848224 */ /* 0x000fe200078e0a84 */
[C---:B------:R-:W-:Y:S01]  /*5510*/  ISETP.GT.U32.AND P0, PT, R8.reuse, R7, PT ;  /* 0x000000070800720c */ /* 0x040fe20003f04070 */
[----:B------:R-:W-:Y:S01]  /*5520*/  @!P3 IMAD.MOV R5, RZ, RZ, -R5 ;  /* 0x000000ffff05b224 */ /* 0x000fe200078e0a05 */
[C---:B------:R-:W-:Y:S01]  /*5530*/  ISETP.GT.U32.AND P3, PT, R8.reuse, R125, PT ;  /* 0x0000007d0800720c */ /* 0x040fe20003f64070 */
[----:B------:R-:W-:-:S02]  /*5540*/  IMAD R123, R8, R3, R123 ;  /* 0x00000003087b7224 */ /* 0x000fc400078e027b */
[----:B------:R-:W-:-:S04]  /*5550*/  IMAD.HI.U32 R3, R9, R4, RZ ;  /* 0x0000000409037227 */ /* 0x000fc800078e00ff */
[----:B------:R-:W-:Y:S02]  /*5560*/  IMAD.MOV R3, RZ, RZ, -R3 ;  /* 0x000000ffff037224 */ /* 0x000fe400078e0a03 */
[--C-:B------:R-:W-:Y:S01]  /*5570*/  @!P6 IMAD.IADD R129, R129, 0x1, -R8.reuse ;  /* 0x000000018181e824 */ /* 0x100fe200078e0a08 */
[C---:B------:R-:W-:Y:S01]  /*5580*/  ISETP.GT.U32.AND P6, PT, R8.reuse, R123, PT ;  /* 0x0000007b0800720c */ /* 0x040fe20003fc4070 */
[----:B------:R-:W-:Y:S02]  /*5590*/  @!P5 IMAD.IADD R127, R127, 0x1, -R8 ;  /* 0x000000017f7fd824 */ /* 0x000fe400078e0a08 */
[----:B------:R-:W-:Y:S02]  /*55a0*/  IMAD R3, R8, R3, R4 ;  /* 0x0000000308037224 */ /* 0x000fe400078e0204 */
[--C-:B------:R-:W-:Y:S01]  /*55b0*/  @!P0 IMAD.IADD R7, R7, 0x1, -R8.reuse ;  /* 0x0000000107078824 */ /* 0x100fe200078e0a08 */
[----:B------:R-:W-:Y:S01]  /*55c0*/  ISETP.GE.AND P0, PT, R12, RZ, PT ;  /* 0x000000ff0c00720c */ /* 0x000fe20003f06270 */
[--C-:B------:R-:W-:Y:S01]  /*55d0*/  @!P3 IMAD.IADD R125, R125, 0x1, -R8.reuse ;  /* 0x000000017d7db824 */ /* 0x100fe200078e0a08 */
[C---:B------:R-:W-:Y:S01]  /*55e0*/  ISETP.GT.U32.AND P5, PT, R8.reuse, R127, PT ;  /* 0x0000007f0800720c */ /* 0x040fe20003fa4070 */
[----:B------:R-:W-:Y:S01]  /*55f0*/  @!P1 IMAD.MOV R7, RZ, RZ, -R7 ;  /* 0x000000ffff079224 */ /* 0x000fe200078e0a07 */
[----:B------:R-:W-:Y:S01]  /*5600*/  ISETP.GT.U32.AND P3, PT, R8, R3, PT ;  /* 0x000000030800720c */ /* 0x000fe20003f64070 */
[----:B------:R-:W-:Y:S01]  /*5610*/  VIADD R4, R0, 0x5d ;  /* 0x0000005d00047836 */ /* 0x000fe20000000000 */
[----:B------:R-:W-:Y:S01]  /*5620*/  ISETP.GE.AND P1, PT, R14, RZ, PT ;  /* 0x000000ff0e00720c */ /* 0x000fe20003f26270 */
[----:B------:R-:W-:Y:S01]  /*5630*/  @!P6 IMAD.IADD R123, R123, 0x1, -R8 ;  /* 0x000000017b7be824 */ /* 0x000fe200078e0a08 */
[----:B------:R-:W-:Y:S01]  /*5640*/  STL [R1+0x33c], R7 ;  /* 0x00033c0701007387 */ /* 0x000fe20000100800 */
[----:B------:R-:W-:-:S02]  /*5650*/  @!P2 IMAD.MOV R125, RZ, RZ, -R125 ;  /* 0x000000ffff7da224 */ /* 0x000fc400078e0a7d */
[----:B------:R-:W-:Y:S01]  /*5660*/  VIADD R12, R0, 0x62 ;  /* 0x00000062000c7836 */ /* 0x000fe20000000000 */
[----:B------:R0:W-:Y:S01]  /*5670*/  STL [R1+0x344], R5 ;  /* 0x0003440501007387 */ /* 0x0001e20000100800 */
[----:B------:R-:W-:Y:S01]  /*5680*/  @!P0 IMAD.MOV R129, RZ, RZ, -R129 ;  /* 0x000000ffff818224 */ /* 0x000fe200078e0a81 */
[----:B------:R-:W-:Y:S01]  /*5690*/  ISETP.GT.U32.AND P6, PT, R8, R123, PT ;  /* 0x0000007b0800720c */ /* 0x000fe20003fc4070 */
[--C-:B------:R-:W-:Y:S01]  /*56a0*/  @!P5 IMAD.IADD R127, R127, 0x1, -R8.reuse ;  /* 0x000000017f7fd824 */ /* 0x100fe200078e0a08 */
[----:B------:R-:W-:Y:S01]  /*56b0*/  ISETP.GE.AND P0, PT, R4, RZ, PT ;  /* 0x000000ff0400720c */ /* 0x000fe20003f06270 */
[--C-:B------:R-:W-:Y:S01]  /*56c0*/  @!P3 IMAD.IADD R3, R3, 0x1, -R8.reuse ;  /* 0x000000010303b824 */ /* 0x100fe200078e0a08 */
[----:B------:R-:W-:Y:S01]  /*56d0*/  IABS R4, R4 ;  /* 0x0000000400047213 */ /* 0x000fe20000000000 */
[----:B------:R-:W-:Y:S01]  /*56e0*/  @!P1 IMAD.MOV R127, RZ, RZ, -R127 ;  /* 0x000000ffff7f9224 */ /* 0x000fe200078e0a7f */
[----:B------:R-:W-:Y:S01]  /*56f0*/  ISETP.GE.AND P5, PT, R6, RZ, PT ;  /* 0x000000ff0600720c */ /* 0x000fe20003fa6270 */
[----:B------:R-:W-:Y:S01]  /*5700*/  VIADD R6, R0, 0x5f ;  /* 0x0000005f00067836 */ /* 0x000fe20000000000 */
[----:B------:R-:W-:Y:S01]  /*5710*/  ISETP.GT.U32.AND P3, PT, R8, R3, PT ;  /* 0x000000030800720c */ /* 0x000fe20003f64070 */
[C---:B0-----:R-:W-:Y:S01]  /*5720*/  VIADD R5, R0.reuse, 0x5e ;  /* 0x0000005e00057836 */ /* 0x041fe20000000000 */
[----:B------:R-:W-:Y:S01]  /*5730*/  IABS R116, R12 ;  /* 0x0000000c00747213 */ /* 0x000fe20000000000 */
[C---:B------:R-:W-:Y:S01]  /*5740*/  VIADD R7, R0.reuse, 0x60 ;  /* 0x0000006000077836 */ /* 0x040fe20000000000 */
[----:B------:R-:W-:Y:S01]  /*5750*/  IABS R11, R6 ;  /* 0x00000006000b7213 */ /* 0x000fe20000000000 */
[----:B------:R-:W-:Y:S01]  /*5760*/  @!P6 IMAD.IADD R123, R123, 0x1, -R8 ;  /* 0x000000017b7be824 */ /* 0x000fe200078e0a08 */
[----:B------:R-:W-:Y:S01]  /*5770*/  ISETP.GE.AND P1, PT, R5, RZ, PT ;  /* 0x000000ff0500720c */ /* 0x000fe20003f26270 */
[----:B------:R-:W-:Y:S01]  /*5780*/  VIADD R14, R0, 0x63 ;  /* 0x00000063000e7836 */ /* 0x000fe20000000000 */
[----:B------:R-:W-:Y:S01]  /*5790*/  IABS R10, R5 ;  /* 0x00000005000a7213 */ /* 0x000fe20000000000 */
[----:B------:R-:W-:Y:S01]  /*57a0*/  IMAD.MOV.U32 R5, RZ, RZ, R4 ;  /* 0x000000ffff057224 */ /* 0x000fe200078e0004 */
[----:B------:R-:W-:Y:S01]  /*57b0*/  ISETP.GE.AND P2, PT, R6, RZ, PT ;  /* 0x000000ff0600720c */ /* 0x000fe20003f46270 */
[----:B------:R-:W-:Y:S01]  /*57c0*/  IMAD.HI.U32 R6, R9, R11, RZ ;  /* 0x0000000b09067227 */ /* 0x000fe200078e00ff */
[----:B------:R-:W-:-:S02]  /*57d0*/  ISETP.GE.AND P6, PT, R7, RZ, PT ;  /* 0x000000ff0700720c */ /* 0x000fc40003fc6270 */
[----:B------:R-:W-:Y:S01]  /*57e0*/  IABS R121, R7 ;  /* 0x0000000700797213 */ /* 0x000fe20000000000 */
[----:B------:R-:W-:Y:S01]  /*57f0*/  IMAD.HI.U32 R4, R9, R5, RZ ;  /* 0x0000000509047227 */ /* 0x000fe200078e00ff */
[----:B------:R-:W-:-:S03]  /*5800*/  IABS R115, R14 ;  /* 0x0000000e00737213 */ /* 0x000fc60000000000 */
[----:B------:R-:W-:Y:S02]  /*5810*/  IMAD.MOV R7, RZ, RZ, -R4 ;  /* 0x000000ffff077224 */ /* 0x000fe400078e0a04 */
[----:B------:R-:W-:Y:S02]  /*5820*/  IMAD.MOV R6, RZ, RZ, -R6 ;  /* 0x000000ffff067224 */ /* 0x000fe400078e0a06 */
[C---:B------:R-:W-:Y:S02]  /*5830*/  IMAD R5, R8.reuse, R7, R5 ;  /* 0x0000000708057224 */ /* 0x040fe400078e0205 */
[----:B------:R-:W-:Y:S02]  /*5840*/  @!P3 IMAD.IADD R3, R3, 0x1, -R8 ;  /* 0x000000010303b824 */ /* 0x000fe400078e0a08 */
[----:B------:R-:W-:Y:S01]  /*5850*/  @!P4 IMAD.MOV R123, RZ, RZ, -R123 ;  /* 0x000000ffff7bc224 */ /* 0x000fe200078e0a7b */
[C---:B------:R-:W-:Y:S01]  /*5860*/  ISETP.GT.U32.AND P4, PT, R8.reuse, R5, PT ;  /* 0x000000050800720c */ /* 0x040fe20003f84070 */
[----:B------:R-:W-:-:S02]  /*5870*/  IMAD R11, R8, R6, R11 ;  /* 0x00000006080b7224 */ /* 0x000fc400078e020b */
[----:B------:R-:W-:Y:S02]  /*5880*/  IMAD.MOV.U32 R13, RZ, RZ, R3 ;  /* 0x000000ffff0d7224 */ /* 0x000fe400078e0003 */
[----:B------:R-:W-:-:S04]  /*5890*/  IMAD.HI.U32 R4, R9, R10, RZ ;  /* 0x0000000a09047227 */ /* 0x000fc800078e00ff */
[----:B------:R-:W-:Y:S01]  /*58a0*/  @!P5 IMAD.MOV R13, RZ, RZ, -R13 ;  /* 0x000000ffff0dd224 */ /* 0x000fe200078e0a0d */
[C---:B------:R-:W-:Y:S01]  /*58b0*/  ISETP.GT.U32.AND P5, PT, R8.reuse, R11, PT ;  /* 0x0000000b0800720c */ /* 0x040fe20003fa4070 */
[----:B------:R-:W-:Y:S02]  /*58c0*/  IMAD.MOV R7, RZ, RZ, -R4 ;  /* 0x000000ffff077224 */ /* 0x000fe400078e0a04 */
[----:B------:R-:W-:Y:S01]  /*58d0*/  @!P4 IMAD.IADD R5, R5, 0x1, -R8 ;  /* 0x000000010505c824 */ /* 0x000fe200078e0a08 */
[----:B------:R0:W-:Y:S01]  /*58e0*/  STL [R1+0x34c], R13 ;  /* 0x00034c0d01007387 */ /* 0x0001e20000100800 */
[C---:B------:R-:W-:Y:S02]  /*58f0*/  IMAD R7, R8.reuse, R7, R10 ;  /* 0x0000000708077224 */ /* 0x040fe400078e020a */
[----:B------:R-:W-:Y:S01]  /*5900*/  IMAD.HI.U32 R4, R9, R121, RZ ;  /* 0x0000007909047227 */ /* 0x000fe200078e00ff */
[C---:B------:R-:W-:Y:S02]  /*5910*/  ISETP.GT.U32.AND P4, PT, R8.reuse, R5, PT ;  /* 0x000000050800720c */ /* 0x040fe40003f84070 */
[----:B------:R-:W-:Y:S01]  /*5920*/  ISETP.GT.U32.AND P3, PT, R8, R7, PT ;  /* 0x000000070800720c */ /* 0x000fe20003f64070 */
[----:B------:R-:W-:-:S02]  /*5930*/  IMAD.MOV R4, RZ, RZ, -R4 ;  /* 0x000000ffff047224 */ /* 0x000fc400078e0a04 */
[----:B------:R-:W-:Y:S02]  /*5940*/  @!P5 IMAD.IADD R11, R11, 0x1, -R8 ;  /* 0x000000010b0bd824 */ /* 0x000fe400078e0a08 */
[C---:B------:R-:W-:Y:S02]  /*5950*/  IMAD R121, R8.reuse, R4, R121 ;  /* 0x0000000408797224 */ /* 0x040fe400078e0279 */
[----:B------:R-:W-:Y:S01]  /*5960*/  IMAD.HI.U32 R4, R9, R116, RZ ;  /* 0x0000007409047227 */ /* 0x000fe200078e00ff */
[----:B------:R-:W-:-:S03]  /*5970*/  ISETP.GT.U32.AND P5, PT, R8, R11, PT ;  /* 0x0000000b0800720c */ /* 0x000fc60003fa4070 */
[----:B------:R-:W-:Y:S02]  /*5980*/  VIADD R10, R0, 0x61 ;  /* 0x00000061000a7836 */ /* 0x000fe40000000000 */
[----:B0-----:R-:W-:Y:S02]  /*5990*/  IMAD.MOV R13, RZ, RZ, -R4 ;  /* 0x000000ffff0d7224 */ /* 0x001fe400078e0a04 */
[--C-:B------:R-:W-:Y:S01]  /*59a0*/  @!P3 IMAD.IADD R7, R7, 0x1, -R8.reuse ;  /* 0x000000010707b824 */ /* 0x100fe200078e0a08 */
[----:B------:R-:W-:Y:S01]  /*59b0*/  IABS R119, R10 ;  /* 0x0000000a00777213 */ /* 0x000fe20000000000 */
[----:B------:R-:W-:Y:S01]  /*59c0*/  @!P4 IMAD.IADD R5, R5, 0x1, -R8 ;  /* 0x000000010505c824 */ /* 0x000fe200078e0a08 */
[C---:B------:R-:W-:Y:S01]  /*59d0*/  ISETP.GT.U32.AND P4, PT, R8.reuse, R121, PT ;  /* 0x000000790800720c */ /* 0x040fe20003f84070 */
[C---:B------:R-:W-:Y:S01]  /*59e0*/  IMAD R116, R8.reuse, R13, R116 ;  /* 0x0000000d08747224 */ /* 0x040fe200078e0274 */
[----:B------:R-:W-:Y:S01]  /*59f0*/  ISETP.GT.U32.AND P3, PT, R8, R7, PT ;  /* 0x000000070800720c */ /* 0x000fe20003f64070 */
[----:B------:R-:W-:-:S02]  /*5a00*/  @!P5 IMAD.IADD R11, R11, 0x1, -R8 ;  /* 0x000000010b0bd824 */ /* 0x000fc400078e0a08 */
[----:B------:R-:W-:Y:S01]  /*5a10*/  IMAD.HI.U32 R3, R9, R119, RZ ;  /* 0x0000007709037227 */ /* 0x000fe200078e00ff */
[----:B------:R-:W-:-:S03]  /*5a20*/  ISETP.GT.U32.AND P5, PT, R8, R116, PT ;  /* 0x000000740800720c */ /* 0x000fc60003fa4070 */
[C---:B------:R-:W-:Y:S02]  /*5a30*/  VIADD R15, R0.reuse, 0x64 ;  /* 0x00000064000f7836 */ /* 0x040fe40000000000 */
[----:B------:R-:W-:Y:S02]  /*5a40*/  IMAD.MOV R3, RZ, RZ, -R3 ;  /* 0x000000ffff037224 */ /* 0x000fe400078e0a03 */
[----:B------:R-:W-:Y:S01]  /*5a50*/  VIADD R13, R0, 0x65 ;  /* 0x00000065000d7836 */ /* 0x000fe20000000000 */
[----:B------:R-:W-:Y:S01]  /*5a60*/  IABS R6, R15 ;  /* 0x0000000f00067213 */ /* 0x000fe20000000000 */
[----:B------:R-:W-:Y:S02]  /*5a70*/  IMAD R119, R8, R3, R119 ;  /* 0x0000000308777224 */ /* 0x000fe400078e0277 */
[----:B------:R-:W-:Y:S02]  /*5a80*/  IMAD.MOV.U32 R16, RZ, RZ, R5 ;  /* 0x000000ffff107224 */ /* 0x000fe400078e0005 */
[--C-:B------:R-:W-:Y:S01]  /*5a90*/  @!P4 IMAD.IADD R121, R121, 0x1, -R8.reuse ;  /* 0x000000017979c824 */ /* 0x100fe200078e0a08 */
[----:B------:R-:W-:Y:S01]  /*5aa0*/  ISETP.GE.AND P4, PT, R10, RZ, PT ;  /* 0x000000ff0a00720c */ /* 0x000fe20003f86270 */
[----:B------:R-:W-:Y:S01]  /*5ab0*/  @!P3 IMAD.IADD R7, R7, 0x1, -R8 ;  /* 0x000000010707b824 */ /* 0x000fe200078e0a08 */
[----:B------:R-:W-:Y:S01]  /*5ac0*/  ISETP.GT.U32.AND P3, PT, R8, R119, PT ;  /* 0x000000770800720c */ /* 0x000fe20003f64070 */
[----:B------:R-:W-:Y:S01]  /*5ad0*/  IMAD.HI.U32 R3, R9, R115, RZ ;  /* 0x0000007309037227 */ /* 0x000fe200078e00ff */
[----:B------:R-:W-:-:S03]  /*5ae0*/  IABS R10, R13 ;  /* 0x0000000d000a7213 */ /* 0x000fc60000000000 */
[----:B------:R-:W-:Y:S01]  /*5af0*/  @!P0 IMAD.MOV R16, RZ, RZ, -R16 ;  /* 0x000000ffff108224 */ /* 0x000fe200078e0a10 */
[----:B------:R-:W-:Y:S01]  /*5b00*/  ISETP.GT.U32.AND P0, PT, R8, R121, PT ;  /* 0x000000790800720c */ /* 0x000fe20003f04070 */
[----:B------:R-:W-:Y:S02]  /*5b10*/  @!P5 IMAD.IADD R116, R116, 0x1, -R8 ;  /* 0x000000017474d824 */ /* 0x000fe400078e0a08 */
[----:B------:R-:W-:Y:S01]  /*5b20*/  IMAD.HI.U32 R4, R9, R6, RZ ;  /* 0x0000000609047227 */ /* 0x000fe200078e00ff */
[----:B------:R-:W-:Y:S02]  /*5b30*/  STL [R1+0x354], R16 ;  /* 0x0003541001007387 */ /* 0x000fe40000100800 */
[----:B------:R-:W-:Y:S01]  /*5b40*/  ISETP.GT.U32.AND P5, PT, R8, R116, PT ;  /* 0x000000740800720c */ /* 0x000fe20003fa4070 */
[----:B------:R-:W-:Y:S02]  /*5b50*/  IMAD.MOV R3, RZ, RZ, -R3 ;  /* 0x000000ffff037224 */ /* 0x000fe400078e0a03 */
[----:B------:R-:W-:-:S02]  /*5b60*/  IMAD.MOV R5, RZ, RZ, -R4 ;  /* 0x000000ffff057224 */ /* 0x000fc400078e0a04 */
[----:B------:R-:W-:-:S04]  /*5b70*/  IMAD.HI.U32 R4, R9, R10, RZ ;  /* 0x0000000a09047227 */ /* 0x000fc800078e00ff */
[C---:B------:R-:W-:Y:S02]  /*5b80*/  IMAD R115, R8.reuse, R3, R115 ;  /* 0x0000000308737224 */ /* 0x040fe400078e0273 */
[----:B------:R-:W-:Y:S02]  /*5b90*/  IMAD R3, R8, R5, R6 ;  /* 0x0000000508037224 */ /* 0x000fe400078e0206 */
[----:B------:R-:W-:Y:S02]  /*5ba0*/  IMAD.MOV R5, RZ, RZ, -R4 ;  /* 0x000000ffff057224 */ /* 0x000fe400078e0a04 */
[--C-:B------:R-:W-:Y:S01]  /*5bb0*/  @!P3 IMAD.IADD R119, R119, 0x1, -R8.reuse ;  /* 0x000000017777b824 */ /* 0x100fe200078e0a08 */
[----:B------:R-:W-:Y:S01]  /*5bc0*/  ISETP.GE.AND P3, PT, R12, RZ, PT ;  /* 0x000000ff0c00720c */ /* 0x000fe20003f66270 */
[----:B------:R-:W-:Y:S01]  /*5bd0*/  @!P0 IMAD.IADD R121, R121, 0x1, -R8 ;  /* 0x0000000179798824 */ /* 0x000fe200078e0a08 */
[C---:B------:R-:W-:Y:S01]  /*5be0*/  ISETP.GT.U32.AND P0, PT, R8.reuse, R115, PT ;  /* 0x000000730800720c */ /* 0x040fe20003f04070 */
[----:B------:R-:W-:-:S02]  /*5bf0*/  IMAD R5, R8, R5, R10 ;  /* 0x0000000508057224 */ /* 0x000fc400078e020a */
[----:B------:R-:W-:Y:S01]  /*5c00*/  @!P1 IMAD.MOV R7, RZ, RZ, -R7 ;  /* 0x000000ffff079224 */ /* 0x000fe200078e0a07 */
[C---:B------:R-:W-:Y:S01]  /*5c10*/  ISETP.GT.U32.AND P1, PT, R8.reuse, R119, PT ;  /* 0x000000770800720c */ /* 0x040fe20003f24070 */
[----:B------:R-:W-:Y:S01]  /*5c20*/  @!P6 IMAD.MOV R121, RZ, RZ, -R121 ;  /* 0x000000ffff79e224 */ /* 0x000fe200078e0a79 */
[----:B------:R-:W-:Y:S01]  /*5c30*/  ISETP.GT.U32.AND P6, PT, R8, R3, PT ;  /* 0x000000030800720c */ /* 0x000fe20003fc4070 */
[----:B------:R-:W-:Y:S01]  /*5c40*/  @!P5 IMAD.IADD R116, R116, 0x1, -R8 ;  /* 0x000000017474d824 */ /* 0x000fe200078e0a08 */
[----:B------:R-:W-:Y:S01]  /*5c50*/  ISETP.GT.U32.AND P5, PT, R8, R5, PT ;  /* 0x000000050800720c */ /* 0x000fe20003fa4070 */
[C---:B------:R-:W-:Y:S01]  /*5c60*/  VIADD R10, R0.reuse, 0x66 ;  /* 0x00000066000a7836 */ /* 0x040fe20000000000 */
[----:B------:R0:W-:Y:S01]  /*5c70*/  STL [R1+0x35c], R7 ;  /* 0x00035c0701007387 */ /* 0x0001e20000100800 */
[----:B------:R-:W-:Y:S02]  /*5c80*/  IMAD.MOV.U32 R6, RZ, RZ, R11 ;  /* 0x000000ffff067224 */ /* 0x000fe400078e000b */
[----:B------:R-:W-:-:S02]  /*5c90*/  VIADD R12, R0, 0x67 ;  /* 0x00000067000c7836 */ /* 0x000fc40000000000 */
[----:B------:R-:W-:Y:S01]  /*5ca0*/  @!P0 IMAD.IADD R115, R115, 0x1, -R8 ;  /* 0x0000000173738824 */ /* 0x000fe200078e0a08 */
[----:B------:R-:W-:Y:S01]  /*5cb0*/  ISETP.GE.AND P0, PT, R13, RZ, PT ;  /* 0x000000ff0d00720c */ /* 0x000fe20003f06270 */
[----:B------:R-:W-:Y:S01]  /*5cc0*/  @!P2 IMAD.MOV R6, RZ, RZ, -R6 ;  /* 0x000000ffff06a224 */ /* 0x000fe200078e0a06 */
[----:B------:R-:W-:Y:S01]  /*5cd0*/  IABS R11, R12 ;  /* 0x0000000c000b7213 */ /* 0x000fe20000000000 */
[--C-:B------:R-:W-:Y:S01]  /*5ce0*/  @!P1 IMAD.IADD R119, R119, 0x1, -R8.reuse ;  /* 0x0000000177779824 */ /* 0x100fe200078e0a08 */
[----:B0-----:R-:W-:Y:S01]  /*5cf0*/  IABS R7, R10 ;  /* 0x0000000a00077213 */ /* 0x001fe20000000000 */
[--C-:B------:R-:W-:Y:S01]  /*5d00*/  @!P6 IMAD.IADD R3, R3, 0x1, -R8.reuse ;  /* 0x000000010303e824 */ /* 0x100fe200078e0a08 */
[C---:B------:R-:W-:Y:S01]  /*5d10*/  ISETP.GT.U32.AND P6, PT, R8.reuse, R115, PT ;  /* 0x000000730800720c */ /* 0x040fe20003fc4070 */
[----:B------:R-:W-:Y:S01]  /*5d20*/  @!P5 IMAD.IADD R5, R5, 0x1, -R8 ;  /* 0x000000010505d824 */ /* 0x000fe200078e0a08 */
[----:B------:R0:W-:Y:S01]  /*5d30*/  STL [R1+0x364], R6 ;  /* 0x0003640601007387 */ /* 0x0001e20000100800 */
[----:B------:R-:W-:Y:S01]  /*5d40*/  IMAD.HI.U32 R4, R9, R7, RZ ;  /* 0x0000000709047227 */ /* 0x000fe200078e00ff */
[----:B------:R-:W-:-:S02]  /*5d50*/  ISETP.GT.U32.AND P5, PT, R8, R3, PT ;  /* 0x000000030800720c */ /* 0x000fc40003fa4070 */
[----:B------:R-:W-:Y:S01]  /*5d60*/  ISETP.GE.AND P2, PT, R14, RZ, PT ;  /* 0x000000ff0e00720c */ /* 0x000fe20003f46270 */
[----:B------:R-:W-:Y:S01]  /*5d70*/  @!P4 IMAD.MOV R119, RZ, RZ, -R119 ;  /* 0x000000ffff77c224 */ /* 0x000fe200078e0a77 */
[----:B------:R-:W-:Y:S01]  /*5d80*/  ISETP.GT.U32.AND P4, PT, R8, R5, PT ;  /* 0x000000050800720c */ /* 0x000fe20003f84070 */
[C---:B------:R-:W-:Y:S01]  /*5d90*/  VIADD R14, R0.reuse, 0x69 ;  /* 0x00000069000e7836 */ /* 0x040fe20000000000 */
[----:B------:R-:W-:Y:S01]  /*5da0*/  ISETP.GE.AND P1, PT, R15, RZ, PT ;  /* 0x000000ff0f00720c */ /* 0x000fe20003f26270 */
[----:B------:R-:W-:Y:S02]  /*5db0*/  VIADD R13, R0, 0x68 ;  /* 0x00000068000d7836 */ /* 0x000fe40000000000 */
[----:B0-----:R-:W-:Y:S01]  /*5dc0*/  IMAD.MOV R6, RZ, RZ, -R4 ;  /* 0x000000ffff067224 */ /* 0x001fe200078e0a04 */
[----:B------:R-:W-:Y:S01]  /*5dd0*/  IABS R111, R14 ;  /* 0x0000000e006f7213 */ /* 0x000fe20000000000 */
[----:B------:R-:W-:Y:S01]  /*5de0*/  IMAD.HI.U32 R4, R9, R11, RZ ;  /* 0x0000000b09047227 */ /* 0x000fe200078e00ff */
[----:B------:R-:W-:-:S03]  /*5df0*/  IABS R113, R13 ;  /* 0x0000000d00717213 */ /* 0x000fc60000000000 */
[C---:B------:R-:W-:Y:S02]  /*5e00*/  IMAD R7, R8.reuse, R6, R7 ;  /* 0x0000000608077224 */ /* 0x040fe400078e0207 */
[----:B------:R-:W-:Y:S02]  /*5e10*/  IMAD.MOV R4, RZ, RZ, -R4 ;  /* 0x000000ffff047224 */ /* 0x000fe400078e0a04 */
[--C-:B------:R-:W-:Y:S01]  /*5e20*/  @!P6 IMAD.IADD R115, R115, 0x1, -R8.reuse ;  /* 0x000000017373e824 */ /* 0x100fe200078e0a08 */
[C---:B------:R-:W-:Y:S01]  /*5e30*/  ISETP.GT.U32.AND P6, PT, R8.reuse, R7, PT ;  /* 0x000000070800720c */ /* 0x040fe20003fc4070 */
[C---:B------:R-:W-:Y:S02]  /*5e40*/  IMAD R11, R8.reuse, R4, R11 ;  /* 0x00000004080b7224 */ /* 0x040fe400078e020b */
[--C-:B------:R-:W-:Y:S02]  /*5e50*/  @!P4 IMAD.IADD R5, R5, 0x1, -R8.reuse ;  /* 0x000000010505c824 */ /* 0x100fe400078e0a08 */
[----:B------:R-:W-:Y:S01]  /*5e60*/  @!P5 IMAD.IADD R3, R3, 0x1, -R8 ;  /* 0x000000010303d824 */ /* 0x000fe200078e0a08 */
[----:B------:R-:W-:Y:S01]  /*5e70*/  ISETP.GT.U32.AND P4, PT, R8, R11, PT ;  /* 0x0000000b0800720c */ /* 0x000fe20003f84070 */
[----:B------:R-:W-:Y:S01]  /*5e80*/  IMAD.HI.U32 R6, R9, R111, RZ ;  /* 0x0000006f09067227 */ /* 0x000fe200078e00ff */
[----:B------:R-:W-:-:S03]  /*5e90*/  ISETP.GE.AND P5, PT, R10, RZ, PT ;  /* 0x000000ff0a00720c */ /* 0x000fc60003fa6270 */
[----:B------:R-:W-:Y:S02]  /*5ea0*/  VIADD R10, R0, 0x6a ;  /* 0x0000006a000a7836 */ /* 0x000fe40000000000 */
[----:B------:R-:W-:Y:S01]  /*5eb0*/  @!P6 IMAD.IADD R7, R7, 0x1, -R8 ;  /* 0x000000010707e824 */ /* 0x000fe200078e0a08 */
[----:B------:R-:W-:Y:S01]  /*5ec0*/  ISETP.GE.AND P6, PT, R12, RZ, PT ;  /* 0x000000ff0c00720c */ /* 0x000fe20003fc6270 */
[----:B------:R-:W-:Y:S01]  /*5ed0*/  @!P3 IMAD.MOV R116, RZ, RZ, -R116 ;  /* 0x000000ffff74b224 */ /* 0x000fe200078e0a74 */
[----:B------:R-:W-:Y:S01]  /*5ee0*/  IABS R109, R10 ;  /* 0x0000000a006d7213 */ /* 0x000fe20000000000 */
[----:B------:R-:W-:Y:S01]  /*5ef0*/  IMAD.HI.U32 R4, R9, R113, RZ ;  /* 0x0000007109047227 */ /* 0x000fe200078e00ff */
[----:B------:R-:W-:-:S03]  /*5f00*/  ISETP.GT.U32.AND P3, PT, R8, R7, PT ;  /* 0x000000070800720c */ /* 0x000fc60003f64070 */
[----:B------:R-:W-:Y:S02]  /*5f10*/  @!P4 IMAD.IADD R11, R11, 0x1, -R8 ;  /* 0x000000010b0bc824 */ /* 0x000fe400078e0a08 */
[----:B------:R-:W-:Y:S02]  /*5f20*/  IMAD.MOV R6, RZ, RZ, -R6 ;  /* 0x000000ffff067224 */ /* 0x000fe400078e0a06 */
[----:B------:R-:W-:Y:S01]  /*5f30*/  VIADD R12, R0, 0x6b ;  /* 0x0000006b000c7836 */ /* 0x000fe20000000000 */
[C---:B------:R-:W-:Y:S01]  /*5f40*/  ISETP.GT.U32.AND P4, PT, R8.reuse, R11, PT ;  /* 0x0000000b0800720c */ /* 0x040fe20003f84070 */
[----:B------:R-:W-:Y:S02]  /*5f50*/  IMAD.MOV R4, RZ, RZ, -R4 ;  /* 0x000000ffff047224 */ /* 0x000fe400078e0a04 */
[----:B------:R-:W-:Y:S01]  /*5f60*/  IMAD R111, R8, R6, R111 ;  /* 0x00000006086f7224 */ /* 0x000fe200078e026f */
[----:B------:R-:W-:Y:S01]  /*5f70*/  IABS R107, R12 ;  /* 0x0000000c006b7213 */ /* 0x000fe20000000000 */
[----:B------:R-:W-:-:S02]  /*5f80*/  IMAD.MOV.U32 R17, RZ, RZ, R3 ;  /* 0x000000ffff117224 */ /* 0x000fc400078e0003 */
[----:B------:R-:W-:Y:S02]  /*5f90*/  IMAD R113, R8, R4, R113 ;  /* 0x0000000408717224 */ /* 0x000fe400078e0271 */
[----:B------:R-:W-:-:S04]  /*5fa0*/  IMAD.HI.U32 R4, R9, R109, RZ ;  /* 0x0000006d09047227 */ /* 0x000fc800078e00ff */
[----:B------:R-:W-:Y:S01]  /*5fb0*/  @!P1 IMAD.MOV R17, RZ, RZ, -R17 ;  /* 0x000000ffff119224 */ /* 0x000fe200078e0a11 */
[----:B------:R-:W-:Y:S01]  /*5fc0*/  ISETP.GT.U32.AND P1, PT, R8, R111, PT ;  /* 0x0000006f0800720c */ /* 0x000fe20003f24070 */
[----:B------:R-:W-:-:S03]  /*5fd0*/  IMAD.HI.U32 R3, R9, R107, RZ ;  /* 0x0000006b09037227 */ /* 0x000fc600078e00ff */
[----:B------:R-:W-:Y:S01]  /*5fe0*/  STL [R1+0x36c], R17 ;  /* 0x00036c1101007387 */ /* 0x000fe20000100800 */
[----:B------:R-:W-:Y:S01]  /*5ff0*/  @!P3 IMAD.IADD R7, R7, 0x1, -R8 ;  /* 0x000000010707b824 */ /* 0x000fe200078e0a08 */
[----:B------:R-:W-:Y:S01]  /*6000*/  ISETP.GE.AND P3, PT, R14, RZ, PT ;  /* 0x000000ff0e00720c */ /* 0x000fe20003f66270 */
[----:B------:R-:W-:Y:S02]  /*6010*/  IMAD.MOV R4, RZ, RZ, -R4 ;  /* 0x000000ffff047224 */ /* 0x000fe400078e0a04 */
[----:B------:R-:W-:Y:S02]  /*6020*/  IMAD.MOV R3, RZ, RZ, -R3 ;  /* 0x000000ffff037224 */ /* 0x000fe400078e0a03 */
[----:B------:R-:W-:Y:S01]  /*6030*/  @!P4 IMAD.IADD R11, R11, 0x1, -R8 ;  /* 0x000000010b0bc824 */ /* 0x000fe200078e0a08 */
[----:B------:R-:W-:Y:S01]  /*6040*/  ISETP.GE.AND P4, PT, R10, RZ, PT ;  /* 0x000000ff0a00720c */ /* 0x000fe20003f86270 */
[----:B------:R-:W-:Y:S02]  /*6050*/  IMAD R109, R8, R4, R109 ;  /* 0x00000004086d7224 */ /* 0x000fe400078e026d */
[----:B------:R-:W-:-:S02]  /*6060*/  IMAD.MOV.U32 R15, RZ, RZ, R7 ;  /* 0x000000ffff0f7224 */ /* 0x000fc400078e0007 */
[----:B------:R-:W-:Y:S01]  /*6070*/  @!P2 IMAD.MOV R115, RZ, RZ, -R115 ;  /* 0x000000ffff73a224 */ /* 0x000fe200078e0a73 */
[C---:B------:R-:W-:Y:S01]  /*6080*/  ISETP.GT.U32.AND P2, PT, R8.reuse, R113, PT ;  /* 0x000000710800720c */ /* 0x040fe20003f44070 */
[C---:B------:R-:W-:Y:S02]  /*6090*/  IMAD R107, R8.reuse, R3, R107 ;  /* 0x00000003086b7224 */ /* 0x040fe400078e026b */
[----:B------:R-:W-:Y:S02]  /*60a0*/  IMAD.MOV.U32 R6, RZ, RZ, R11 ;  /* 0x000000ffff067224 */ /* 0x000fe400078e000b */
[----:B------:R-:W-:Y:S01]  /*60b0*/  @!P5 IMAD.MOV R15, RZ, RZ, -R15 ;  /* 0x000000ffff0fd224 */ /* 0x000fe200078e0a0f */
[C---:B------:R-:W-:Y:S01]  /*60c0*/  ISETP.GT.U32.AND P5, PT, R8.reuse, R109, PT ;  /* 0x0000006d0800720c */ /* 0x040fe20003fa4070 */
[----:B------:R-:W-:Y:S02]  /*60d0*/  @!P1 IMAD.IADD R111, R111, 0x1, -R8 ;  /* 0x000000016f6f9824 */ /* 0x000fe400078e0a08 */
[----:B------:R-:W-:Y:S01]  /*60e0*/  @!P6 IMAD.MOV R6, RZ, RZ, -R6 ;  /* 0x000000ffff06e224 */ /* 0x000fe200078e0a06 */
[----:B------:R-:W-:Y:S01]  /*60f0*/  ISETP.GT.U32.AND P6, PT, R8, R107, PT ;  /* 0x0000006b0800720c */ /* 0x000fe20003fc4070 */
[----:B------:R-:W-:Y:S01]  /*6100*/  VIADD R4, R0, 0x6c ;  /* 0x0000006c00047836 */ /* 0x000fe20000000000 */
[----:B------:R-:W-:Y:S01]  /*6110*/  ISETP.GT.U32.AND P1, PT, R8, R111, PT ;  /* 0x0000006f0800720c */ /* 0x000fe20003f24070 */
[----:B------:R-:W-:-:S02]  /*6120*/  @!P2 IMAD.IADD R113, R113, 0x1, -R8 ;  /* 0x000000017171a824 */ /* 0x000fc400078e0a08 */
[----:B------:R-:W-:Y:S01]  /*6130*/  IMAD.MOV.U32 R16, RZ, RZ, R5 ;  /* 0x000000ffff107224 */ /* 0x000fe200078e0005 */
[----:B------:R-:W-:Y:S01]  /*6140*/  IABS R5, R4 ;  /* 0x0000000400057213 */ /* 0x000fe20000000000 */
[----:B------:R-:W-:Y:S01]  /*6150*/  VIADD R10, R0, 0x6d ;  /* 0x0000006d000a7836 */ /* 0x000fe20000000000 */
[C---:B------:R-:W-:Y:S01]  /*6160*/  ISETP.GT.U32.AND P2, PT, R8.reuse, R113, PT ;  /* 0x000000710800720c */ /* 0x040fe20003f44070 */
[--C-:B------:R-:W-:Y:S02]  /*6170*/  @!P5 IMAD.IADD R109, R109, 0x1, -R8.reuse ;  /* 0x000000016d6dd824 */ /* 0x100fe400078e0a08 */
[----:B------:R-:W-:Y:S01]  /*6180*/  IMAD.HI.U32 R3, R9, R5, RZ ;  /* 0x0000000509037227 */ /* 0x000fe200078e00ff */
[----:B------:R-:W-:Y:S02]  /*6190*/  IABS R7, R10 ;  /* 0x0000000a00077213 */ /* 0x000fe40000000000 */
[----:B------:R-:W-:Y:S01]  /*61a0*/  ISETP.GT.U32.AND P5, PT, R8, R109, PT ;  /* 0x0000006d0800720c */ /* 0x000fe20003fa4070 */
[----:B------:R-:W-:-:S02]  /*61b0*/  @!P6 IMAD.IADD R107, R107, 0x1, -R8 ;  /* 0x000000016b6be824 */ /* 0x000fc400078e0a08 */
[----:B------:R-:W-:Y:S01]  /*61c0*/  @!P1 IMAD.IADD R111, R111, 0x1, -R8 ;  /* 0x000000016f6f9824 */ /* 0x000fe200078e0a08 */
[----:B------:R-:W-:Y:S01]  /*61d0*/  ISETP.GE.AND P1, PT, R4, RZ, PT ;  /* 0x000000ff0400720c */ /* 0x000fe20003f26270 */
[----:B------:R-:W-:Y:S01]  /*61e0*/  IMAD.HI.U32 R4, R9, R7, RZ ;  /* 0x0000000709047227 */ /* 0x000fe200078e00ff */
[----:B------:R-:W-:-:S03]  /*61f0*/  ISETP.GT.U32.AND P6, PT, R8, R107, PT ;  /* 0x0000006b0800720c */ /* 0x000fc60003fc4070 */
[----:B------:R-:W-:Y:S02]  /*6200*/  IMAD.MOV R3, RZ, RZ, -R3 ;  /* 0x000000ffff037224 */ /* 0x000fe400078e0a03 */
[----:B------:R-:W-:Y:S01]  /*6210*/  @!P0 IMAD.MOV R16, RZ, RZ, -R16 ;  /* 0x000000ffff108224 */ /* 0x000fe200078e0a10 */
[----:B------:R-:W-:Y:S01]  /*6220*/  ISETP.GE.AND P0, PT, R13, RZ, PT ;  /* 0x000000ff0d00720c */ /* 0x000fe20003f06270 */
[----:B------:R-:W-:Y:S02]  /*6230*/  IMAD.MOV R4, RZ, RZ, -R4 ;  /* 0x000000ffff047224 */ /* 0x000fe400078e0a04 */
[----:B------:R-:W-:Y:S01]  /*6240*/  IMAD R5, R8, R3, R5 ;  /* 0x0000000308057224 */ /* 0x000fe200078e0205 */
[----:B------:R-:W-:Y:S01]  /*6250*/  STL [R1+0x374], R16 ;  /* 0x0003741001007387 */ /* 0x000fe20000100800 */
[----:B------:R-:W-:Y:S01]  /*6260*/  @!P2 IMAD.IADD R113, R113, 0x1, -R8 ;  /* 0x000000017171a824 */ /* 0x000fe200078e0a08 */
[----:B------:R-:W-:Y:S01]  /*6270*/  ISETP.GE.AND P2, PT, R12, RZ, PT ;  /* 0x000000ff0c00720c */ /* 0x000fe20003f46270 */
[----:B------:R-:W-:Y:S01]  /*6280*/  VIADD R12, R0, 0x6e ;  /* 0x0000006e000c7836 */ /* 0x000fe20000000000 */
[----:B------:R-:W-:Y:S01]  /*6290*/  STL [R1+0x37c], R15 ;  /* 0x00037c0f01007387 */ /* 0x000fe20000100800 */
[----:B------:R-:W-:-:S02]  /*62a0*/  IMAD R7, R8, R4, R7 ;  /* 0x0000000408077224 */ /* 0x000fc400078e0207 */
[--C-:B------:R-:W-:Y:S01]  /*62b0*/  @!P5 IMAD.IADD R109, R109, 0x1, -R8.reuse ;  /* 0x000000016d6dd824 */ /* 0x100fe200078e0a08 */
[C---:B------:R-:W-:Y:S01]  /*62c0*/  ISETP.GT.U32.AND P5, PT, R8.reuse, R5, PT ;  /* 0x000000050800720c */ /* 0x040fe20003fa4070 */
[----:B------:R0:W-:Y:S01]  /*62d0*/  STL [R1+0x384], R6 ;  /* 0x0003840601007387 */ /* 0x0001e20000100800 */
[--C-:B------:R-:W-:Y:S01]  /*62e0*/  @!P6 IMAD.IADD R107, R107, 0x1, -R8.reuse ;  /* 0x000000016b6be824 */ /* 0x100fe200078e0a08 */
[----:B------:R-:W-:Y:S01]  /*62f0*/  ISETP.GT.U32.AND P6, PT, R8, R7, PT ;  /* 0x000000070800720c */ /* 0x000fe20003fc4070 */
[----:B------:R-:W-:Y:S01]  /*6300*/  @!P0 IMAD.MOV R113, RZ, RZ, -R113 ;  /* 0x000000ffff718224 */ /* 0x000fe200078e0a71 */
[----:B------:R-:W-:Y:S01]  /*6310*/  ISETP.GE.AND P0, PT, R10, RZ, PT ;  /* 0x000000ff0a00720c */ /* 0x000fe20003f06270 */
[C---:B------:R-:W-:Y:S02]  /*6320*/  VIADD R10, R0.reuse, 0x6f ;  /* 0x0000006f000a7836 */ /* 0x040fe40000000000 */
[C---:B------:R-:W-:Y:S02]  /*6330*/  VIADD R14, R0.reuse, 0x71 ;  /* 0x00000071000e7836 */ /* 0x040fe40000000000 */
[----:B------:R-:W-:Y:S01]  /*6340*/  VIADD R13, R0, 0x70 ;  /* 0x00000070000d7836 */ /* 0x000fe20000000000 */
[----:B0-----:R-:W-:Y:S01]  /*6350*/  IABS R6, R12 ;  /* 0x0000000c00067213 */ /* 0x001fe20000000000 */
[----:B------:R-:W-:Y:S01]  /*6360*/  @!P4 IMAD.MOV R109, RZ, RZ, -R109 ;  /* 0x000000ffff6dc224 */ /* 0x000fe200078e0a6d */
[----:B------:R-:W-:Y:S01]  /*6370*/  IABS R11, R10 ;  /* 0x0000000a000b7213 */ /* 0x000fe20000000000 */
[----:B------:R-:W-:Y:S01]  /*6380*/  @!P5 IMAD.IADD R5, R5, 0x1, -R8 ;  /* 0x000000010505d824 */ /* 0x000fe200078e0a08 */
[----:B------:R-:W-:Y:S01]  /*6390*/  IABS R103, R14 ;  /* 0x0000000e00677213 */ /* 0x000fe20000000000 */
[----:B------:R-:W-:Y:S01]  /*63a0*/  IMAD.HI.U32 R3, R9, R6, RZ ;  /* 0x0000000609037227 */ /* 0x000fe200078e00ff */
[----:B------:R-:W-:-:S03]  /*63b0*/  IABS R105, R13 ;  /* 0x0000000d00697213 */ /* 0x000fc60000000000 */
[----:B------:R-:W-:Y:S02]  /*63c0*/  IMAD.MOV R3, RZ, RZ, -R3 ;  /* 0x000000ffff037224 */ /* 0x000fe400078e0a03 */
[----:B------:R-:W-:Y:S01]  /*63d0*/  @!P6 IMAD.IADD R7, R7, 0x1, -R8 ;  /* 0x000000010707e824 */ /* 0x000fe200078e0a08 */
[C---:B------:R-:W-:Y:S01]  /*63e0*/  ISETP.GT.U32.AND P6, PT, R8.reuse, R5, PT ;  /* 0x000000050800720c */ /* 0x040fe20003fc4070 */
[C---:B------:R-:W-:Y:S02]  /*63f0*/  IMAD R3, R8.reuse, R3, R6 ;  /* 0x0000000308037224 */ /* 0x040fe400078e0206 */
[----:B------:R-:W-:Y:S01]  /*6400*/  IMAD.HI.U32 R4, R9, R11, RZ ;  /* 0x0000000b09047227 */ /* 0x000fe200078e00ff */
[C---:B------:R-:W-:Y:S02]  /*6410*/  ISETP.GT.U32.AND P4, PT, R8.reuse, R7, PT ;  /* 0x000000070800720c */ /* 0x040fe40003f84070 */
[----:B------:R-:W-:Y:S01]  /*6420*/  ISETP.GT.U32.AND P5, PT, R8, R3, PT ;  /* 0x000000030800720c */ /* 0x000fe20003fa4070 */
[----:B------:R-:W-:-:S02]  /*6430*/  IMAD.MOV R4, RZ, RZ, -R4 ;  /* 0x000000ffff047224 */ /* 0x000fc400078e0a04 */
[----:B------:R-:W-:-:S04]  /*6440*/  IMAD.HI.U32 R6, R9, R105, RZ ;  /* 0x0000006909067227 */ /* 0x000fc800078e00ff */
[C---:B------:R-:W-:Y:S02]  /*6450*/  IMAD R11, R8.reuse, R4, R11 ;  /* 0x00000004080b7224 */ /* 0x040fe400078e020b */
[----:B------:R-:W-:Y:S02]  /*6460*/  @!P6 IMAD.IADD R5, R5, 0x1, -R8 ;  /* 0x000000010505e824 */ /* 0x000fe400078e0a08 */
[----:B------:R-:W-:Y:S01]  /*6470*/  IMAD.HI.U32 R4, R9, R103, RZ ;  /* 0x0000006709047227 */ /* 0x000fe200078e00ff */
[----:B------:R-:W-:-:S03]  /*6480*/  ISETP.GT.U32.AND P6, PT, R8, R11, PT ;  /* 0x0000000b0800720c */ /* 0x000fc60003fc4070 */
[----:B------:R-:W-:Y:S02]  /*6490*/  @!P5 IMAD.IADD R3, R3, 0x1, -R8 ;  /* 0x000000010303d824 */ /* 0x000fe400078e0a08 */
[----:B------:R-:W-:Y:S02]  /*64a0*/  IMAD.MOV R4, RZ, RZ, -R4 ;  /* 0x000000ffff047224 */ /* 0x000fe400078e0a04 */
[----:B------:R-:W-:Y:S01]  /*64b0*/  IMAD.MOV R6, RZ, RZ, -R6 ;  /* 0x000000ffff067224 */ /* 0x000fe200078e0a06 */
[C---:B------:R-:W-:Y:S01]  /*64c0*/  ISETP.GT.U32.AND P5, PT, R8.reuse, R3, PT ;  /* 0x000000030800720c */ /* 0x040fe20003fa4070 */
[C---:B------:R-:W-:Y:S02]  /*64d0*/  IMAD R103, R8.reuse, R4, R103 ;  /* 0x0000000408677224 */ /* 0x040fe400078e0267 */
[----:B------:R-:W-:Y:S02]  /*64e0*/  IMAD R105, R8, R6, R105 ;  /* 0x0000000608697224 */ /* 0x000fe400078e0269 */
[----:B------:R-:W-:-:S02]  /*64f0*/  IMAD.MOV.U32 R16, RZ, RZ, R5 ;  /* 0x000000ffff107224 */ /* 0x000fc400078e0005 */
[----:B------:R-:W-:Y:S01]  /*6500*/  @!P6 IMAD.IADD R11, R11, 0x1, -R8 ;  /* 0x000000010b0be824 */ /* 0x000fe200078e0a08 */
[C---:B------:R-:W-:Y:S01]  /*6510*/  ISETP.GT.U32.AND P6, PT, R8.reuse, R103, PT ;  /* 0x000000670800720c */ /* 0x040fe20003fc4070 */
[----:B------:R-:W-:Y:S01]  /*6520*/  @!P1 IMAD.MOV R16, RZ, RZ, -R16 ;  /* 0x000000ffff109224 */ /* 0x000fe200078e0a10 */
[----:B------:R-:W-:Y:S01]  /*6530*/  ISETP.GT.U32.AND P1, PT, R8, R105, PT ;  /* 0x000000690800720c */ /* 0x000fe20003f24070 */
[----:B------:R-:W-:Y:S02]  /*6540*/  VIADD R15, R0, 0x72 ;  /* 0x00000072000f7836 */ /* 0x000fe40000000000 */
[--C-:B------:R-:W-:Y:S01]  /*6550*/  @!P5 IMAD.IADD R3, R3, 0x1, -R8.reuse ;  /* 0x000000010303d824 */ /* 0x100fe200078e0a08 */
[----:B------:R-:W-:Y:S01]  /*6560*/  ISETP.GE.AND P5, PT, R14, RZ, PT ;  /* 0x000000ff0e00720c */ /* 0x000fe20003fa6270 */
[--C-:B------:R-:W-:Y:S01]  /*6570*/  @!P4 IMAD.IADD R7, R7, 0x1, -R8.reuse ;  /* 0x000000010707c824 */ /* 0x100fe200078e0a08 */
[----:B------:R-:W-:Y:S01]  /*6580*/  IABS R101, R15 ;  /* 0x0000000f00657213 */ /* 0x000fe20000000000 */
[----:B------:R-:W-:Y:S01]  /*6590*/  VIADD R14, R0, 0x73 ;  /* 0x00000073000e7836 */ /* 0x000fe20000000000 */
[----:B------:R0:W-:Y:S01]  /*65a0*/  STL [R1+0x38c], R16 ;  /* 0x00038c1001007387 */ /* 0x0001e20000100800 */
[----:B------:R-:W-:Y:S01]  /*65b0*/  IMAD.MOV.U32 R5, RZ, RZ, R7 ;  /* 0x000000ffff057224 */ /* 0x000fe200078e0007 */
[----:B------:R-:W-:Y:S01]  /*65c0*/  ISETP.GE.AND P4, PT, R13, RZ, PT ;  /* 0x000000ff0d00720c */ /* 0x000fe20003f86270 */
        /* <DEDUP_REMOVED lines=11> */
[C---:B0-----:R-:W-:Y:S02]  /*6680*/  VIADD R16, R0.reuse, 0x74 ;  /* 0x0000007400107836 */ /* 0x041fe40000000000 */
[----:B------:R-:W-:Y:S02]  /*6690*/  VIADD R17, R0, 0x75 ;  /* 0x0000007500117836 */ /* 0x000fe40000000000 */
[----:B-1----:R-:W-:Y:S01]  /*66a0*/  IMAD.MOV R5, RZ, RZ, -R4 ;  /* 0x000000ffff057224 */ /* 0x002fe200078e0a04 */
[----:B------:R-:W-:Y:S01]  /*66b0*/  IABS R7, R16 ;  /* 0x0000001000077213 */ /* 0x000fe20000000000 */
[C---:B------:R-:W-:Y:S02]  /*66c0*/  IMAD R101, R8.reuse, R6, R101 ;  /* 0x0000000608657224 */ /* 0x040fe400078e0265 */
[----:B------:R-:W-:-:S02]  /*66d0*/  IMAD R100, R8, R5, R100 ;  /* 0x0000000508647224 */ /* 0x000fc400078e0264 */
[----:B------:R-:W-:Y:S01]  /*66e0*/  @!P2 IMAD.MOV R107, RZ, RZ, -R107 ;  /* 0x000000ffff6ba224 */ /* 0x000fe200078e0a6b */
[----:B------:R-:W-:Y:S01]  /*66f0*/  ISETP.GE.AND P2, PT, R10, RZ, PT ;  /* 0x000000ff0a00720c */ /* 0x000fe20003f46270 */
[----:B------:R-:W-:Y:S01]  /*6700*/  @!P3 IMAD.MOV R111, RZ, RZ, -R111 ;  /* 0x000000ffff6fb224 */ /* 0x000fe200078e0a6f */
[----:B------:R-:W-:Y:S01]  /*6710*/  IABS R10, R17 ;  /* 0x00000011000a7213 */ /* 0x000fe20000000000 */
[--C-:B------:R-:W-:Y:S01]  /*6720*/  @!P1 IMAD.IADD R11, R11, 0x1, -R8.reuse ;  /* 0x000000010b0b9824 */ /* 0x100fe200078e0a08 */
[----:B------:R-:W-:Y:S01]  /*6730*/  ISETP.GE.AND P3, PT, R12, RZ, PT ;  /* 0x000000ff0c00720c */ /* 0x000fe20003f66270 */
[----:B------:R-:W-:Y:S01]  /*6740*/  @!P6 IMAD.IADD R103, R103, 0x1, -R8 ;  /* 0x000000016767e824 */ /* 0x000fe200078e0a08 */
[C---:B------:R-:W-:Y:S01]  /*6750*/  ISETP.GT.U32.AND P1, PT, R8.reuse, R101, PT ;  /* 0x000000650800720c */ /* 0x040fe20003f24070 */
[----:B------:R-:W-:Y:S01]  /*6760*/  IMAD.HI.U32 R4, R9, R7, RZ ;  /* 0x0000000709047227 */ /* 0x000fe200078e00ff */
[----:B------:R-:W-:-:S03]  /*6770*/  ISETP.GT.U32.AND P6, PT, R8, R100, PT ;  /* 0x000000640800720c */ /* 0x000fc60003fc4070 */
[----:B------:R-:W-:Y:S02]  /*6780*/  VIADD R18, R0, 0x76 ;  /* 0x0000007600127836 */ /* 0x000fe40000000000 */
[----:B------:R-:W-:-:S03]  /*6790*/  IMAD.HI.U32 R5, R9, R10, RZ ;  /* 0x0000000a09057227 */ /* 0x000fc600078e00ff */
[----:B------:R-:W-:Y:S01]  /*67a0*/  IABS R12, R18 ;  /* 0x00000012000c7213 */ /* 0x000fe20000000000 */
[----:B------:R-:W-:Y:S02]  /*67b0*/  IMAD.MOV R4, RZ, RZ, -R4 ;  /* 0x000000ffff047224 */ /* 0x000fe400078e0a04 */
[----:B------:R-:W-:Y:S02]  /*67c0*/  IMAD.MOV R13, RZ, RZ, -R5 ;  /* 0x000000ffff0d7224 */ /* 0x000fe400078e0a05 */
[C---:B------:R-:W-:Y:S02]  /*67d0*/  IMAD R5, R8.reuse, R4, R7 ;  /* 0x0000000408057224 */ /* 0x040fe400078e0207 */
[----:B------:R-:W-:Y:S02]  /*67e0*/  IMAD R7, R8, R13, R10 ;  /* 0x0000000d08077224 */ /* 0x000fe400078e020a */
[----:B------:R-:W-:Y:S01]  /*67f0*/  @!P0 IMAD.IADD R105, R105, 0x1, -R8 ;  /* 0x0000000169698824 */ /* 0x000fe200078e0a08 */
[----:B------:R-:W-:Y:S01]  /*6800*/  ISETP.GE.AND P0, PT, R15, RZ, PT ;  /* 0x000000ff0f00720c */ /* 0x000fe20003f06270 */
[----:B------:R-:W-:-:S04]  /*6810*/  IMAD.HI.U32 R6, R9, R12, RZ ;  /* 0x0000000c09067227 */ /* 0x000fc800078e00ff */
[--C-:B------:R-:W-:Y:S01]  /*6820*/  @!P1 IMAD.IADD R101, R101, 0x1, -R8.reuse ;  /* 0x0000000165659824 */ /* 0x100fe200078e0a08 */
[----:B------:R-:W-:Y:S01]  /*6830*/  ISETP.GE.AND P1, PT, R14, RZ, PT ;  /* 0x000000ff0e00720c */ /* 0x000fe20003f26270 */
[----:B------:R-:W-:Y:S02]  /*6840*/  VIADD R10, R0, 0x77 ;  /* 0x00000077000a7836 */ /* 0x000fe40000000000 */
[----:B------:R-:W-:Y:S01]  /*6850*/  @!P6 IMAD.IADD R100, R100, 0x1, -R8 ;  /* 0x000000016464e824 */ /* 0x000fe200078e0a08 */
[C---:B------:R-:W-:Y:S01]  /*6860*/  ISETP.GT.U32.AND P6, PT, R8.reuse, R101, PT ;  /* 0x000000650800720c */ /* 0x040fe20003fc4070 */
[----:B------:R-:W-:Y:S02]  /*6870*/  IMAD.MOV.U32 R19, RZ, RZ, R11 ;  /* 0x000000ffff137224 */ /* 0x000fe400078e000b */
[----:B------:R-:W-:Y:S01]  /*6880*/  @!P3 IMAD.MOV R3, RZ, RZ, -R3 ;  /* 0x000000ffff03b224 */ /* 0x000fe200078e0a03 */
[C---:B------:R-:W-:Y:S01]  /*6890*/  ISETP.GT.U32.AND P3, PT, R8.reuse, R5, PT ;  /* 0x000000050800720c */ /* 0x040fe20003f64070 */
[----:B------:R-:W-:Y:S01]  /*68a0*/  IMAD.MOV R15, RZ, RZ, -R6 ;  /* 0x000000ffff0f7224 */ /* 0x000fe200078e0a06 */
[----:B------:R-:W-:Y:S01]  /*68b0*/  IABS R6, R10 ;  /* 0x0000000a00067213 */ /* 0x000fe20000000000 */
[----:B------:R-:W-:Y:S01]  /*68c0*/  @!P2 IMAD.MOV R19, RZ, RZ, -R19 ;  /* 0x000000ffff13a224 */ /* 0x000fe200078e0a13 */
[C---:B------:R-:W-:Y:S01]  /*68d0*/  ISETP.GT.U32.AND P2, PT, R8.reuse, R100, PT ;  /* 0x000000640800720c */ /* 0x040fe20003f44070 */
[----:B------:R-:W-:Y:S01]  /*68e0*/  @!P4 IMAD.MOV R105, RZ, RZ, -R105 ;  /* 0x000000ffff69c224 */ /* 0x000fe200078e0a69 */
[C---:B------:R-:W-:Y:S01]  /*68f0*/  ISETP.GT.U32.AND P4, PT, R8.reuse, R7, PT ;  /* 0x000000070800720c */ /* 0x040fe20003f84070 */
[----:B------:R0:W-:Y:S01]  /*6900*/  STL [R1+0x39c], R3 ;  /* 0x00039c0301007387 */ /* 0x0001e20000100800 */
[----:B------:R-:W-:-:S02]  /*6910*/  IMAD R13, R8, R15, R12 ;  /* 0x0000000f080d7224 */ /* 0x000fc400078e020c */
[--C-:B------:R-:W-:Y:S01]  /*6920*/  @!P6 IMAD.IADD R101, R101, 0x1, -R8.reuse ;  /* 0x000000016565e824 */ /* 0x100fe200078e0a08 */
[----:B------:R-:W-:Y:S01]  /*6930*/  STL [R1+0x3a4], R19 ;  /* 0x0003a41301007387 */ /* 0x000fe20000100800 */
[----:B------:R-:W-:Y:S01]  /*6940*/  VIADD R12, R0, 0x78 ;  /* 0x00000078000c7836 */ /* 0x000fe20000000000 */
[----:B------:R-:W-:Y:S01]  /*6950*/  ISETP.GT.U32.AND P6, PT, R8, R13, PT ;  /* 0x0000000d0800720c */ /* 0x000fe20003fc4070 */
[----:B------:R-:W-:Y:S01]  /*6960*/  @!P3 IMAD.IADD R5, R5, 0x1, -R8 ;  /* 0x000000010505b824 */ /* 0x000fe200078e0a08 */
[----:B------:R-:W-:Y:S01]  /*6970*/  ISETP.GE.AND P3, PT, R18, RZ, PT ;  /* 0x000000ff1200720c */ /* 0x000fe20003f66270 */
[----:B------:R-:W-:Y:S01]  /*6980*/  @!P5 IMAD.MOV R103, RZ, RZ, -R103 ;  /* 0x000000ffff67d224 */ /* 0x000fe200078e0a67 */
[----:B------:R-:W-:Y:S01]  /*6990*/  IABS R99, R12 ;  /* 0x0000000c00637213 */ /* 0x000fe20000000000 */
[----:B0-----:R-:W-:Y:S01]  /*69a0*/  IMAD.HI.U32 R3, R9, R6, RZ ;  /* 0x0000000609037227 */ /* 0x001fe200078e00ff */
[----:B------:R-:W-:-:S03]  /*69b0*/  ISETP.GE.AND P5, PT, R16, RZ, PT ;  /* 0x000000ff1000720c */ /* 0x000fc60003fa6270 */
[----:B------:R-:W-:Y:S02]  /*69c0*/  IMAD.MOV R3, RZ, RZ, -R3 ;  /* 0x000000ffff037224 */ /* 0x000fe400078e0a03 */
[----:B------:R-:W-:Y:S01]  /*69d0*/  @!P2 IMAD.IADD R100, R100, 0x1, -R8 ;  /* 0x000000016464a824 */ /* 0x000fe200078e0a08 */
[----:B------:R-:W-:Y:S01]  /*69e0*/  ISETP.GE.AND P2, PT, R17, RZ, PT ;  /* 0x000000ff1100720c */ /* 0x000fe20003f46270 */
[C---:B------:R-:W-:Y:S02]  /*69f0*/  IMAD R3, R8.reuse, R3, R6 ;  /* 0x0000000308037224 */ /* 0x040fe400078e0206 */
[----:B------:R-:W-:Y:S01]  /*6a00*/  @!P4 IMAD.IADD R7, R7, 0x1, -R8 ;  /* 0x000000010707c824 */ /* 0x000fe200078e0a08 */
[C---:B------:R-:W-:Y:S01]  /*6a10*/  ISETP.GT.U32.AND P4, PT, R8.reuse, R5, PT ;  /* 0x000000050800720c */ /* 0x040fe20003f84070 */
[----:B------:R-:W-:Y:S01]  /*6a20*/  @!P1 IMAD.MOV R100, RZ, RZ, -R100 ;  /* 0x000000ffff649224 */ /* 0x000fe200078e0a64 */
[----:B------:R-:W-:Y:S01]  /*6a30*/  ISETP.GT.U32.AND P1, PT, R8, R3, PT ;  /* 0x000000030800720c */ /* 0x000fe20003f24070 */
[----:B------:R-:W-:-:S02]  /*6a40*/  VIADD R11, R0, 0x79 ;  /* 0x00000079000b7836 */ /* 0x000fc40000000000 */
[----:B------:R-:W-:-:S03]  /*6a50*/  IMAD.HI.U32 R4, R9, R99, RZ ;  /* 0x0000006309047227 */ /* 0x000fc600078e00ff */
[----:B------:R-:W-:Y:S01]  /*6a60*/  IABS R97, R11 ;  /* 0x0000000b00617213 */ /* 0x000fe20000000000 */
[----:B------:R-:W-:Y:S01]  /*6a70*/  @!P6 IMAD.IADD R13, R13, 0x1, -R8 ;  /* 0x000000010d0de824 */ /* 0x000fe200078e0a08 */
[----:B------:R-:W-:Y:S01]  /*6a80*/  ISETP.GT.U32.AND P6, PT, R8, R7, PT ;  /* 0x000000070800720c */ /* 0x000fe20003fc4070 */
[----:B------:R-:W-:Y:S02]  /*6a90*/  IMAD.MOV R4, RZ, RZ, -R4 ;  /* 0x000000ffff047224 */ /* 0x000fe400078e0a04 */
[--C-:B------:R-:W-:Y:S01]  /*6aa0*/  @!P4 IMAD.IADD R5, R5, 0x1, -R8.reuse ;  /* 0x000000010505c824 */ /* 0x100fe200078e0a08 */
[----:B------:R-:W-:Y:S01]  /*6ab0*/  ISETP.GE.AND P4, PT, R10, RZ, PT ;  /* 0x000000ff0a00720c */ /* 0x000fe20003f86270 */
[----:B------:R-:W-:Y:S01]  /*6ac0*/  @!P1 IMAD.IADD R3, R3, 0x1, -R8 ;  /* 0x0000000103039824 */ /* 0x000fe200078e0a08 */
[----:B------:R-:W-:Y:S01]  /*6ad0*/  ISETP.GE.AND P1, PT, R11, RZ, PT ;  /* 0x000000ff0b00720c */ /* 0x000fe20003f26270 */
[----:B------:R-:W-:Y:S02]  /*6ae0*/  IMAD.MOV.U32 R15, RZ, RZ, R5 ;  /* 0x000000ffff0f7224 */ /* 0x000fe400078e0005 */
[----:B------:R-:W-:Y:S01]  /*6af0*/  @!P0 IMAD.MOV R101, RZ, RZ, -R101 ;  /* 0x000000ffff658224 */ /* 0x000fe200078e0a65 */
[C---:B------:R-:W-:Y:S01]  /*6b00*/  ISETP.GT.U32.AND P0, PT, R8.reuse, R13, PT ;  /* 0x0000000d0800720c */ /* 0x040fe20003f04070 */
[----:B------:R-:W-:-:S02]  /*6b10*/  IMAD R99, R8, R4, R99 ;  /* 0x0000000408637224 */ /* 0x000fc400078e0263 */
[----:B------:R-:W-:Y:S02]  /*6b20*/  VIADD R10, R0, 0x7b ;  /* 0x0000007b000a7836 */ /* 0x000fe40000000000 */
[----:B------:R-:W-:-:S03]  /*6b30*/  IMAD.HI.U32 R4, R9, R97, RZ ;  /* 0x0000006109047227 */ /* 0x000fc600078e00ff */
[----:B------:R-:W-:Y:S01]  /*6b40*/  IABS R93, R10 ;  /* 0x0000000a005d7213 */ /* 0x000fe20000000000 */
[----:B------:R-:W-:Y:S01]  /*6b50*/  @!P5 IMAD.MOV R15, RZ, RZ, -R15 ;  /* 0x000000ffff0fd224 */ /* 0x000fe200078e0a0f */
[C---:B------:R-:W-:Y:S01]  /*6b60*/  ISETP.GT.U32.AND P5, PT, R8.reuse, R3, PT ;  /* 0x000000030800720c */ /* 0x040fe20003fa4070 */
[----:B------:R-:W-:Y:S02]  /*6b70*/  IMAD.MOV R4, RZ, RZ, -R4 ;  /* 0x000000ffff047224 */ /* 0x000fe400078e0a04 */
[----:B------:R-:W-:Y:S01]  /*6b80*/  @!P6 IMAD.IADD R7, R7, 0x1, -R8 ;  /* 0x000000010707e824 */ /* 0x000fe200078e0a08 */
[C---:B------:R-:W-:Y:S01]  /*6b90*/  ISETP.GT.U32.AND P6, PT, R8.reuse, R99, PT ;  /* 0x000000630800720c */ /* 0x040fe20003fc4070 */
[----:B------:R-:W-:Y:S01]  /*6ba0*/  IMAD R97, R8, R4, R97 ;  /* 0x0000000408617224 */ /* 0x000fe200078e0261 */
[----:B------:R-:W-:Y:S01]  /*6bb0*/  STL [R1+0x3ac], R15 ;  /* 0x0003ac0f01007387 */ /* 0x000fe20000100800 */
[----:B------:R-:W-:-:S04]  /*6bc0*/  IMAD.HI.U32 R4, R9, R93, RZ ;  /* 0x0000005d09047227 */ /* 0x000fc800078e00ff */
[----:B------:R-:W-:Y:S01]  /*6bd0*/  @!P2 IMAD.MOV R7, RZ, RZ, -R7 ;  /* 0x000000ffff07a224 */ /* 0x000fe200078e0a07 */
[----:B------:R-:W-:Y:S01]  /*6be0*/  ISETP.GT.U32.AND P2, PT, R8, R97, PT ;  /* 0x000000610800720c */ /* 0x000fe20003f44070 */
[----:B------:R-:W-:Y:S02]  /*6bf0*/  VIADD R14, R0, 0x7a ;  /* 0x0000007a000e7836 */ /* 0x000fe40000000000 */
[----:B------:R-:W-:Y:S01]  /*6c00*/  @!P0 IMAD.IADD R13, R13, 0x1, -R8 ;  /* 0x000000010d0d8824 */ /* 0x000fe200078e0a08 */
[----:B------:R-:W-:Y:S01]  /*6c10*/  ISETP.GE.AND P0, PT, R12, RZ, PT ;  /* 0x000000ff0c00720c */ /* 0x000fe20003f06270 */
[----:B------:R-:W-:Y:S01]  /*6c20*/  IMAD.MOV R4, RZ, RZ, -R4 ;  /* 0x000000ffff047224 */ /* 0x000fe200078e0a04 */
[----:B------:R-:W-:Y:S01]  /*6c30*/  IABS R95, R14 ;  /* 0x0000000e005f7213 */ /* 0x000fe20000000000 */
[----:B------:R-:W-:Y:S01]  /*6c40*/  @!P5 IMAD.IADD R3, R3, 0x1, -R8 ;  /* 0x000000010303d824 */ /* 0x000fe200078e0a08 */
[----:B------:R-:W-:Y:S01]  /*6c50*/  STL [R1+0x3b4], R7 ;  /* 0x0003b40701007387 */ /* 0x000fe20000100800 */
[----:B------:R-:W-:-:S02]  /*6c60*/  IMAD.MOV.U32 R5, RZ, RZ, R13 ;  /* 0x000000ffff057224 */ /* 0x000fc400078e000d */
[C---:B------:R-:W-:Y:S02]  /*6c70*/  IMAD R93, R8.reuse, R4, R93 ;  /* 0x00000004085d7224 */ /* 0x040fe400078e025d */
[----:B------:R-:W-:Y:S02]  /*6c80*/  IMAD.MOV.U32 R13, RZ, RZ, R3 ;  /* 0x000000ffff0d7224 */ /* 0x000fe400078e0003 */
[----:B------:R-:W-:Y:S02]  /*6c90*/  @!P6 IMAD.IADD R99, R99, 0x1, -R8 ;  /* 0x000000016363e824 */ /* 0x000fe400078e0a08 */
[----:B------:R-:W-:Y:S01]  /*6ca0*/  @!P4 IMAD.MOV R13, RZ, RZ, -R13 ;  /* 0x000000ffff0dc224 */ /* 0x000fe200078e0a0d */
[C---:B------:R-:W-:Y:S01]  /*6cb0*/  ISETP.GT.U32.AND P4, PT, R8.reuse, R93, PT ;  /* 0x0000005d0800720c */ /* 0x040fe20003f84070 */
[----:B------:R-:W-:Y:S01]  /*6cc0*/  IMAD.HI.U32 R6, R9, R95, RZ ;  /* 0x0000005f09067227 */ /* 0x000fe200078e00ff */
[----:B------:R-:W-:-:S03]  /*6cd0*/  ISETP.GT.U32.AND P6, PT, R8, R99, PT ;  /* 0x000000630800720c */ /* 0x000fc60003fc4070 */
[----:B------:R-:W-:Y:S02]  /*6ce0*/  @!P2 IMAD.IADD R97, R97, 0x1, -R8 ;  /* 0x000000016161a824 */ /* 0x000fe400078e0a08 */
[----:B------:R-:W-:Y:S02]  /*6cf0*/  IMAD.MOV R6, RZ, RZ, -R6 ;  /* 0x000000ffff067224 */ /* 0x000fe400078e0a06 */
[----:B------:R-:W-:Y:S01]  /*6d00*/  VIADD R11, R0, 0x7d ;  /* 0x0000007d000b7836 */ /* 0x000fe20000000000 */
[C---:B------:R-:W-:Y:S01]  /*6d10*/  ISETP.GT.U32.AND P2, PT, R8.reuse, R97, PT ;  /* 0x000000610800720c */ /* 0x040fe20003f44070 */
[----:B------:R-:W-:Y:S02]  /*6d20*/  IMAD R95, R8, R6, R95 ;  /* 0x00000006085f7224 */ /* 0x000fe400078e025f */
[----:B------:R-:W-:Y:S01]  /*6d30*/  @!P3 IMAD.MOV R5, RZ, RZ, -R5 ;  /* 0x000000ffff05b224 */ /* 0x000fe200078e0a05 */
[----:B------:R-:W-:Y:S01]  /*6d40*/  IABS R6, R11 ;  /* 0x0000000b00067213 */ /* 0x000fe20000000000 */
[----:B------:R-:W-:Y:S01]  /*6d50*/  VIADD R12, R0, 0x7e ;  /* 0x0000007e000c7836 */ /* 0x000fe20000000000 */
[----:B------:R-:W-:Y:S01]  /*6d60*/  ISETP.GT.U32.AND P5, PT, R8, R95, PT ;  /* 0x0000005f0800720c */ /* 0x000fe20003fa4070 */
[--C-:B------:R-:W-:Y:S01]  /*6d70*/  @!P4 IMAD.IADD R93, R93, 0x1, -R8.reuse ;  /* 0x000000015d5dc824 */ /* 0x100fe200078e0a08 */
[----:B------:R0:W-:Y:S01]  /*6d80*/  STL [R1+0x3bc], R5 ;  /* 0x0003bc0501007387 */ /* 0x0001e20000100800 */
[--C-:B------:R-:W-:Y:S01]  /*6d90*/  @!P6 IMAD.IADD R99, R99, 0x1, -R8.reuse ;  /* 0x000000016363e824 */ /* 0x100fe200078e0a08 */
[----:B------:R-:W-:Y:S01]  /*6da0*/  ISETP.GE.AND P6, PT, R10, RZ, PT ;  /* 0x000000ff0a00720c */ /* 0x000fe20003fc6270 */
[----:B------:R-:W-:Y:S01]  /*6db0*/  IMAD.HI.U32 R4, R9, R6, RZ ;  /* 0x0000000609047227 */ /* 0x000fe200078e00ff */
[----:B------:R-:W-:Y:S01]  /*6dc0*/  IABS R10, R12 ;  /* 0x0000000c000a7213 */ /* 0x000fe20000000000 */
[----:B------:R1:W-:Y:S01]  /*6dd0*/  STL [R1+0x3c4], R13 ;  /* 0x0003c40d01007387 */ /* 0x0003e20000100800 */
[----:B------:R-:W-:Y:S01]  /*6de0*/  ISETP.GT.U32.AND P4, PT, R8, R93, PT ;  /* 0x0000005d0800720c */ /* 0x000fe20003f84070 */
[----:B------:R-:W-:Y:S01]  /*6df0*/  @!P0 IMAD.MOV R99, RZ, RZ, -R99 ;  /* 0x000000ffff638224 */ /* 0x000fe200078e0a63 */
[----:B------:R-:W-:Y:S01]  /*6e00*/  ISETP.GE.AND P3, PT, R14, RZ, PT ;  /* 0x000000ff0e00720c */ /* 0x000fe20003f66270 */
[----:B------:R-:W-:Y:S01]  /*6e10*/  @!P2 IMAD.IADD R97, R97, 0x1, -R8 ;  /* 0x000000016161a824 */ /* 0x000fe200078e0a08 */
[----:B------:R-:W-:Y:S01]  /*6e20*/  ISETP.GE.AND P2, PT, R11, RZ, PT ;  /* 0x000000ff0b00720c */ /* 0x000fe20003f46270 */
[----:B0-----:R-:W-:-:S02]  /*6e30*/  VIADD R5, R0, 0x7c ;  /* 0x0000007c00057836 */ /* 0x001fc40000000000 */
[----:B------:R-:W-:Y:S02]  /*6e40*/  IMAD.MOV R11, RZ, RZ, -R4 ;  /* 0x000000ffff0b7224 */ /* 0x000fe400078e0a04 */
[----:B------:R-:W-:Y:S01]  /*6e50*/  @!P5 IMAD.IADD R95, R95, 0x1, -R8 ;  /* 0x000000015f5fd824 */ /* 0x000fe200078e0a08 */
[----:B------:R-:W-:Y:S01]  /*6e60*/  IABS R7, R5 ;  /* 0x0000000500077213 */ /* 0x000fe20000000000 */
[----:B------:R-:W-:Y:S01]  /*6e70*/  VIADD R4, R0, 0x7f ;  /* 0x0000007f00047836 */ /* 0x000fe20000000000 */
[----:B------:R-:W-:Y:S01]  /*6e80*/  ISETP.GE.AND P0, PT, R5, RZ, PT ;  /* 0x000000ff0500720c */ /* 0x000fe20003f06270 */
[----:B------:R-:W-:Y:S01]  /*6e90*/  IMAD.HI.U32 R5, R9, R10, RZ ;  /* 0x0000000a09057227 */ /* 0x000fe200078e00ff */
[----:B------:R-:W-:-:S03]  /*6ea0*/  ISETP.GT.U32.AND P5, PT, R8, R95, PT ;  /* 0x0000005f0800720c */ /* 0x000fc60003fa4070 */
[----:B-1----:R-:W-:Y:S02]  /*6eb0*/  IMAD.MOV R13, RZ, RZ, -R5 ;  /* 0x000000ffff0d7224 */ /* 0x002fe400078e0a05 */
[----:B------:R-:W-:Y:S02]  /*6ec0*/  IMAD R5, R8, R11, R6 ;  /* 0x0000000b08057224 */ /* 0x000fe400078e0206 */
[----:B------:R-:W-:-:S04]  /*6ed0*/  IMAD.HI.U32 R3, R9, R7, RZ ;  /* 0x0000000709037227 */ /* 0x000fc800078e00ff */
[--C-:B------:R-:W-:Y:S01]  /*6ee0*/  @!P4 IMAD.IADD R93, R93, 0x1, -R8.reuse ;  /* 0x000000015d5dc824 */ /* 0x100fe200078e0a08 */
[----:B------:R-:W-:Y:S01]  /*6ef0*/  ISETP.GT.U32.AND P4, PT, R8, R5, PT ;  /* 0x000000050800720c */ /* 0x000fe20003f84070 */
[----:B------:R-:W-:Y:S02]  /*6f00*/  IMAD.MOV R3, RZ, RZ, -R3 ;  /* 0x000000ffff037224 */ /* 0x000fe400078e0a03 */
[----:B------:R-:W-:Y:S02]  /*6f10*/  VIADD R16, R0, 0x80 ;  /* 0x0000008000107836 */ /* 0x000fe40000000000 */
[C---:B------:R-:W-:Y:S02]  /*6f20*/  IMAD R7, R8.reuse, R3, R7 ;  /* 0x0000000308077224 */ /* 0x040fe400078e0207 */
[----:B------:R-:W-:Y:S01]  /*6f30*/  @!P1 IMAD.MOV R97, RZ, RZ, -R97 ;  /* 0x000000ffff619224 */ /* 0x000fe200078e0a61 */
[----:B------:R-:W-:Y:S01]  /*6f40*/  IABS R91, R16 ;  /* 0x00000010005b7213 */ /* 0x000fe20000000000 */
[----:B------:R-:W-:Y:S01]  /*6f50*/  @!P5 IMAD.IADD R95, R95, 0x1, -R8 ;  /* 0x000000015f5fd824 */ /* 0x000fe200078e0a08 */
[----:B------:R-:W-:Y:S01]  /*6f60*/  ISETP.GT.U32.AND P1, PT, R8, R7, PT ;  /* 0x000000070800720c */ /* 0x000fe20003f24070 */
[----:B------:R-:W-:Y:S01]  /*6f70*/  VIADD R14, R0, 0x82 ;  /* 0x00000082000e7836 */ /* 0x000fe20000000000 */
[----:B------:R-:W-:Y:S01]  /*6f80*/  ISETP.GE.AND P5, PT, R12, RZ, PT ;  /* 0x000000ff0c00720c */ /* 0x000fe20003fa6270 */
[----:B------:R-:W-:Y:S01]  /*6f90*/  IMAD R3, R8, R13, R10 ;  /* 0x0000000d08037224 */ /* 0x000fe200078e020a */
[----:B------:R-:W-:Y:S01]  /*6fa0*/  IABS R12, R4 ;  /* 0x00000004000c7213 */ /* 0x000fe20000000000 */
[----:B------:R-:W-:Y:S01]  /*6fb0*/  @!P4 IMAD.IADD R5, R5, 0x1, -R8 ;  /* 0x000000010505c824 */ /* 0x000fe200078e0a08 */
[----:B------:R-:W-:Y:S01]  /*6fc0*/  IABS R87, R14 ;  /* 0x0000000e00577213 */ /* 0x000fe20000000000 */
[----:B------:R-:W-:Y:S01]  /*6fd0*/  @!P3 IMAD.MOV R95, RZ, RZ, -R95 ;  /* 0x000000ffff5fb224 */ /* 0x000fe200078e0a5f */
[----:B------:R-:W-:Y:S01]  /*6fe0*/  ISETP.GE.AND P3, PT, R4, RZ, PT ;  /* 0x000000ff0400720c */ /* 0x000fe20003f66270 */
[----:B------:R-:W-:Y:S01]  /*6ff0*/  @!P6 IMAD.MOV R93, RZ, RZ, -R93 ;  /* 0x000000ffff5de224 */ /* 0x000fe200078e0a5d */
[C---:B------:R-:W-:Y:S01]  /*7000*/  ISETP.GT.U32.AND P4, PT, R8.reuse, R5, PT ;  /* 0x000000050800720c */ /* 0x040fe20003f84070 */
[----:B------:R-:W-:Y:S01]  /*7010*/  IMAD.HI.U32 R4, R9, R12, RZ ;  /* 0x0000000c09047227 */ /* 0x000fe200078e00ff */
[----:B------:R-:W-:-:S03]  /*7020*/  ISETP.GT.U32.AND P6, PT, R8, R3, PT ;  /* 0x000000030800720c */ /* 0x000fc60003fc4070 */
[----:B------:R-:W-:-:S04]  /*7030*/  IMAD.HI.U32 R6, R9, R91, RZ ;  /* 0x0000005b09067227 */ /* 0x000fc800078e00ff */
[----:B------:R-:W-:-:S04]  /*7040*/  IMAD.HI.U32 R11, R9, R87, RZ ;  /* 0x00000057090b7227 */ /* 0x000fc800078e00ff */
[----:B------:R-:W-:Y:S02]  /*7050*/  @!P1 IMAD.IADD R7, R7, 0x1, -R8 ;  /* 0x0000000107079824 */ /* 0x000fe400078e0a08 */
[----:B------:R-:W-:Y:S02]  /*7060*/  IMAD.MOV R13, RZ, RZ, -R4 ;  /* 0x000000ffff0d7224 */ /* 0x000fe400078e0a04 */
[----:B------:R-:W-:Y:S01]  /*7070*/  IMAD.MOV R6, RZ, RZ, -R6 ;  /* 0x000000ffff067224 */ /* 0x000fe200078e0a06 */
[----:B------:R-:W-:Y:S01]  /*7080*/  ISETP.GT.U32.AND P1, PT, R8, R7, PT ;  /* 0x000000070800720c */ /* 0x000fe20003f24070 */
[----:B------:R-:W-:Y:S02]  /*7090*/  IMAD.MOV R4, RZ, RZ, -R11 ;  /* 0x000000ffff047224 */ /* 0x000fe400078e0a0b */
[----:B------:R-:W-:Y:S02]  /*70a0*/  VIADD R15, R0, 0x81 ;  /* 0x00000081000f7836 */ /* 0x000fe40000000000 */
[----:B------:R-:W-:-:S02]  /*70b0*/  IMAD R11, R8, R13, R12 ;  /* 0x0000000d080b7224 */ /* 0x000fc400078e020c */
[C---:B------:R-:W-:Y:S01]  /*70c0*/  IMAD R91, R8.reuse, R6, R91 ;  /* 0x00000006085b7224 */ /* 0x040fe200078e025b */
[----:B------:R-:W-:Y:S01]  /*70d0*/  IABS R89, R15 ;  /* 0x0000000f00597213 */ /* 0x000fe20000000000 */
[--C-:B------:R-:W-:Y:S01]  /*70e0*/  @!P4 IMAD.IADD R5, R5, 0x1, -R8.reuse ;  /* 0x000000010505c824 */ /* 0x100fe200078e0a08 */
[C---:B------:R-:W-:Y:S01]  /*70f0*/  ISETP.GT.U32.AND P4, PT, R8.reuse, R11, PT ;  /* 0x0000000b0800720c */ /* 0x040fe20003f84070 */
[----:B------:R-:W-:Y:S01]  /*7100*/  @!P6 IMAD.IADD R3, R3, 0x1, -R8 ;  /* 0x000000010303e824 */ /* 0x000fe200078e0a08 */
[----:B------:R-:W-:Y:S01]  /*7110*/  ISETP.GT.U32.AND P6, PT, R8, R91, PT ;  /* 0x0000005b0800720c */ /* 0x000fe20003fc4070 */
[----:B------:R-:W-:-:S04]  /*7120*/  IMAD.HI.U32 R10, R9, R89, RZ ;  /* 0x00000059090a7227 */ /* 0x000fc800078e00ff */
[----:B------:R-:W-:Y:S02]  /*7130*/  IMAD.MOV R10, RZ, RZ, -R10 ;  /* 0x000000ffff0a7224 */ /* 0x000fe400078e0a0a */
[--C-:B------:R-:W-:Y:S01]  /*7140*/  @!P1 IMAD.IADD R7, R7, 0x1, -R8.reuse ;  /* 0x0000000107079824 */ /* 0x100fe200078e0a08 */
[----:B------:R-:W-:Y:S01]  /*7150*/  ISETP.GE.AND P1, PT, R16, RZ, PT ;  /* 0x000000ff1000720c */ /* 0x000fe20003f26270 */
[C---:B------:R-:W-:Y:S02]  /*7160*/  VIADD R19, R0.reuse, 0x83 ;  /* 0x0000008300137836 */ /* 0x040fe40000000000 */
[----:B------:R-:W-:Y:S02]  /*7170*/  VIADD R18, R0, 0x84 ;  /* 0x0000008400127836 */ /* 0x000fe40000000000 */
[C---:B------:R-:W-:Y:S01]  /*7180*/  IMAD R89, R8.reuse, R10, R89 ;  /* 0x0000000a08597224 */ /* 0x040fe200078e0259 */
[----:B------:R-:W-:Y:S01]  /*7190*/  IABS R85, R19 ;  /* 0x0000001300557213 */ /* 0x000fe20000000000 */
[--C-:B------:R-:W-:Y:S01]  /*71a0*/  @!P4 IMAD.IADD R11, R11, 0x1, -R8.reuse ;  /* 0x000000010b0bc824 */ /* 0x100fe200078e0a08 */
[----:B------:R-:W-:Y:S01]  /*71b0*/  IABS R10, R18 ;  /* 0x00000012000a7213 */ /* 0x000fe20000000000 */
[----:B------:R-:W-:Y:S01]  /*71c0*/  IMAD.MOV.U32 R20, RZ, RZ, R7 ;  /* 0x000000ffff147224 */ /* 0x000fe200078e0007 */
[----:B------:R-:W-:Y:S01]  /*71d0*/  ISETP.GT.U32.AND P4, PT, R8, R3, PT ;  /* 0x000000030800720c */ /* 0x000fe20003f84070 */
[----:B------:R-:W-:-:S02]  /*71e0*/  @!P6 IMAD.IADD R91, R91, 0x1, -R8 ;  /* 0x000000015b5be824 */ /* 0x000fc400078e0a08 */
[----:B------:R-:W-:Y:S01]  /*71f0*/  @!P0 IMAD.MOV R20, RZ, RZ, -R20 ;  /* 0x000000ffff148224 */ /* 0x000fe200078e0a14 */
[C---:B------:R-:W-:Y:S01]  /*7200*/  ISETP.GT.U32.AND P0, PT, R8.reuse, R11, PT ;  /* 0x0000000b0800720c */ /* 0x040fe20003f04070 */
[C---:B------:R-:W-:Y:S01]  /*7210*/  IMAD R87, R8.reuse, R4, R87 ;  /* 0x0000000408577224 */ /* 0x040fe200078e0257 */
[----:B------:R-:W-:Y:S01]  /*7220*/  ISETP.GT.U32.AND P6, PT, R8, R91, PT ;  /* 0x0000005b0800720c */ /* 0x000fe20003fc4070 */
[C---:B------:R-:W-:Y:S01]  /*7230*/  IMAD.HI.U32 R4, R9.reuse, R85, RZ ;  /* 0x0000005509047227 */ /* 0x040fe200078e00ff */
[----:B------:R-:W-:Y:S03]  /*7240*/  STL [R1+0x3cc], R20 ;  /* 0x0003cc1401007387 */ /* 0x000fe60000100800 */
[----:B------:R-:W-:-:S04]  /*7250*/  IMAD.HI.U32 R6, R9, R10, RZ ;  /* 0x0000000a09067227 */ /* 0x000fc800078e00ff */
[----:B------:R-:W-:Y:S02]  /*7260*/  IMAD.MOV.U32 R7, RZ, RZ, R5 ;  /* 0x000000ffff077224 */ /* 0x000fe400078e0005 */
[----:B------:R-:W-:Y:S02]  /*7270*/  IMAD.MOV R4, RZ, RZ, -R4 ;  /* 0x000000ffff047224 */ /* 0x000fe400078e0a04 */
[----:B------:R-:W-:Y:S02]  /*7280*/  IMAD.MOV R5, RZ, RZ, -R6 ;  /* 0x000000ffff057224 */ /* 0x000fe400078e0a06 */
[----:B------:R-:W-:Y:S01]  /*7290*/  @!P2 IMAD.MOV R7, RZ, RZ, -R7 ;  /* 0x000000ffff07a224 */ /* 0x000fe200078e0a07 */
[C---:B------:R-:W-:Y:S01]  /*72a0*/  ISETP.GT.U32.AND P2, PT, R8.reuse, R89, PT ;  /* 0x000000590800720c */ /* 0x040fe20003f44070 */
[----:B------:R-:W-:Y:S01]  /*72b0*/  @!P4 IMAD.IADD R3, R3, 0x1, -R8 ;  /* 0x000000010303c824 */ /* 0x000fe200078e0a08 */
[C---:B------:R-:W-:Y:S01]  /*72c0*/  ISETP.GT.U32.AND P4, PT, R8.reuse, R87, PT ;  /* 0x000000570800720c */ /* 0x040fe20003f84070 */
[C---:B------:R-:W-:Y:S01]  /*72d0*/  IMAD R85, R8.reuse, R4, R85 ;  /* 0x0000000408557224 */ /* 0x040fe200078e0255 */
[----:B------:R0:W-:Y:S01]  /*72e0*/  STL [R1+0x3d4], R7 ;  /* 0x0003d40701007387 */ /* 0x0001e20000100800 */
[----:B------:R-:W-:-:S02]  /*72f0*/  IMAD R5, R8, R5, R10 ;  /* 0x0000000508057224 */ /* 0x000fc400078e020a */
[--C-:B------:R-:W-:Y:S01]  /*7300*/  @!P0 IMAD.IADD R11, R11, 0x1, -R8.reuse ;  /* 0x000000010b0b8824 */ /* 0x100fe200078e0a08 */
[C---:B------:R-:W-:Y:S01]  /*7310*/  ISETP.GT.U32.AND P0, PT, R8.reuse, R85, PT ;  /* 0x000000550800720c */ /* 0x040fe20003f04070 */
[--C-:B------:R-:W-:Y:S01]  /*7320*/  @!P6 IMAD.IADD R91, R91, 0x1, -R8.reuse ;  /* 0x000000015b5be824 */ /* 0x100fe200078e0a08 */
[----:B------:R-:W-:Y:S01]  /*7330*/  ISETP.GT.U32.AND P6, PT, R8, R5, PT ;  /* 0x000000050800720c */ /* 0x000fe20003fc4070 */
[C---:B------:R-:W-:Y:S02]  /*7340*/  VIADD R16, R0.reuse, 0x86 ;  /* 0x0000008600107836 */ /* 0x040fe40000000000 */
[--C-:B------:R-:W-:Y:S01]  /*7350*/  @!P2 IMAD.IADD R89, R89, 0x1, -R8.reuse ;  /* 0x000000015959a824 */ /* 0x100fe200078e0a08 */
[----:B------:R-:W-:Y:S01]  /*7360*/  ISETP.GE.AND P2, PT, R15, RZ, PT ;  /* 0x000000ff0f00720c */ /* 0x000fe20003f46270 */
[----:B------:R-:W-:Y:S01]  /*7370*/  @!P4 IMAD.IADD R87, R87, 0x1, -R8 ;  /* 0x000000015757c824 */ /* 0x000fe200078e0a08 */
[----:B------:R-:W-:Y:S01]  /*7380*/  IABS R12, R16 ;  /* 0x00000010000c7213 */ /* 0x000fe20000000000 */
[----:B------:R-:W-:Y:S01]  /*7390*/  VIADD R17, R0, 0x85 ;  /* 0x0000008500117836 */ /* 0x000fe20000000000 */
[----:B------:R-:W-:Y:S01]  /*73a0*/  ISETP.GE.AND P4, PT, R14, RZ, PT ;  /* 0x000000ff0e00720c */ /* 0x000fe20003f86270 */
[----:B------:R-:W-:-:S02]  /*73b0*/  IMAD.MOV.U32 R21, RZ, RZ, R3 ;  /* 0x000000ffff157224 */ /* 0x000fc400078e0003 */
[--C-:B------:R-:W-:Y:S01]  /*73c0*/  @!P0 IMAD.IADD R85, R85, 0x1, -R8.reuse ;  /* 0x0000000155558824 */ /* 0x100fe200078e0a08 */
[C---:B------:R-:W-:Y:S01]  /*73d0*/  ISETP.GT.U32.AND P0, PT, R8.reuse, R89, PT ;  /* 0x000000590800720c */ /* 0x040fe20003f04070 */
[----:B------:R-:W-:Y:S01]  /*73e0*/  @!P6 IMAD.IADD R5, R5, 0x1, -R8 ;  /* 0x000000010505e824 */ /* 0x000fe200078e0a08 */
[----:B------:R-:W-:Y:S01]  /*73f0*/  ISETP.GT.U32.AND P6, PT, R8, R87, PT ;  /* 0x000000570800720c */ /* 0x000fe20003fc4070 */
[----:B------:R-:W-:Y:S01]  /*7400*/  IMAD.HI.U32 R6, R9, R12, RZ ;  /* 0x0000000c09067227 */ /* 0x000fe200078e00ff */
[----:B------:R-:W-:-:S03]  /*7410*/  IABS R13, R17 ;  /* 0x00000011000d7213 */ /* 0x000fc60000000000 */
[----:B------:R-:W-:Y:S01]  /*7420*/  @!P5 IMAD.MOV R21, RZ, RZ, -R21 ;  /* 0x000000ffff15d224 */ /* 0x000fe200078e0a15 */
[----:B------:R-:W-:Y:S01]  /*7430*/  ISETP.GT.U32.AND P5, PT, R8, R85, PT ;  /* 0x000000550800720c */ /* 0x000fe20003fa4070 */
[----:B0-----:R-:W-:Y:S02]  /*7440*/  IMAD.MOV R7, RZ, RZ, -R6 ;  /* 0x000000ffff077224 */ /* 0x001fe400078e0a06 */
[----:B------:R-:W-:Y:S01]  /*7450*/  VIADD R10, R0, 0x87 ;  /* 0x00000087000a7836 */ /* 0x000fe20000000000 */
[----:B------:R-:W-:Y:S01]  /*7460*/  STL [R1+0x3dc], R21 ;  /* 0x0003dc1501007387 */ /* 0x000fe20000100800 */
[----:B------:R-:W-:Y:S02]  /*7470*/  IMAD.MOV.U32 R20, RZ, RZ, R11 ;  /* 0x000000ffff147224 */ /* 0x000fe400078e000b */
[----:B------:R-:W-:Y:S01]  /*7480*/  IMAD.HI.U32 R4, R9, R13, RZ ;  /* 0x0000000d09047227 */ /* 0x000fe200078e00ff */
[----:B------:R-:W-:-:S03]  /*7490*/  IABS R6, R10 ;  /* 0x0000000a00067213 */ /* 0x000fc60000000000 */
[----:B------:R-:W-:Y:S02]  /*74a0*/  IMAD R7, R8, R7, R12 ;  /* 0x0000000708077224 */ /* 0x000fe400078e020c */
[----:B------:R-:W-:Y:S02]  /*74b0*/  VIADD R12, R0, 0x88 ;  /* 0x00000088000c7836 */ /* 0x000fe40000000000 */
[----:B------:R-:W-:Y:S01]  /*74c0*/  @!P3 IMAD.MOV R20, RZ, RZ, -R20 ;  /* 0x000000ffff14b224 */ /* 0x000fe200078e0a14 */
[C---:B------:R-:W-:Y:S01]  /*74d0*/  ISETP.GT.U32.AND P3, PT, R8.reuse, R5, PT ;  /* 0x000000050800720c */ /* 0x040fe20003f64070 */
[----:B------:R-:W-:Y:S01]  /*74e0*/  IMAD.MOV R4, RZ, RZ, -R4 ;  /* 0x000000ffff047224 */ /* 0x000fe200078e0a04 */
[----:B------:R-:W-:Y:S01]  /*74f0*/  IABS R84, R12 ;  /* 0x0000000c00547213 */ /* 0x000fe20000000000 */
[--C-:B------:R-:W-:Y:S01]  /*7500*/  @!P0 IMAD.IADD R89, R89, 0x1, -R8.reuse ;  /* 0x0000000159598824 */ /* 0x100fe200078e0a08 */
[----:B------:R-:W-:Y:S01]  /*7510*/  ISETP.GE.AND P0, PT, R19, RZ, PT ;  /* 0x000000ff1300720c */ /* 0x000fe20003f06270 */
[----:B------:R-:W-:Y:S01]  /*7520*/  @!P6 IMAD.IADD R87, R87, 0x1, -R8 ;  /* 0x000000015757e824 */ /* 0x000fe200078e0a08 */
[C---:B------:R-:W-:Y:S01]  /*7530*/  ISETP.GT.U32.AND P6, PT, R8.reuse, R7, PT ;  /* 0x000000070800720c */ /* 0x040fe20003fc4070 */
[----:B------:R-:W-:Y:S01]  /*7540*/  IMAD R13, R8, R4, R13 ;  /* 0x00000004080d7224 */ /* 0x000fe200078e020d */
[----:B------:R-:W-:Y:S01]  /*7550*/  STL [R1+0x3e4], R20 ;  /* 0x0003e41401007387 */ /* 0x000fe20000100800 */
[----:B------:R-:W-:-:S04]  /*7560*/  IMAD.HI.U32 R3, R9, R6, RZ ;  /* 0x0000000609037227 */ /* 0x000fc800078e00ff */
[----:B------:R-:W-:Y:S01]  /*7570*/  @!P5 IMAD.IADD R85, R85, 0x1, -R8 ;  /* 0x000000015555d824 */ /* 0x000fe200078e0a08 */
[----:B------:R-:W-:Y:S01]  /*7580*/  ISETP.GE.AND P5, PT, R18, RZ, PT ;  /* 0x000000ff1200720c */ /* 0x000fe20003fa6270 */
[----:B------:R-:W-:Y:S01]  /*7590*/  @!P1 IMAD.MOV R91, RZ, RZ, -R91 ;  /* 0x000000ffff5b9224 */ /* 0x000fe200078e0a5b */
[----:B------:R-:W-:Y:S01]  /*75a0*/  ISETP.GT.U32.AND P1, PT, R8, R13, PT ;  /* 0x0000000d0800720c */ /* 0x000fe20003f24070 */
[----:B------:R-:W-:-:S04]  /*75b0*/  IMAD.HI.U32 R4, R9, R84, RZ ;  /* 0x0000005409047227 */ /* 0x000fc800078e00ff */
[----:B------:R-:W-:Y:S02]  /*75c0*/  IMAD.MOV R3, RZ, RZ, -R3 ;  /* 0x000000ffff037224 */ /* 0x000fe400078e0a03 */
[----:B------:R-:W-:Y:S01]  /*75d0*/  @!P3 IMAD.IADD R5, R5, 0x1, -R8 ;  /* 0x000000010505b824 */ /* 0x000fe200078e0a08 */
[----:B------:R-:W-:Y:S01]  /*75e0*/  ISETP.GE.AND P3, PT, R17, RZ, PT ;  /* 0x000000ff1100720c */ /* 0x000fe20003f66270 */
[----:B------:R-:W-:Y:S02]  /*75f0*/  IMAD.MOV R11, RZ, RZ, -R4 ;  /* 0x000000ffff0b7224 */ /* 0x000fe400078e0a04 */
[----:B------:R-:W-:Y:S02]  /*7600*/  IMAD R3, R8, R3, R6 ;  /* 0x0000000308037224 */ /* 0x000fe400078e0206 */
[----:B------:R-:W-:Y:S01]  /*7610*/  @!P6 IMAD.IADD R7, R7, 0x1, -R8 ;  /* 0x000000010707e824 */ /* 0x000fe200078e0a08 */
[----:B------:R-:W-:Y:S01]  /*7620*/  ISETP.GE.AND P6, PT, R10, RZ, PT ;  /* 0x000000ff0a00720c */ /* 0x000fe20003fc6270 */
[----:B------:R-:W-:-:S02]  /*7630*/  IMAD R84, R8, R11, R84 ;  /* 0x0000000b08547224 */ /* 0x000fc400078e0254 */
[----:B------:R-:W-:Y:S02]  /*7640*/  IMAD.MOV.U32 R14, RZ, RZ, R5 ;  /* 0x000000ffff0e7224 */ /* 0x000fe400078e0005 */
[----:B------:R-:W-:Y:S01]  /*7650*/  @!P0 IMAD.MOV R85, RZ, RZ, -R85 ;  /* 0x000000ffff558224 */ /* 0x000fe200078e0a55 */
[C---:B------:R-:W-:Y:S01]  /*7660*/  ISETP.GT.U32.AND P0, PT, R8.reuse, R3, PT ;  /* 0x000000030800720c */ /* 0x040fe20003f04070 */
[----:B------:R-:W-:Y:S01]  /*7670*/  @!P4 IMAD.MOV R87, RZ, RZ, -R87 ;  /* 0x000000ffff57c224 */ /* 0x000fe200078e0a57 */
[C---:B------:R-:W-:Y:S01]  /*7680*/  ISETP.GT.U32.AND P4, PT, R8.reuse, R7, PT ;  /* 0x000000070800720c */ /* 0x040fe20003f84070 */
[----:B------:R-:W-:Y:S01]  /*7690*/  @!P5 IMAD.MOV R14, RZ, RZ, -R14 ;  /* 0x000000ffff0ed224 */ /* 0x000fe200078e0a0e */
[----:B------:R-:W-:Y:S01]  /*76a0*/  ISETP.GT.U32.AND P5, PT, R8, R84, PT ;  /* 0x000000540800720c */ /* 0x000fe20003fa4070 */
[----:B------:R-:W-:Y:S01]  /*76b0*/  @!P1 IMAD.IADD R13, R13, 0x1, -R8 ;  /* 0x000000010d0d9824 */ /* 0x000fe200078e0a08 */
[----:B------:R-:W-:Y:S01]  /*76c0*/  ISETP.GE.AND P1, PT, R16, RZ, PT ;  /* 0x000000ff1000720c */ /* 0x000fe20003f26270 */
[----:B------:R-:W-:Y:S01]  /*76d0*/  @!P2 IMAD.MOV R89, RZ, RZ, -R89 ;  /* 0x000000ffff59a224 */ /* 0x000fe200078e0a59 */
[----:B------:R-:W-:Y:S01]  /*76e0*/  STL [R1+0x3ec], R14 ;  /* 0x0003ec0e01007387 */ /* 0x000fe20000100800 */
[----:B------:R-:W-:Y:S01]  /*76f0*/  VIADD R4, R0, 0x89 ;  /* 0x0000008900047836 */ /* 0x000fe20000000000 */
[----:B------:R-:W-:Y:S01]  /*7700*/  ISETP.GT.U32.AND P2, PT, R8, R13, PT ;  /* 0x0000000d0800720c */ /* 0x000fe20003f44070 */
[----:B------:R-:W-:-:S02]  /*7710*/  VIADD R5, R0, 0x8a ;  /* 0x0000008a00057836 */ /* 0x000fc40000000000 */
[--C-:B------:R-:W-:Y:S01]  /*7720*/  @!P0 IMAD.IADD R3, R3, 0x1, -R8.reuse ;  /* 0x0000000103038824 */ /* 0x100fe200078e0a08 */
[----:B------:R-:W-:Y:S01]  /*7730*/  IABS R83, R4 ;  /* 0x0000000400537213 */ /* 0x000fe20000000000 */
[--C-:B------:R-:W-:Y:S01]  /*7740*/  @!P4 IMAD.IADD R7, R7, 0x1, -R8.reuse ;  /* 0x000000010707c824 */ /* 0x100fe200078e0a08 */
[----:B------:R-:W-:Y:S01]  /*7750*/  ISETP.GE.AND P4, PT, R4, RZ, PT ;  /* 0x000000ff0400720c */ /* 0x000fe20003f86270 */
[--C-:B------:R-:W-:Y:S01]  /*7760*/  @!P5 IMAD.IADD R84, R84, 0x1, -R8.reuse ;  /* 0x000000015454d824 */ /* 0x100fe200078e0a08 */
[----:B------:R-:W-:Y:S01]  /*7770*/  ISETP.GT.U32.AND P5, PT, R8, R3, PT ;  /* 0x000000030800720c */ /* 0x000fe20003fa4070 */
[----:B------:R-:W-:Y:S01]  /*7780*/  IMAD.HI.U32 R4, R9, R83, RZ ;  /* 0x0000005309047227 */ /* 0x000fe200078e00ff */
[----:B------:R-:W-:Y:S02]  /*7790*/  IABS R81, R5 ;  /* 0x0000000500517213 */ /* 0x000fe40000000000 */
[----:B------:R-:W-:Y:S01]  /*77a0*/  ISETP.GE.AND P0, PT, R5, RZ, PT ;  /* 0x000000ff0500720c */ /* 0x000fe20003f06270 */
[----:B------:R-:W-:Y:S01]  /*77b0*/  @!P2 IMAD.IADD R13, R13, 0x1, -R8 ;  /* 0x000000010d0da824 */ /* 0x000fe200078e0a08 */
[----:B------:R-:W-:Y:S01]  /*77c0*/  ISETP.GE.AND P2, PT, R12, RZ, PT ;  /* 0x000000ff0c00720c */ /* 0x000fe20003f46270 */
[----:B------:R-:W-:-:S02]  /*77d0*/  IMAD.MOV R4, RZ, RZ, -R4 ;  /* 0x000000ffff047224 */ /* 0x000fc400078e0a04 */
[----:B------:R-:W-:Y:S02]  /*77e0*/  IMAD.MOV.U32 R6, RZ, RZ, R13 ;  /* 0x000000ffff067224 */ /* 0x000fe400078e000d */
[----:B------:R-:W-:Y:S02]  /*77f0*/  IMAD R83, R8, R4, R83 ;  /* 0x0000000408537224 */ /* 0x000fe400078e0253 */
[----:B------:R-:W-:-:S04]  /*7800*/  IMAD.HI.U32 R5, R9, R81, RZ ;  /* 0x0000005109057227 */ /* 0x000fc800078e00ff */
[----:B------:R-:W-:Y:S01]  /*7810*/  @!P3 IMAD.MOV R6, RZ, RZ, -R6 ;  /* 0x000000ffff06b224 */ /* 0x000fe200078e0a06 */
[C---:B------:R-:W-:Y:S01]  /*7820*/  ISETP.GT.U32.AND P3, PT, R8.reuse, R84, PT ;  /* 0x000000540800720c */ /* 0x040fe20003f64070 */
[----:B------:R-:W-:Y:S02]  /*7830*/  @!P1 IMAD.MOV R7, RZ, RZ, -R7 ;  /* 0x000000ffff079224 */ /* 0x000fe400078e0a07 */
[--C-:B------:R-:W-:Y:S01]  /*7840*/  @!P5 IMAD.IADD R3, R3, 0x1, -R8.reuse ;  /* 0x000000010303d824 */ /* 0x100fe200078e0a08 */
[----:B------:R-:W-:Y:S01]  /*7850*/  ISETP.GT.U32.AND P5, PT, R8, R83, PT ;  /* 0x000000530800720c */ /* 0x000fe20003fa4070 */
[----:B------:R-:W-:Y:S01]  /*7860*/  IMAD.MOV R5, RZ, RZ, -R5 ;  /* 0x000000ffff057224 */ /* 0x000fe200078e0a05 */
[----:B------:R0:W-:Y:S01]  /*7870*/  STL [R1+0x3f4], R6 ;  /* 0x0003f40601007387 */ /* 0x0001e20000100800 */
[----:B------:R-:W-:Y:S02]  /*7880*/  VIADD R4, R0, 0x8c ;  /* 0x0000008c00047836 */ /* 0x000fe40000000000 */
[----:B------:R-:W-:Y:S01]  /*7890*/  IMAD R81, R8, R5, R81 ;  /* 0x0000000508517224 */ /* 0x000fe200078e0251 */
[----:B------:R1:W-:Y:S01]  /*78a0*/  STL [R1+0x3fc], R7 ;  /* 0x0003fc0701007387 */ /* 0x0003e20000100800 */
[----:B------:R-:W-:Y:S01]  /*78b0*/  VIADD R12, R0, 0x8e ;  /* 0x0000008e000c7836 */ /* 0x000fe20000000000 */
[----:B------:R-:W-:Y:S01]  /*78c0*/  IABS R5, R4 ;  /* 0x0000000400057213 */ /* 0x000fe20000000000 */
[----:B------:R-:W-:Y:S01]  /*78d0*/  @!P3 IMAD.IADD R84, R84, 0x1, -R8 ;  /* 0x000000015454b824 */ /* 0x000fe200078e0a08 */
[----:B------:R-:W-:Y:S01]  /*78e0*/  ISETP.GE.AND P3, PT, R4, RZ, PT ;  /* 0x000000ff0400720c */ /* 0x000fe20003f66270 */
[----:B------:R-:W-:-:S02]  /*78f0*/  VIADD R15, R0, 0x90 ;  /* 0x00000090000f7836 */ /* 0x000fc40000000000 */
[----:B0-----:R-:W-:Y:S02]  /*7900*/  VIADD R6, R0, 0x8b ;  /* 0x0000008b00067836 */ /* 0x001fe40000000000 */
[----:B------:R-:W-:Y:S01]  /*7910*/  @!P5 IMAD.IADD R83, R83, 0x1, -R8 ;  /* 0x000000015353d824 */ /* 0x000fe200078e0a08 */
[----:B------:R-:W-:Y:S01]  /*7920*/  IABS R38, R15 ;  /* 0x0000000f00267213 */ /* 0x000fe20000000000 */
[----:B-1----:R-:W-:Y:S01]  /*7930*/  IMAD.MOV.U32 R7, RZ, RZ, R3 ;  /* 0x000000ffff077224 */ /* 0x002fe200078e0003 */
[----:B------:R-:W-:Y:S01]  /*7940*/  IABS R79, R6 ;  /* 0x00000006004f7213 */ /* 0x000fe20000000000 */
[C---:B------:R-:W-:Y:S01]  /*7950*/  IMAD.HI.U32 R3, R9.reuse, R5, RZ ;  /* 0x0000000509037227 */ /* 0x040fe200078e00ff */
[----:B------:R-:W-:Y:S02]  /*7960*/  ISETP.GE.AND P1, PT, R6, RZ, PT ;  /* 0x000000ff0600720c */ /* 0x000fe40003f26270 */
[C---:B------:R-:W-:Y:S01]  /*7970*/  ISETP.GT.U32.AND P5, PT, R8.reuse, R83, PT ;  /* 0x000000530800720c */ /* 0x040fe20003fa4070 */
[----:B------:R-:W-:Y:S01]  /*7980*/  @!P6 IMAD.MOV R7, RZ, RZ, -R7 ;  /* 0x000000ffff07e224 */ /* 0x000fe200078e0a07 */
[----:B------:R-:W-:Y:S01]  /*7990*/  ISETP.GT.U32.AND P6, PT, R8, R81, PT ;  /* 0x000000510800720c */ /* 0x000fe20003fc4070 */
[----:B------:R-:W-:-:S03]  /*79a0*/  IMAD.HI.U32 R4, R9, R79, RZ ;  /* 0x0000004f09047227 */ /* 0x000fc600078e00ff */
[----:B------:R0:W-:Y:S01]  /*79b0*/  STL [R1+0x404], R7 ;  /* 0x0004040701007387 */ /* 0x0001e20000100800 */
[----:B------:R-:W-:Y:S02]  /*79c0*/  VIADD R6, R0, 0x8d ;  /* 0x0000008d00067836 */ /* 0x000fe40000000000 */
[----:B------:R-:W-:Y:S02]  /*79d0*/  IMAD.MOV R4, RZ, RZ, -R4 ;  /* 0x000000ffff047224 */ /* 0x000fe400078e0a04 */
[----:B------:R-:W-:Y:S01]  /*79e0*/  IMAD.MOV R3, RZ, RZ, -R3 ;  /* 0x000000ffff037224 */ /* 0x000fe200078e0a03 */
[----:B------:R-:W-:Y:S01]  /*79f0*/  IABS R11, R6 ;  /* 0x00000006000b7213 */ /* 0x000fe20000000000 */
[C---:B------:R-:W-:Y:S02]  /*7a00*/  IMAD R79, R8.reuse, R4, R79 ;  /* 0x00000004084f7224 */ /* 0x040fe400078e024f */
[----:B------:R-:W-:Y:S01]  /*7a10*/  @!P6 IMAD.IADD R81, R81, 0x1, -R8 ;  /* 0x000000015151e824 */ /* 0x000fe200078e0a08 */
[----:B0-----:R-:W-:Y:S01]  /*7a20*/  IABS R7, R12 ;  /* 0x0000000c00077213 */ /* 0x001fe20000000000 */
[----:B------:R-:W-:-:S02]  /*7a30*/  IMAD R5, R8, R3, R5 ;  /* 0x0000000308057224 */ /* 0x000fc400078e0205 */
[----:B------:R-:W-:Y:S01]  /*7a40*/  IMAD.HI.U32 R3, R9, R11, RZ ;  /* 0x0000000b09037227 */ /* 0x000fe200078e00ff */
[----:B------:R-:W-:-:S03]  /*7a50*/  ISETP.GT.U32.AND P6, PT, R8, R81, PT ;  /* 0x000000510800720c */ /* 0x000fc60003fc4070 */
[----:B------:R-:W-:Y:S01]  /*7a60*/  @!P5 IMAD.IADD R83, R83, 0x1, -R8 ;  /* 0x000000015353d824 */ /* 0x000fe200078e0a08 */
[----:B------:R-:W-:Y:S01]  /*7a70*/  ISETP.GT.U32.AND P5, PT, R8, R79, PT ;  /* 0x0000004f0800720c */ /* 0x000fe20003fa4070 */
[----:B------:R-:W-:-:S04]  /*7a80*/  IMAD.HI.U32 R4, R9, R7, RZ ;  /* 0x0000000709047227 */ /* 0x000fc800078e00ff */
[----:B------:R-:W-:Y:S02]  /*7a90*/  IMAD.MOV R3, RZ, RZ, -R3 ;  /* 0x000000ffff037224 */ /* 0x000fe400078e0a03 */
[----:B------:R-:W-:Y:S02]  /*7aa0*/  IMAD.MOV R4, RZ, RZ, -R4 ;  /* 0x000000ffff047224 */ /* 0x000fe400078e0a04 */
[C---:B------:R-:W-:Y:S02]  /*7ab0*/  IMAD R11, R8.reuse, R3, R11 ;  /* 0x00000003080b7224 */ /* 0x040fe400078e020b */
[C---:B------:R-:W-:Y:S02]  /*7ac0*/  IMAD R7, R8.reuse, R4, R7 ;  /* 0x0000000408077224 */ /* 0x040fe400078e0207 */
[--C-:B------:R-:W-:Y:S01]  /*7ad0*/  @!P6 IMAD.IADD R81, R81, 0x1, -R8.reuse ;  /* 0x000000015151e824 */ /* 0x100fe200078e0a08 */
[C---:B------:R-:W-:Y:S01]  /*7ae0*/  ISETP.GT.U32.AND P6, PT, R8.reuse, R11, PT ;  /* 0x0000000b0800720c */ /* 0x040fe20003fc4070 */
[----:B------:R-:W-:Y:S01]  /*7af0*/  @!P5 IMAD.IADD R79, R79, 0x1, -R8 ;  /* 0x000000014f4fd824 */ /* 0x000fe200078e0a08 */
[C---:B------:R-:W-:Y:S01]  /*7b00*/  ISETP.GT.U32.AND P5, PT, R8.reuse, R7, PT ;  /* 0x000000070800720c */ /* 0x040fe20003fa4070 */
[----:B------:R-:W-:Y:S01]  /*7b10*/  @!P4 IMAD.MOV R83, RZ, RZ, -R83 ;  /* 0x000000ffff53c224 */ /* 0x000fe200078e0a53 */
[----:B------:R-:W-:Y:S01]  /*7b20*/  ISETP.GT.U32.AND P4, PT, R8, R5, PT ;  /* 0x000000050800720c */ /* 0x000fe20003f84070 */
[----:B------:R-:W-:-:S02]  /*7b30*/  VIADD R14, R0, 0x8f ;  /* 0x0000008f000e7836 */ /* 0x000fc40000000000 */
[----:B------:R-:W-:Y:S01]  /*7b40*/  @!P2 IMAD.MOV R84, RZ, RZ, -R84 ;  /* 0x000000ffff54a224 */ /* 0x000fe200078e0a54 */
[----:B------:R-:W-:Y:S01]  /*7b50*/  ISETP.GE.AND P2, PT, R6, RZ, PT ;  /* 0x000000ff0600720c */ /* 0x000fe20003f46270 */
[----:B------:R-:W-:Y:S01]  /*7b60*/  IMAD.HI.U32 R4, R9, R38, RZ ;  /* 0x0000002609047227 */ /* 0x000fe200078e00ff */
[----:B------:R-:W-:-:S03]  /*7b70*/  IABS R6, R14 ;  /* 0x0000000e00067213 */ /* 0x000fc60000000000 */
[--C-:B------:R-:W-:Y:S02]  /*7b80*/  @!P6 IMAD.IADD R11, R11, 0x1, -R8.reuse ;  /* 0x000000010b0be824 */ /* 0x100fe400078e0a08 */
[--C-:B------:R-:W-:Y:S02]  /*7b90*/  @!P5 IMAD.IADD R7, R7, 0x1, -R8.reuse ;  /* 0x000000010707d824 */ /* 0x100fe400078e0a08 */
[----:B------:R-:W-:Y:S01]  /*7ba0*/  @!P4 IMAD.IADD R5, R5, 0x1, -R8 ;  /* 0x000000010505c824 */ /* 0x000fe200078e0a08 */
[C---:B------:R-:W-:Y:S01]  /*7bb0*/  ISETP.GT.U32.AND P5, PT, R8.reuse, R11, PT ;  /* 0x0000000b0800720c */ /* 0x040fe20003fa4070 */
[----:B------:R-:W-:Y:S01]  /*7bc0*/  IMAD.HI.U32 R3, R9, R6, RZ ;  /* 0x0000000609037227 */ /* 0x000fe200078e00ff */
[C---:B------:R-:W-:Y:S02]  /*7bd0*/  ISETP.GT.U32.AND P4, PT, R8.reuse, R79, PT ;  /* 0x0000004f0800720c */ /* 0x040fe40003f84070 */
[----:B------:R-:W-:Y:S01]  /*7be0*/  ISETP.GT.U32.AND P6, PT, R8, R5, PT ;  /* 0x000000050800720c */ /* 0x000fe20003fc4070 */
[----:B------:R-:W-:-:S02]  /*7bf0*/  IMAD.MOV R13, RZ, RZ, -R4 ;  /* 0x000000ffff0d7224 */ /* 0x000fc400078e0a04 */
[----:B------:R-:W-:Y:S02]  /*7c00*/  IMAD.MOV R3, RZ, RZ, -R3 ;  /* 0x000000ffff037224 */ /* 0x000fe400078e0a03 */
[C---:B------:R-:W-:Y:S02]  /*7c10*/  IMAD R38, R8.reuse, R13, R38 ;  /* 0x0000000d08267224 */ /* 0x040fe400078e0226 */
[C---:B------:R-:W-:Y:S02]  /*7c20*/  IMAD R3, R8.reuse, R3, R6 ;  /* 0x0000000308037224 */ /* 0x040fe400078e0206 */
[--C-:B------:R-:W-:Y:S01]  /*7c30*/  @!P5 IMAD.IADD R11, R11, 0x1, -R8.reuse ;  /* 0x000000010b0bd824 */ /* 0x100fe200078e0a08 */
[----:B------:R-:W-:Y:S01]  /*7c40*/  ISETP.GT.U32.AND P5, PT, R8, R38, PT ;  /* 0x000000260800720c */ /* 0x000fe20003fa4070 */
[----:B------:R-:W-:Y:S02]  /*7c50*/  VIADD R6, R0, 0x92 ;  /* 0x0000009200067836 */ /* 0x000fe40000000000 */
[--C-:B------:R-:W-:Y:S01]  /*7c60*/  @!P4 IMAD.IADD R79, R79, 0x1, -R8.reuse ;  /* 0x000000014f4fc824 */ /* 0x100fe200078e0a08 */
[----:B------:R-:W-:Y:S01]  /*7c70*/  ISETP.GT.U32.AND P4, PT, R8, R3, PT ;  /* 0x000000030800720c */ /* 0x000fe20003f84070 */
[----:B------:R-:W-:Y:S01]  /*7c80*/  @!P6 IMAD.IADD R5, R5, 0x1, -R8 ;  /* 0x000000010505e824 */ /* 0x000fe200078e0a08 */
[----:B------:R-:W-:Y:S01]  /*7c90*/  IABS R75, R6 ;  /* 0x00000006004b7213 */ /* 0x000fe20000000000 */
[----:B------:R-:W-:Y:S01]  /*7ca0*/  VIADD R10, R0, 0x91 ;  /* 0x00000091000a7836 */ /* 0x000fe20000000000 */
[----:B------:R-:W-:Y:S01]  /*7cb0*/  ISETP.GE.AND P6, PT, R12, RZ, PT ;  /* 0x000000ff0c00720c */ /* 0x000fe20003fc6270 */
[----:B------:R-:W-:-:S02]  /*7cc0*/  VIADD R12, R0, 0x93 ;  /* 0x00000093000c7836 */ /* 0x000fc40000000000 */
[C---:B------:R-:W-:Y:S01]  /*7cd0*/  IMAD.HI.U32 R13, R9.reuse, R75, RZ ;  /* 0x0000004b090d7227 */ /* 0x040fe200078e00ff */
[----:B------:R-:W-:Y:S02]  /*7ce0*/  IABS R77, R10 ;  /* 0x0000000a004d7213 */ /* 0x000fe40000000000 */
[----:B------:R-:W-:Y:S01]  /*7cf0*/  IABS R73, R12 ;  /* 0x0000000c00497213 */ /* 0x000fe20000000000 */
[----:B------:R-:W-:Y:S02]  /*7d00*/  @!P5 IMAD.IADD R38, R38, 0x1, -R8 ;  /* 0x000000012626d824 */ /* 0x000fe400078e0a08 */
[----:B------:R-:W-:Y:S02]  /*7d10*/  IMAD.MOV R13, RZ, RZ, -R13 ;  /* 0x000000ffff0d7224 */ /* 0x000fe400078e0a0d */
[----:B------:R-:W-:Y:S01]  /*7d20*/  @!P0 IMAD.MOV R81, RZ, RZ, -R81 ;  /* 0x000000ffff518224 */ /* 0x000fe200078e0a51 */
[C---:B------:R-:W-:Y:S01]  /*7d30*/  ISETP.GT.U32.AND P5, PT, R8.reuse, R38, PT ;  /* 0x000000260800720c */ /* 0x040fe20003fa4070 */
[C---:B------:R-:W-:Y:S01]  /*7d40*/  IMAD R75, R8.reuse, R13, R75 ;  /* 0x0000000d084b7224 */ /* 0x040fe200078e024b */
[----:B------:R-:W-:Y:S01]  /*7d50*/  ISETP.GT.U32.AND P0, PT, R8, R7, PT ;  /* 0x000000070800720c */ /* 0x000fe20003f04070 */
[----:B------:R-:W-:-:S04]  /*7d60*/  IMAD.HI.U32 R13, R9, R73, RZ ;  /* 0x00000049090d7227 */ /* 0x000fc800078e00ff */
[----:B------:R-:W-:Y:S01]  /*7d70*/  @!P4 IMAD.IADD R3, R3, 0x1, -R8 ;  /* 0x000000010303c824 */ /* 0x000fe200078e0a08 */
[----:B------:R-:W-:Y:S01]  /*7d80*/  ISETP.GE.AND P4, PT, R15, RZ, PT ;  /* 0x000000ff0f00720c */ /* 0x000fe20003f86270 */
[----:B------:R-:W-:Y:S02]  /*7d90*/  IMAD.MOV R13, RZ, RZ, -R13 ;  /* 0x000000ffff0d7224 */ /* 0x000fe400078e0a0d */
[----:B------:R-:W-:Y:S01]  /*7da0*/  @!P1 IMAD.MOV R79, RZ, RZ, -R79 ;  /* 0x000000ffff4f9224 */ /* 0x000fe200078e0a4f */
[----:B------:R-:W-:Y:S01]  /*7db0*/  ISETP.GT.U32.AND P1, PT, R8, R3, PT ;  /* 0x000000030800720c */ /* 0x000fe20003f24070 */
[----:B------:R-:W-:-:S04]  /*7dc0*/  IMAD.HI.U32 R4, R9, R77, RZ ;  /* 0x0000004d09047227 */ /* 0x000fc800078e00ff */
[----:B------:R-:W-:Y:S02]  /*7dd0*/  IMAD R73, R8, R13, R73 ;  /* 0x0000000d08497224 */ /* 0x000fe400078e0249 */
[----:B------:R-:W-:Y:S02]  /*7de0*/  IMAD.MOV R4, RZ, RZ, -R4 ;  /* 0x000000ffff047224 */ /* 0x000fe400078e0a04 */
[--C-:B------:R-:W-:Y:S01]  /*7df0*/  @!P5 IMAD.IADD R38, R38, 0x1, -R8.reuse ;  /* 0x000000012626d824 */ /* 0x100fe200078e0a08 */
[----:B------:R-:W-:Y:S01]  /*7e00*/  ISETP.GT.U32.AND P5, PT, R8, R73, PT ;  /* 0x000000490800720c */ /* 0x000fe20003fa4070 */
[----:B------:R-:W-:Y:S01]  /*7e10*/  @!P0 IMAD.IADD R7, R7, 0x1, -R8 ;  /* 0x0000000107078824 */ /* 0x000fe200078e0a08 */
[----:B------:R-:W-:Y:S01]  /*7e20*/  ISETP.GE.AND P0, PT, R14, RZ, PT ;  /* 0x000000ff0e00720c */ /* 0x000fe20003f06270 */
[----:B------:R-:W-:Y:S02]  /*7e30*/  IMAD.MOV.U32 R17, RZ, RZ, R5 ;  /* 0x000000ffff117224 */ /* 0x000fe400078e0005 */
[----:B------:R-:W-:-:S02]  /*7e40*/  IMAD R77, R8, R4, R77 ;  /* 0x00000004084d7224 */ /* 0x000fc400078e024d */
[----:B------:R-:W-:Y:S02]  /*7e50*/  IMAD.MOV.U32 R16, RZ, RZ, R11 ;  /* 0x000000ffff107224 */ /* 0x000fe400078e000b */
[----:B------:R-:W-:Y:S02]  /*7e60*/  VIADD R4, R0, 0x94 ;  /* 0x0000009400047836 */ /* 0x000fe40000000000 */
[----:B------:R-:W-:Y:S02]  /*7e70*/  IMAD.MOV.U32 R5, RZ, RZ, R7 ;  /* 0x000000ffff057224 */ /* 0x000fe400078e0007 */
[----:B------:R-:W-:Y:S01]  /*7e80*/  @!P3 IMAD.MOV R17, RZ, RZ, -R17 ;  /* 0x000000ffff11b224 */ /* 0x000fe200078e0a11 */
[----:B------:R-:W-:Y:S01]  /*7e90*/  IABS R7, R4 ;  /* 0x0000000400077213 */ /* 0x000fe20000000000 */
[----:B------:R-:W-:Y:S01]  /*7ea0*/  @!P2 IMAD.MOV R16, RZ, RZ, -R16 ;  /* 0x000000ffff10a224 */ /* 0x000fe200078e0a10 */
[----:B------:R-:W-:Y:S01]  /*7eb0*/  ISETP.GE.AND P2, PT, R10, RZ, PT ;  /* 0x000000ff0a00720c */ /* 0x000fe20003f46270 */
[--C-:B------:R-:W-:Y:S01]  /*7ec0*/  @!P1 IMAD.IADD R3, R3, 0x1, -R8.reuse ;  /* 0x0000000103039824 */ /* 0x100fe200078e0a08 */
[----:B------:R-:W-:Y:S01]  /*7ed0*/  ISETP.GE.AND P1, PT, R6, RZ, PT ;  /* 0x000000ff0600720c */ /* 0x000fe20003f26270 */
[----:B------:R-:W-:Y:S01]  /*7ee0*/  @!P6 IMAD.MOV R5, RZ, RZ, -R5 ;  /* 0x000000ffff05e224 */ /* 0x000fe200078e0a05 */
[----:B------:R-:W-:Y:S01]  /*7ef0*/  STL [R1+0x558], R17 ;  /* 0x0005581101007387 */ /* 0x000fe20000100800 */
[----:B------:R-:W-:Y:S01]  /*7f00*/  VIADD R6, R0, 0x95 ;  /* 0x0000009500067836 */ /* 0x000fe20000000000 */
[C---:B------:R-:W-:Y:S01]  /*7f10*/  ISETP.GT.U32.AND P3, PT, R8.reuse, R77, PT ;  /* 0x0000004d0800720c */ /* 0x040fe20003f64070 */
[----:B------:R-:W-:Y:S01]  /*7f20*/  IMAD.MOV.U32 R10, RZ, RZ, R3 ;  /* 0x000000ffff0a7224 */ /* 0x000fe200078e0003 */
[----:B------:R-:W-:Y:S01]  /*7f30*/  STL [R1+0x564], R16 ;  /* 0x0005641001007387 */ /* 0x000fe20000100800 */
[----:B------:R-:W-:Y:S01]  /*7f40*/  @!P5 IMAD.IADD R73, R73, 0x1, -R8 ;  /* 0x000000014949d824 */ /* 0x000fe200078e0a08 */
[C---:B------:R-:W-:Y:S01]  /*7f50*/  ISETP.GT.U32.AND P6, PT, R8.reuse, R75, PT ;  /* 0x0000004b0800720c */ /* 0x040fe20003fc4070 */
[----:B------:R-:W-:Y:S01]  /*7f60*/  IMAD.HI.U32 R3, R9, R7, RZ ;  /* 0x0000000709037227 */ /* 0x000fe200078e00ff */
[----:B------:R0:W-:Y:S02]  /*7f70*/  STL [R1+0x57c], R5 ;  /* 0x00057c0501007387 */ /* 0x0001e40000100800 */
[----:B------:R-:W-:Y:S01]  /*7f80*/  ISETP.GT.U32.AND P5, PT, R8, R73, PT ;  /* 0x000000490800720c */ /* 0x000fe20003fa4070 */
[----:B------:R-:W-:-:S02]  /*7f90*/  IMAD.MOV R11, RZ, RZ, -R3 ;  /* 0x000000ffff0b7224 */ /* 0x000fc400078e0a03 */
[----:B------:R-:W-:Y:S02]  /*7fa0*/  @!P0 IMAD.MOV R10, RZ, RZ, -R10 ;  /* 0x000000ffff0a8224 */ /* 0x000fe400078e0a0a */
[----:B------:R-:W-:Y:S02]  /*7fb0*/  IMAD R7, R8, R11, R7 ;  /* 0x0000000b08077224 */ /* 0x000fe400078e0207 */
[--C-:B------:R-:W-:Y:S01]  /*7fc0*/  @!P3 IMAD.IADD R77, R77, 0x1, -R8.reuse ;  /* 0x000000014d4db824 */ /* 0x100fe200078e0a08 */
[----:B0-----:R-:W-:Y:S01]  /*7fd0*/  IABS R5, R6 ;  /* 0x0000000600057213 */ /* 0x001fe20000000000 */
[----:B------:R-:W-:Y:S01]  /*7fe0*/  @!P6 IMAD.IADD R75, R75, 0x1, -R8 ;  /* 0x000000014b4be824 */ /* 0x000fe200078e0a08 */
[----:B------:R0:W-:Y:S01]  /*7ff0*/  STL [R1+0x590], R10 ;  /* 0x0005900a01007387 */ /* 0x0001e20000100800 */
[----:B------:R-:W-:Y:S01]  /*8000*/  VIADD R13, R0, 0x96 ;  /* 0x00000096000d7836 */ /* 0x000fe20000000000 */
[C---:B------:R-:W-:Y:S01]  /*8010*/  ISETP.GT.U32.AND P6, PT, R8.reuse, R77, PT ;  /* 0x0000004d0800720c */ /* 0x040fe20003fc4070 */
[----:B------:R-:W-:Y:S01]  /*8020*/  IMAD.HI.U32 R3, R9, R5, RZ ;  /* 0x0000000509037227 */ /* 0x000fe200078e00ff */
[----:B------:R-:W-:-:S02]  /*8030*/  ISETP.GT.U32.AND P0, PT, R8, R75, PT ;  /* 0x0000004b0800720c */ /* 0x000fc40003f04070 */
[----:B------:R-:W-:Y:S01]  /*8040*/  ISETP.GE.AND P3, PT, R12, RZ, PT ;  /* 0x000000ff0c00720c */ /* 0x000fe20003f66270 */
[----:B------:R-:W-:Y:S01]  /*8050*/  IMAD.MOV R11, RZ, RZ, -R3 ;  /* 0x000000ffff0b7224 */ /* 0x000fe200078e0a03 */
[----:B------:R-:W-:Y:S01]  /*8060*/  IABS R12, R13 ;  /* 0x0000000d000c7213 */ /* 0x000fe20000000000 */
[--C-:B------:R-:W-:Y:S02]  /*8070*/  @!P5 IMAD.IADD R73, R73, 0x1, -R8.reuse ;  /* 0x000000014949d824 */ /* 0x100fe400078e0a08 */
[----:B------:R-:W-:Y:S02]  /*8080*/  IMAD R5, R8, R11, R5 ;  /* 0x0000000b08057224 */ /* 0x000fe400078e0205 */
[C---:B0-----:R-:W-:Y:S02]  /*8090*/  VIADD R10, R0.reuse, 0x97 ;  /* 0x00000097000a7836 */ /* 0x041fe40000000000 */
[----:B------:R-:W-:Y:S01]  /*80a0*/  VIADD R11, R0, 0x98 ;  /* 0x00000098000b7836 */ /* 0x000fe20000000000 */
[C---:B------:R-:W-:Y:S01]  /*80b0*/  ISETP.GT.U32.AND P5, PT, R8.reuse, R5, PT ;  /* 0x000000050800720c */ /* 0x040fe20003fa4070 */
[----:B------:R-:W-:Y:S01]  /*80c0*/  @!P6 IMAD.IADD R77, R77, 0x1, -R8 ;  /* 0x000000014d4de824 */ /* 0x000fe200078e0a08 */
[----:B------:R-:W-:Y:S01]  /*80d0*/  IABS R14, R10 ;  /* 0x0000000a000e7213 */ /* 0x000fe20000000000 */
[----:B------:R-:W-:Y:S01]  /*80e0*/  @!P4 IMAD.MOV R38, RZ, RZ, -R38 ;  /* 0x000000ffff26c224 */ /* 0x000fe200078e0a26 */
[----:B------:R-:W-:Y:S01]  /*80f0*/  ISETP.GT.U32.AND P6, PT, R8, R7, PT ;  /* 0x000000070800720c */ /* 0x000fe20003fc4070 */
[----:B------:R-:W-:Y:S01]  /*8100*/  IMAD.HI.U32 R15, R9, R12, RZ ;  /* 0x0000000c090f7227 */ /* 0x000fe200078e00ff */
[----:B------:R-:W-:-:S03]  /*8110*/  IABS R21, R11 ;  /* 0x0000000b00157213 */ /* 0x000fc60000000000 */
[----:B------:R-:W-:Y:S02]  /*8120*/  IMAD.MOV.U32 R3, RZ, RZ, R14 ;  /* 0x000000ffff037224 */ /* 0x000fe400078e000e */
[----:B------:R-:W-:-:S04]  /*8130*/  IMAD.HI.U32 R14, R9, R21, RZ ;  /* 0x00000015090e7227 */ /* 0x000fc800078e00ff */
[----:B------:R-:W-:Y:S02]  /*8140*/  @!P5 IMAD.IADD R5, R5, 0x1, -R8 ;  /* 0x000000010505d824 */ /* 0x000fe400078e0a08 */
[----:B------:R-:W-:Y:S02]  /*8150*/  IMAD.MOV R14, RZ, RZ, -R14 ;  /* 0x000000ffff0e7224 */ /* 0x000fe400078e0a0e */
[----:B------:R-:W-:Y:S01]  /*8160*/  @!P0 IMAD.IADD R75, R75, 0x1, -R8 ;  /* 0x000000014b4b8824 */ /* 0x000fe200078e0a08 */
[----:B------:R-:W-:Y:S01]  /*8170*/  ISETP.GT.U32.AND P4, PT, R8, R5, PT ;  /* 0x000000050800720c */ /* 0x000fe20003f84070 */
[----:B------:R-:W-:Y:S01]  /*8180*/  IMAD.MOV R15, RZ, RZ, -R15 ;  /* 0x000000ffff0f7224 */ /* 0x000fe200078e0a0f */
[----:B------:R-:W-:Y:S01]  /*8190*/  ISETP.GE.AND P0, PT, R4, RZ, PT ;  /* 0x000000ff0400720c */ /* 0x000fe20003f06270 */
[----:B------:R-:W-:-:S04]  /*81a0*/  IMAD.HI.U32 R4, R9, R3, RZ ;  /* 0x0000000309047227 */ /* 0x000fc800078e00ff */
[----:B------:R-:W-:Y:S01]  /*81b0*/  @!P6 IMAD.IADD R7, R7, 0x1, -R8 ;  /* 0x000000010707e824 */ /* 0x000fe200078e0a08 */
[----:B------:R-:W-:Y:S01]  /*81c0*/  ISETP.GE.AND P6, PT, R6, RZ, PT ;  /* 0x000000ff0600720c */ /* 0x000fe20003fc6270 */
[C---:B------:R-:W-:Y:S02]  /*81d0*/  IMAD R21, R8.reuse, R14, R21 ;  /* 0x0000000e08157224 */ /* 0x040fe400078e0215 */
[----:B------:R-:W-:Y:S01]  /*81e0*/  IMAD.MOV R4, RZ, RZ, -R4 ;  /* 0x000000ffff047224 */ /* 0x000fe200078e0a04 */
[----:B------:R-:W-:Y:S01]  /*81f0*/  ISETP.GT.U32.AND P5, PT, R8, R7, PT ;  /* 0x000000070800720c */ /* 0x000fe20003fa4070 */
[----:B------:R-:W-:Y:S02]  /*8200*/  VIADD R6, R0, 0x99 ;  /* 0x0000009900067836 */ /* 0x000fe40000000000 */
[C---:B------:R-:W-:Y:S02]  /*8210*/  IMAD R12, R8.reuse, R15, R12 ;  /* 0x0000000f080c7224 */ /* 0x040fe400078e020c */
[----:B------:R-:W-:Y:S01]  /*8220*/  @!P4 IMAD.IADD R5, R5, 0x1, -R8 ;  /* 0x000000010505c824 */ /* 0x000fe200078e0a08 */
[C---:B------:R-:W-:Y:S01]  /*8230*/  ISETP.GT.U32.AND P4, PT, R8.reuse, R21, PT ;  /* 0x000000150800720c */ /* 0x040fe20003f84070 */
[C---:B------:R-:W-:Y:S01]  /*8240*/  IMAD R3, R8.reuse, R4, R3 ;  /* 0x0000000408037224 */ /* 0x040fe200078e0203 */
[----:B------:R-:W-:Y:S01]  /*8250*/  IABS R4, R6 ;  /* 0x0000000600047213 */ /* 0x000fe20000000000 */
[----:B------:R-:W-:Y:S01]  /*8260*/  @!P2 IMAD.MOV R77, RZ, RZ, -R77 ;  /* 0x000000ffff4da224 */ /* 0x000fe200078e0a4d */
[C---:B------:R-:W-:Y:S01]  /*8270*/  ISETP.GT.U32.AND P2, PT, R8.reuse, R12, PT ;  /* 0x0000000c0800720c */ /* 0x040fe20003f44070 */
[----:B------:R-:W-:Y:S01]  /*8280*/  @!P3 IMAD.MOV R73, RZ, RZ, -R73 ;  /* 0x000000ffff49b224 */ /* 0x000fe200078e0a49 */
[----:B------:R-:W-:Y:S01]  /*8290*/  ISETP.GT.U32.AND P3, PT, R8, R3, PT ;  /* 0x000000030800720c */ /* 0x000fe20003f64070 */
[----:B------:R-:W-:-:S02]  /*82a0*/  IMAD.MOV.U32 R71, RZ, RZ, R4 ;  /* 0x000000ffff477224 */ /* 0x000fc400078e0004 */
[----:B------:R-:W-:Y:S02]  /*82b0*/  VIADD R4, R0, 0x9a ;  /* 0x0000009a00047836 */ /* 0x000fe40000000000 */
[--C-:B------:R-:W-:Y:S01]  /*82c0*/  @!P5 IMAD.IADD R7, R7, 0x1, -R8.reuse ;  /* 0x000000010707d824 */ /* 0x100fe200078e0a08 */
[----:B------:R-:W-:Y:S01]  /*82d0*/  ISETP.GE.AND P5, PT, R10, RZ, PT ;  /* 0x000000ff0a00720c */ /* 0x000fe20003fa6270 */
[--C-:B------:R-:W-:Y:S01]  /*82e0*/  @!P4 IMAD.IADD R21, R21, 0x1, -R8.reuse ;  /* 0x000000011515c824 */ /* 0x100fe200078e0a08 */
[----:B------:R-:W-:Y:S01]  /*82f0*/  IABS R69, R4 ;  /* 0x0000000400457213 */ /* 0x000fe20000000000 */
[----:B------:R-:W-:Y:S02]  /*8300*/  IMAD.MOV.U32 R16, RZ, RZ, R7 ;  /* 0x000000ffff107224 */ /* 0x000fe400078e0007 */
[----:B------:R-:W-:Y:S01]  /*8310*/  @!P2 IMAD.IADD R12, R12, 0x1, -R8 ;  /* 0x000000010c0ca824 */ /* 0x000fe200078e0a08 */
[----:B------:R-:W-:Y:S01]  /*8320*/  ISETP.GT.U32.AND P4, PT, R8, R21, PT ;  /* 0x000000150800720c */ /* 0x000fe20003f84070 */
[----:B------:R-:W-:Y:S01]  /*8330*/  IMAD.MOV.U32 R7, RZ, RZ, R5 ;  /* 0x000000ffff077224 */ /* 0x000fe200078e0005 */
[----:B------:R-:W-:Y:S01]  /*8340*/  ISETP.GE.AND P2, PT, R11, RZ, PT ;  /* 0x000000ff0b00720c */ /* 0x000fe20003f46270 */
[----:B------:R-:W-:-:S04]  /*8350*/  IMAD.HI.U32 R5, R9, R69, RZ ;  /* 0x0000004509057227 */ /* 0x000fc800078e00ff */
[----:B------:R-:W-:Y:S01]  /*8360*/  @!P1 IMAD.MOV R75, RZ, RZ, -R75 ;  /* 0x000000ffff4b9224 */ /* 0x000fe200078e0a4b */
[----:B------:R-:W-:Y:S01]  /*8370*/  ISETP.GE.AND P1, PT, R13, RZ, PT ;  /* 0x000000ff0d00720c */ /* 0x000fe20003f26270 */
[----:B------:R-:W-:Y:S01]  /*8380*/  @!P3 IMAD.IADD R3, R3, 0x1, -R8 ;  /* 0x000000010303b824 */ /* 0x000fe200078e0a08 */
[----:B------:R-:W-:Y:S01]  /*8390*/  ISETP.GT.U32.AND P3, PT, R8, R12, PT ;  /* 0x0000000c0800720c */ /* 0x000fe20003f64070 */
[----:B------:R-:W-:-:S04]  /*83a0*/  IMAD.HI.U32 R13, R9, R71, RZ ;  /* 0x00000047090d7227 */ /* 0x000fc800078e00ff */
[----:B------:R-:W-:Y:S02]  /*83b0*/  IMAD.MOV R5, RZ, RZ, -R5 ;  /* 0x000000ffff057224 */ /* 0x000fe400078e0a05 */
[----:B------:R-:W-:Y:S01]  /*83c0*/  @!P0 IMAD.MOV R16, RZ, RZ, -R16 ;  /* 0x000000ffff108224 */ /* 0x000fe200078e0a10 */
[C---:B------:R-:W-:Y:S01]  /*83d0*/  ISETP.GT.U32.AND P0, PT, R8.reuse, R3, PT ;  /* 0x000000030800720c */ /* 0x040fe20003f04070 */
[----:B------:R-:W-:Y:S02]  /*83e0*/  IMAD.MOV R13, RZ, RZ, -R13 ;  /* 0x000000ffff0d7224 */ /* 0x000fe400078e0a0d */
[C---:B------:R-:W-:Y:S01]  /*83f0*/  IMAD R69, R8.reuse, R5, R69 ;  /* 0x0000000508457224 */ /* 0x040fe200078e0245 */
[----:B------:R-:W-:Y:S01]  /*8400*/  STL [R1+0x59c], R16 ;  /* 0x00059c1001007387 */ /* 0x000fe20000100800 */
[C---:B------:R-:W-:Y:S02]  /*8410*/  IMAD R71, R8.reuse, R13, R71 ;  /* 0x0000000d08477224 */ /* 0x040fe400078e0247 */
[----:B------:R-:W-:Y:S01]  /*8420*/  @!P4 IMAD.IADD R21, R21, 0x1, -R8 ;  /* 0x000000011515c824 */ /* 0x000fe200078e0a08 */
[----:B------:R-:W-:Y:S01]  /*8430*/  ISETP.GT.U32.AND P4, PT, R8, R69, PT ;  /* 0x000000450800720c */ /* 0x000fe20003f84070 */
[----:B------:R-:W-:-:S02]  /*8440*/  VIADD R10, R0, 0x9b ;  /* 0x0000009b000a7836 */ /* 0x000fc40000000000 */
[--C-:B------:R-:W-:Y:S01]  /*8450*/  @!P3 IMAD.IADD R12, R12, 0x1, -R8.reuse ;  /* 0x000000010c0cb824 */ /* 0x100fe200078e0a08 */
[----:B------:R-:W-:Y:S01]  /*8460*/  ISETP.GT.U32.AND P3, PT, R8, R71, PT ;  /* 0x000000470800720c */ /* 0x000fe20003f64070 */
[--C-:B------:R-:W-:Y:S01]  /*8470*/  @!P0 IMAD.IADD R3, R3, 0x1, -R8.reuse ;  /* 0x0000000103038824 */ /* 0x100fe200078e0a08 */
[----:B------:R-:W-:Y:S01]  /*8480*/  IABS R68, R10 ;  /* 0x0000000a00447213 */ /* 0x000fe20000000000 */
[----:B------:R-:W-:Y:S01]  /*8490*/  @!P6 IMAD.MOV R7, RZ, RZ, -R7 ;  /* 0x000000ffff07e224 */ /* 0x000fe200078e0a07 */
[----:B------:R-:W-:Y:S01]  /*84a0*/  ISETP.GE.AND P0, PT, R4, RZ, PT ;  /* 0x000000ff0400720c */ /* 0x000fe20003f06270 */
[----:B------:R-:W-:Y:S01]  /*84b0*/  VIADD R4, R0, 0x9c ;  /* 0x0000009c00047836 */ /* 0x000fe20000000000 */
[----:B------:R-:W-:Y:S01]  /*84c0*/  ISETP.GE.AND P6, PT, R6, RZ, PT ;  /* 0x000000ff0600720c */ /* 0x000fe20003fc6270 */
[----:B------:R-:W-:Y:S01]  /*84d0*/  IMAD.HI.U32 R11, R9, R68, RZ ;  /* 0x00000044090b7227 */ /* 0x000fe200078e00ff */
[----:B------:R0:W-:Y:S02]  /*84e0*/  STL [R1+0x5a8], R7 ;  /* 0x0005a80701007387 */ /* 0x0001e40000100800 */
[----:B------:R-:W-:Y:S01]  /*84f0*/  IABS R5, R4 ;  /* 0x0000000400057213 */ /* 0x000fe20000000000 */
[----:B------:R-:W-:-:S02]  /*8500*/  @!P4 IMAD.IADD R69, R69, 0x1, -R8 ;  /* 0x000000014545c824 */ /* 0x000fc400078e0a08 */
[----:B------:R-:W-:Y:S02]  /*8510*/  IMAD.MOV R11, RZ, RZ, -R11 ;  /* 0x000000ffff0b7224 */ /* 0x000fe400078e0a0b */
[----:B------:R-:W-:Y:S01]  /*8520*/  @!P3 IMAD.IADD R71, R71, 0x1, -R8 ;  /* 0x000000014747b824 */ /* 0x000fe200078e0a08 */
[----:B------:R-:W-:Y:S01]  /*8530*/  ISETP.GE.AND P3, PT, R10, RZ, PT ;  /* 0x000000ff0a00720c */ /* 0x000fe20003f66270 */
[----:B------:R-:W-:Y:S01]  /*8540*/  VIADD R6, R0, 0x9d ;  /* 0x0000009d00067836 */ /* 0x000fe20000000000 */
[----:B------:R-:W-:Y:S01]  /*8550*/  ISETP.GT.U32.AND P4, PT, R8, R69, PT ;  /* 0x000000450800720c */ /* 0x000fe20003f84070 */
[----:B------:R-:W-:Y:S02]  /*8560*/  IMAD.MOV.U32 R13, RZ, RZ, R12 ;  /* 0x000000ffff0d7224 */ /* 0x000fe400078e000c */
[----:B------:R-:W-:Y:S01]  /*8570*/  IMAD.HI.U32 R10, R9, R5, RZ ;  /* 0x00000005090a7227 */ /* 0x000fe200078e00ff */
[----:B0-----:R-:W-:-:S03]  /*8580*/  IABS R7, R6 ;  /* 0x0000000600077213 */ /* 0x001fc60000000000 */
[----:B------:R-:W-:Y:S02]  /*8590*/  IMAD R68, R8, R11, R68 ;  /* 0x0000000b08447224 */ /* 0x000fe400078e0244 */
[----:B------:R-:W-:Y:S02]  /*85a0*/  IMAD.MOV.U32 R12, RZ, RZ, R3 ;  /* 0x000000ffff0c7224 */ /* 0x000fe400078e0003 */
[----:B------:R-:W-:Y:S01]  /*85b0*/  @!P2 IMAD.MOV R21, RZ, RZ, -R21 ;  /* 0x000000ffff15a224 */ /* 0x000fe200078e0a15 */
[----:B------:R-:W-:Y:S01]  /*85c0*/  ISETP.GE.AND P2, PT, R4, RZ, PT ;  /* 0x000000ff0400720c */ /* 0x000fe20003f46270 */
[----:B------:R-:W-:Y:S01]  /*85d0*/  @!P1 IMAD.MOV R13, RZ, RZ, -R13 ;  /* 0x000000ffff0d9224 */ /* 0x000fe200078e0a0d */
[C---:B------:R-:W-:Y:S01]  /*85e0*/  ISETP.GT.U32.AND P1, PT, R8.reuse, R71, PT ;  /* 0x000000470800720c */ /* 0x040fe20003f24070 */
[----:B------:R-:W-:Y:S02]  /*85f0*/  IMAD.MOV R4, RZ, RZ, -R10 ;  /* 0x000000ffff047224 */ /* 0x000fe400078e0a0a */
[----:B------:R-:W-:Y:S01]  /*8600*/  @!P5 IMAD.MOV R12, RZ, RZ, -R12 ;  /* 0x000000ffff0cd224 */ /* 0x000fe200078e0a0c */
[C---:B------:R-:W-:Y:S01]  /*8610*/  ISETP.GT.U32.AND P5, PT, R8.reuse, R68, PT ;  /* 0x000000440800720c */ /* 0x040fe20003fa4070 */
[----:B------:R-:W-:Y:S01]  /*8620*/  IMAD R5, R8, R4, R5 ;  /* 0x0000000408057224 */ /* 0x000fe200078e0205 */
[----:B------:R-:W-:Y:S01]  /*8630*/  STL [R1+0x5c8], R13 ;  /* 0x0005c80d01007387 */ /* 0x000fe20000100800 */
[----:B------:R-:W-:-:S03]  /*8640*/  IMAD.HI.U32 R3, R9, R7, RZ ;  /* 0x0000000709037227 */ /* 0x000fc600078e00ff */
[----:B------:R0:W-:Y:S01]  /*8650*/  STL [R1+0x5cc], R12 ;  /* 0x0005cc0c01007387 */ /* 0x0001e20000100800 */
[--C-:B------:R-:W-:Y:S01]  /*8660*/  @!P4 IMAD.IADD R69, R69, 0x1, -R8.reuse ;  /* 0x000000014545c824 */ /* 0x100fe200078e0a08 */
[----:B------:R-:W-:Y:S01]  /*8670*/  ISETP.GT.U32.AND P4, PT, R8, R5, PT ;  /* 0x000000050800720c */ /* 0x000fe20003f84070 */
[----:B------:R-:W-:Y:S02]  /*8680*/  IMAD.MOV R3, RZ, RZ, -R3 ;  /* 0x000000ffff037224 */ /* 0x000fe400078e0a03 */
[--C-:B------:R-:W-:Y:S01]  /*8690*/  @!P1 IMAD.IADD R71, R71, 0x1, -R8.reuse ;  /* 0x0000000147479824 */ /* 0x100fe200078e0a08 */
[----:B------:R-:W-:Y:S01]  /*86a0*/  ISETP.GE.AND P1, PT, R6, RZ, PT ;  /* 0x000000ff0600720c */ /* 0x000fe20003f26270 */
[----:B------:R-:W-:Y:S02]  /*86b0*/  IMAD R7, R8, R3, R7 ;  /* 0x0000000308077224 */ /* 0x000fe400078e0207 */
[--C-:B------:R-:W-:Y:S02]  /*86c0*/  @!P5 IMAD.IADD R68, R68, 0x1, -R8.reuse ;  /* 0x000000014444d824 */ /* 0x100fe400078e0a08 */
[----:B------:R-:W-:Y:S01]  /*86d0*/  @!P6 IMAD.MOV R71, RZ, RZ, -R71 ;  /* 0x000000ffff47e224 */ /* 0x000fe200078e0a47 */
[----:B------:R-:W-:Y:S01]  /*86e0*/  ISETP.GT.U32.AND P6, PT, R8, R7, PT ;  /* 0x000000070800720c */ /* 0x000fe20003fc4070 */
[----:B------:R-:W-:Y:S01]  /*86f0*/  VIADD R10, R0, 0x9f ;  /* 0x0000009f000a7836 */ /* 0x000fe20000000000 */
[----:B------:R-:W-:Y:S01]  /*8700*/  ISETP.GT.U32.AND P5, PT, R8, R68, PT ;  /* 0x000000440800720c */ /* 0x000fe20003fa4070 */
[----:B------:R-:W-:-:S02]  /*8710*/  @!P4 IMAD.IADD R5, R5, 0x1, -R8 ;  /* 0x000000010505c824 */ /* 0x000fc400078e0a08 */
[----:B------:R-:W-:Y:S01]  /*8720*/  VIADD R6, R0, 0x9e ;  /* 0x0000009e00067836 */ /* 0x000fe20000000000 */
[----:B------:R-:W-:Y:S01]  /*8730*/  IABS R11, R10 ;  /* 0x0000000a000b7213 */ /* 0x000fe20000000000 */
[----:B------:R-:W-:Y:S01]  /*8740*/  @!P0 IMAD.MOV R69, RZ, RZ, -R69 ;  /* 0x000000ffff458224 */ /* 0x000fe200078e0a45 */
[----:B------:R-:W-:Y:S01]  /*8750*/  ISETP.GT.U32.AND P4, PT, R8, R5, PT ;  /* 0x000000050800720c */ /* 0x000fe20003f84070 */
[C---:B------:R-:W-:Y:S01]  /*8760*/  VIADD R4, R0.reuse, 0xa0 ;  /* 0x000000a000047836 */ /* 0x040fe20000000000 */
[----:B------:R-:W-:Y:S01]  /*8770*/  IABS R3, R6 ;  /* 0x0000000600037213 */ /* 0x000fe20000000000 */
[----:B------:R-:W-:Y:S01]  /*8780*/  VIADD R66, R0, 0xa1 ;  /* 0x000000a100427836 */ /* 0x000fe20000000000 */
[----:B------:R-:W-:Y:S01]  /*8790*/  ISETP.GE.AND P0, PT, R6, RZ, PT ;  /* 0x000000ff0600720c */ /* 0x000fe20003f06270 */
[----:B------:R-:W-:Y:S01]  /*87a0*/  IMAD.MOV.U32 R6, RZ, RZ, R11 ;  /* 0x000000ffff067224 */ /* 0x000fe200078e000b */
[----:B------:R-:W-:Y:S01]  /*87b0*/  IABS R67, R4 ;  /* 0x0000000400437213 */ /* 0x000fe20000000000 */
[----:B------:R-:W-:-:S02]  /*87c0*/  @!P6 IMAD.IADD R7, R7, 0x1, -R8 ;  /* 0x000000010707e824 */ /* 0x000fc400078e0a08 */
[----:B------:R-:W-:Y:S01]  /*87d0*/  @!P5 IMAD.IADD R68, R68, 0x1, -R8 ;  /* 0x000000014444d824 */ /* 0x000fe200078e0a08 */
[----:B------:R-:W-:Y:S01]  /*87e0*/  ISETP.GE.AND P5, PT, R10, RZ, PT ;  /* 0x000000ff0a00720c */ /* 0x000fe20003fa6270 */
[----:B------:R-:W-:Y:S01]  /*87f0*/  IMAD.HI.U32 R10, R9, R6, RZ ;  /* 0x00000006090a7227 */ /* 0x000fe200078e00ff */
[----:B------:R-:W-:-:S03]  /*8800*/  ISETP.GT.U32.AND P6, PT, R8, R7, PT ;  /* 0x000000070800720c */ /* 0x000fc60003fc4070 */
[----:B0-----:R-:W-:-:S04]  /*8810*/  IMAD.HI.U32 R12, R9, R3, RZ ;  /* 0x00000003090c7227 */ /* 0x001fc800078e00ff */
[----:B------:R-:W-:Y:S02]  /*8820*/  IMAD.MOV R10, RZ, RZ, -R10 ;  /* 0x000000ffff0a7224 */ /* 0x000fe400078e0a0a */
[----:B------:R-:W-:Y:S02]  /*8830*/  @!P4 IMAD.IADD R5, R5, 0x1, -R8 ;  /* 0x000000010505c824 */ /* 0x000fe400078e0a08 */
[----:B------:R-:W-:Y:S02]  /*8840*/  IMAD.MOV R12, RZ, RZ, -R12 ;  /* 0x000000ffff0c7224 */ /* 0x000fe400078e0a0c */
[----:B------:R-:W-:Y:S01]  /*8850*/  @!P3 IMAD.MOV R68, RZ, RZ, -R68 ;  /* 0x000000ffff44b224 */ /* 0x000fe200078e0a44 */
[----:B------:R-:W-:Y:S01]  /*8860*/  ISETP.GE.AND P3, PT, R4, RZ, PT ;  /* 0x000000ff0400720c */ /* 0x000fe20003f66270 */
[----:B------:R-:W-:Y:S02]  /*8870*/  IMAD R4, R8, R10, R6 ;  /* 0x0000000a08047224 */ /* 0x000fe400078e0206 */
[----:B------:R-:W-:-:S02]  /*8880*/  IMAD.MOV.U32 R13, RZ, RZ, R5 ;  /* 0x000000ffff0d7224 */ /* 0x000fc400078e0005 */
[----:B------:R-:W-:Y:S02]  /*8890*/  IMAD R3, R8, R12, R3 ;  /* 0x0000000c08037224 */ /* 0x000fe400078e0203 */
[----:B------:R-:W-:-:S03]  /*88a0*/  IMAD.HI.U32 R11, R9, R67, RZ ;  /* 0x00000043090b7227 */ /* 0x000fc600078e00ff */
[C---:B------:R-:W-:Y:S01]  /*88b0*/  ISETP.GT.U32.AND P4, PT, R8.reuse, R3, PT ;  /* 0x000000030800720c */ /* 0x040fe20003f84070 */
[----:B------:R-:W-:Y:S01]  /*88c0*/  @!P2 IMAD.MOV R13, RZ, RZ, -R13 ;  /* 0x000000ffff0da224 */ /* 0x000fe200078e0a0d */
[----:B------:R-:W-:Y:S01]  /*88d0*/  ISETP.GT.U32.AND P2, PT, R8, R4, PT ;  /* 0x000000040800720c */ /* 0x000fe20003f44070 */
[----:B------:R-:W-:Y:S02]  /*88e0*/  IMAD.MOV R11, RZ, RZ, -R11 ;  /* 0x000000ffff0b7224 */ /* 0x000fe400078e0a0b */
[----:B------:R-:W-:Y:S01]  /*88f0*/  @!P6 IMAD.IADD R7, R7, 0x1, -R8 ;  /* 0x000000010707e824 */ /* 0x000fe200078e0a08 */
[----:B------:R-:W-:Y:S01]  /*8900*/  ISETP.GE.AND P6, PT, R66, RZ, PT ;  /* 0x000000ff4200720c */ /* 0x000fe20003fc6270 */
[----:B------:R-:W-:Y:S01]  /*8910*/  IMAD R67, R8, R11, R67 ;  /* 0x0000000b08437224 */ /* 0x000fe200078e0243 */
[----:B------:R-:W-:Y:S01]  /*8920*/  IABS R66, R66 ;  /* 0x0000004200427213 */ /* 0x000fe20000000000 */
[----:B------:R-:W-:Y:S01]  /*8930*/  IMAD.MOV.U32 R14, RZ, RZ, R7 ;  /* 0x000000ffff0e7224 */ /* 0x000fe200078e0007 */
[----:B------:R0:W-:Y:S01]  /*8940*/  STL [R1+0x5c4], R13 ;  /* 0x0005c40d01007387 */ /* 0x0001e20000100800 */
[----:B------:R-:W-:-:S02]  /*8950*/  VIADD R11, R0, 0xa2 ;  /* 0x000000a2000b7836 */ /* 0x000fc40000000000 */
[----:B------:R-:W-:Y:S01]  /*8960*/  @!P1 IMAD.MOV R14, RZ, RZ, -R14 ;  /* 0x000000ffff0e9224 */ /* 0x000fe200078e0a0e */
[----:B------:R-:W-:Y:S01]  /*8970*/  ISETP.GT.U32.AND P1, PT, R8, R67, PT ;  /* 0x000000430800720c */ /* 0x000fe20003f24070 */
[--C-:B------:R-:W-:Y:S01]  /*8980*/  @!P2 IMAD.IADD R4, R4, 0x1, -R8.reuse ;  /* 0x000000010404a824 */ /* 0x100fe200078e0a08 */
[----:B------:R-:W-:Y:S01]  /*8990*/  IABS R64, R11 ;  /* 0x0000000b00407213 */ /* 0x000fe20000000000 */
[----:B------:R-:W-:Y:S01]  /*89a0*/  @!P4 IMAD.IADD R3, R3, 0x1, -R8 ;  /* 0x000000010303c824 */ /* 0x000fe200078e0a08 */
[----:B------:R1:W-:Y:S01]  /*89b0*/  STL [R1+0x5c0], R14 ;  /* 0x0005c00e01007387 */ /* 0x0003e20000100800 */
[----:B------:R-:W-:Y:S01]  /*89c0*/  VIADD R12, R0, 0xa4 ;  /* 0x000000a4000c7836 */ /* 0x000fe20000000000 */
[C---:B------:R-:W-:Y:S01]  /*89d0*/  ISETP.GT.U32.AND P2, PT, R8.reuse, R4, PT ;  /* 0x000000040800720c */ /* 0x040fe20003f44070 */
[----:B0-----:R-:W-:Y:S01]  /*89e0*/  IMAD.HI.U32 R13, R9, R66, RZ ;  /* 0x00000042090d7227 */ /* 0x001fe200078e00ff */
[----:B------:R-:W-:Y:S02]  /*89f0*/  ISETP.GT.U32.AND P4, PT, R8, R3, PT ;  /* 0x000000030800720c */ /* 0x000fe40003f84070 */
[----:B------:R-:W-:Y:S01]  /*8a00*/  IABS R5, R12 ;  /* 0x0000000c00057213 */ /* 0x000fe20000000000 */
[----:B------:R-:W-:-:S02]  /*8a10*/  IMAD.MOV R13, RZ, RZ, -R13 ;  /* 0x000000ffff0d7224 */ /* 0x000fc400078e0a0d */
[----:B------:R-:W-:Y:S02]  /*8a20*/  @!P1 IMAD.IADD R67, R67, 0x1, -R8 ;  /* 0x0000000143439824 */ /* 0x000fe400078e0a08 */
[----:B------:R-:W-:-:S03]  /*8a30*/  IMAD.HI.U32 R10, R9, R64, RZ ;  /* 0x00000040090a7227 */ /* 0x000fc600078e00ff */
[C---:B------:R-:W-:Y:S01]  /*8a40*/  ISETP.GT.U32.AND P1, PT, R8.reuse, R67, PT ;  /* 0x000000430800720c */ /* 0x040fe20003f24070 */
[----:B------:R-:W-:Y:S02]  /*8a50*/  IMAD R66, R8, R13, R66 ;  /* 0x0000000d08427224 */ /* 0x000fe400078e0242 */
[----:B------:R-:W-:Y:S02]  /*8a60*/  IMAD.MOV R10, RZ, RZ, -R10 ;  /* 0x000000ffff0a7224 */ /* 0x000fe400078e0a0a */
[--C-:B------:R-:W-:Y:S01]  /*8a70*/  @!P2 IMAD.IADD R4, R4, 0x1, -R8.reuse ;  /* 0x000000010404a824 */ /* 0x100fe200078e0a08 */
[C---:B------:R-:W-:Y:S01]  /*8a80*/  ISETP.GT.U32.AND P2, PT, R8.reuse, R66, PT ;  /* 0x000000420800720c */ /* 0x040fe20003f44070 */
[----:B------:R-:W-:Y:S01]  /*8a90*/  @!P4 IMAD.IADD R3, R3, 0x1, -R8 ;  /* 0x000000010303c824 */ /* 0x000fe200078e0a08 */
[----:B------:R-:W-:Y:S01]  /*8aa0*/  ISETP.GE.AND P4, PT, R11, RZ, PT ;  /* 0x000000ff0b00720c */ /* 0x000fe20003f86270 */
[----:B------:R-:W-:Y:S02]  /*8ab0*/  IMAD R64, R8, R10, R64 ;  /* 0x0000000a08407224 */ /* 0x000fe400078e0240 */
[----:B------:R-:W-:-:S04]  /*8ac0*/  IMAD.HI.U32 R10, R9, R5, RZ ;  /* 0x00000005090a7227 */ /* 0x000fc800078e00ff */
[----:B------:R-:W-:Y:S02]  /*8ad0*/  IMAD.MOV.U32 R15, RZ, RZ, R3 ;  /* 0x000000ffff0f7224 */ /* 0x000fe400078e0003 */
[----:B------:R-:W-:Y:S02]  /*8ae0*/  IMAD.MOV R10, RZ, RZ, -R10 ;  /* 0x000000ffff0a7224 */ /* 0x000fe400078e0a0a */
[----:B------:R-:W-:Y:S01]  /*8af0*/  @!P0 IMAD.MOV R15, RZ, RZ, -R15 ;  /* 0x000000ffff0f8224 */ /* 0x000fe200078e0a0f */
[----:B------:R-:W-:Y:S01]  /*8b00*/  ISETP.GT.U32.AND P0, PT, R8, R64, PT ;  /* 0x000000400800720c */ /* 0x000fe20003f04070 */
[----:B------:R-:W-:Y:S02]  /*8b10*/  VIADD R6, R0, 0xa3 ;  /* 0x000000a300067836 */ /* 0x000fe40000000000 */
[----:B------:R-:W-:Y:S01]  /*8b20*/  IMAD R5, R8, R10, R5 ;  /* 0x0000000a08057224 */ /* 0x000fe200078e0205 */
[----:B------:R-:W-:Y:S01]  /*8b30*/  STL [R1+0x5b8], R15 ;  /* 0x0005b80f01007387 */ /* 0x000fe20000100800 */
[--C-:B------:R-:W-:Y:S01]  /*8b40*/  @!P1 IMAD.IADD R67, R67, 0x1, -R8.reuse ;  /* 0x0000000143439824 */ /* 0x100fe200078e0a08 */
[----:B------:R-:W-:Y:S01]  /*8b50*/  IABS R63, R6 ;  /* 0x00000006003f7213 */ /* 0x000fe20000000000 */
[----:B------:R-:W-:-:S02]  /*8b60*/  @!P2 IMAD.IADD R66, R66, 0x1, -R8 ;  /* 0x000000014242a824 */ /* 0x000fc400078e0a08 */
[----:B------:R-:W-:Y:S01]  /*8b70*/  @!P3 IMAD.MOV R67, RZ, RZ, -R67 ;  /* 0x000000ffff43b224 */ /* 0x000fe200078e0a43 */
[C---:B------:R-:W-:Y:S01]  /*8b80*/  ISETP.GT.U32.AND P3, PT, R8.reuse, R5, PT ;  /* 0x000000050800720c */ /* 0x040fe20003f64070 */
[----:B-1----:R-:W-:Y:S01]  /*8b90*/  IMAD.MOV.U32 R14, RZ, RZ, R4 ;  /* 0x000000ffff0e7224 */ /* 0x002fe200078e0004 */
[----:B------:R-:W-:Y:S01]  /*8ba0*/  ISETP.GT.U32.AND P2, PT, R8, R66, PT ;  /* 0x000000420800720c */ /* 0x000fe20003f44070 */
[----:B------:R-:W-:Y:S02]  /*8bb0*/  VIADD R3, R0, 0xa5 ;  /* 0x000000a500037836 */ /* 0x000fe40000000000 */
[----:B------:R-:W-:-:S03]  /*8bc0*/  IMAD.HI.U32 R7, R9, R63, RZ ;  /* 0x0000003f09077227 */ /* 0x000fc600078e00ff */
[----:B------:R-:W-:Y:S01]  /*8bd0*/  IABS R4, R3 ;  /* 0x0000000300047213 */ /* 0x000fe20000000000 */
[----:B------:R-:W-:Y:S01]  /*8be0*/  @!P5 IMAD.MOV R14, RZ, RZ, -R14 ;  /* 0x000000ffff0ed224 */ /* 0x000fe200078e0a0e */
[----:B------:R-:W-:Y:S01]  /*8bf0*/  ISETP.GE.AND P5, PT, R6, RZ, PT ;  /* 0x000000ff0600720c */ /* 0x000fe20003fa6270 */
[--C-:B------:R-:W-:Y:S02]  /*8c00*/  @!P0 IMAD.IADD R64, R64, 0x1, -R8.reuse ;  /* 0x0000000140408824 */ /* 0x100fe400078e0a08 */
[----:B------:R-:W-:Y:S01]  /*8c10*/  IMAD.MOV R7, RZ, RZ, -R7 ;  /* 0x000000ffff077224 */ /* 0x000fe200078e0a07 */
[----:B------:R0:W-:Y:S01]  /*8c20*/  STL [R1+0x5bc], R14 ;  /* 0x0005bc0e01007387 */ /* 0x0001e20000100800 */
[----:B------:R-:W-:Y:S01]  /*8c30*/  VIADD R6, R0, 0xa6 ;  /* 0x000000a600067836 */ /* 0x000fe20000000000 */
[C---:B------:R-:W-:Y:S01]  /*8c40*/  ISETP.GT.U32.AND P0, PT, R8.reuse, R64, PT ;  /* 0x000000400800720c */ /* 0x040fe20003f04070 */
[C---:B------:R-:W-:Y:S02]  /*8c50*/  IMAD R63, R8.reuse, R7, R63 ;  /* 0x00000007083f7224 */ /* 0x040fe400078e023f */
[----:B------:R-:W-:Y:S01]  /*8c60*/  @!P3 IMAD.IADD R5, R5, 0x1, -R8 ;  /* 0x000000010505b824 */ /* 0x000fe200078e0a08 */
[----:B------:R-:W-:Y:S01]  /*8c70*/  IABS R10, R6 ;  /* 0x00000006000a7213 */ /* 0x000fe20000000000 */
[----:B------:R-:W-:Y:S01]  /*8c80*/  IMAD.HI.U32 R13, R9, R4, RZ ;  /* 0x00000004090d7227 */ /* 0x000fe200078e00ff */
[----:B------:R-:W-:-:S02]  /*8c90*/  ISETP.GT.U32.AND P1, PT, R8, R63, PT ;  /* 0x0000003f0800720c */ /* 0x000fc40003f24070 */
[----:B------:R-:W-:Y:S01]  /*8ca0*/  ISETP.GT.U32.AND P3, PT, R8, R5, PT ;  /* 0x000000050800720c */ /* 0x000fe20003f64070 */
[----:B------:R-:W-:Y:S01]  /*8cb0*/  @!P2 IMAD.IADD R66, R66, 0x1, -R8 ;  /* 0x000000014242a824 */ /* 0x000fe200078e0a08 */
[----:B------:R-:W-:Y:S01]  /*8cc0*/  ISETP.GE.AND P2, PT, R12, RZ, PT ;  /* 0x000000ff0c00720c */ /* 0x000fe20003f46270 */
[----:B------:R-:W-:Y:S02]  /*8cd0*/  IMAD.MOV R13, RZ, RZ, -R13 ;  /* 0x000000ffff0d7224 */ /* 0x000fe400078e0a0d */
[----:B------:R-:W-:-:S04]  /*8ce0*/  IMAD.HI.U32 R12, R9, R10, RZ ;  /* 0x0000000a090c7227 */ /* 0x000fc800078e00ff */
[----:B------:R-:W-:Y:S02]  /*8cf0*/  IMAD R4, R8, R13, R4 ;  /* 0x0000000d08047224 */ /* 0x000fe400078e0204 */
[----:B------:R-:W-:Y:S02]  /*8d00*/  IMAD.MOV R12, RZ, RZ, -R12 ;  /* 0x000000ffff0c7224 */ /* 0x000fe400078e0a0c */
[----:B------:R-:W-:Y:S01]  /*8d10*/  @!P6 IMAD.MOV R66, RZ, RZ, -R66 ;  /* 0x000000ffff42e224 */ /* 0x000fe200078e0a42 */
[----:B------:R-:W-:Y:S01]  /*8d20*/  ISETP.GE.AND P6, PT, R3, RZ, PT ;  /* 0x000000ff0300720c */ /* 0x000fe20003fc6270 */
[----:B------:R-:W-:Y:S01]  /*8d30*/  @!P0 IMAD.IADD R64, R64, 0x1, -R8 ;  /* 0x0000000140408824 */ /* 0x000fe200078e0a08 */
[C---:B------:R-:W-:Y:S01]  /*8d40*/  ISETP.GT.U32.AND P0, PT, R8.reuse, R4, PT ;  /* 0x000000040800720c */ /* 0x040fe20003f04070 */
[----:B------:R-:W-:Y:S02]  /*8d50*/  IMAD R3, R8, R12, R10 ;  /* 0x0000000c08037224 */ /* 0x000fe400078e020a */
[----:B------:R-:W-:-:S02]  /*8d60*/  @!P1 IMAD.IADD R63, R63, 0x1, -R8 ;  /* 0x000000013f3f9824 */ /* 0x000fc400078e0a08 */
[----:B------:R-:W-:Y:S01]  /*8d70*/  @!P3 IMAD.IADD R5, R5, 0x1, -R8 ;  /* 0x000000010505b824 */ /* 0x000fe200078e0a08 */
[----:B------:R-:W-:Y:S01]  /*8d80*/  ISETP.GT.U32.AND P3, PT, R8, R3, PT ;  /* 0x000000030800720c */ /* 0x000fe20003f64070 */
[----:B------:R-:W-:Y:S01]  /*8d90*/  VIADD R7, R0, 0xa7 ;  /* 0x000000a700077836 */ /* 0x000fe20000000000 */
[----:B------:R-:W-:Y:S01]  /*8da0*/  ISETP.GT.U32.AND P1, PT, R8, R63, PT ;  /* 0x0000003f0800720c */ /* 0x000fe20003f24070 */
[----:B------:R-:W-:Y:S01]  /*8db0*/  @!P4 IMAD.MOV R64, RZ, RZ, -R64 ;  /* 0x000000ffff40c224 */ /* 0x000fe200078e0a40 */
[----:B------:R-:W-:Y:S01]  /*8dc0*/  ISETP.GE.AND P4, PT, R6, RZ, PT ;  /* 0x000000ff0600720c */ /* 0x000fe20003f86270 */
[----:B------:R-:W-:Y:S01]  /*8dd0*/  VIADD R6, R0, 0xa8 ;  /* 0x000000a800067836 */ /* 0x000fe20000000000 */
[----:B------:R-:W-:Y:S01]  /*8de0*/  IABS R11, R7 ;  /* 0x00000007000b7213 */ /* 0x000fe20000000000 */
[----:B------:R-:W-:Y:S02]  /*8df0*/  @!P0 IMAD.IADD R4, R4, 0x1, -R8 ;  /* 0x0000000104048824 */ /* 0x000fe400078e0a08 */
[----:B0-----:R-:W-:Y:S01]  /*8e00*/  IMAD.MOV.U32 R14, RZ, RZ, R5 ;  /* 0x000000ffff0e7224 */ /* 0x001fe200078e0005 */
[----:B------:R-:W-:Y:S01]  /*8e10*/  IABS R62, R6 ;  /* 0x00000006003e7213 */ /* 0x000fe20000000000 */
[----:B------:R-:W-:Y:S01]  /*8e20*/  IMAD.HI.U32 R13, R9, R11, RZ ;  /* 0x0000000b090d7227 */ /* 0x000fe200078e00ff */
[----:B------:R-:W-:-:S03]  /*8e30*/  ISETP.GT.U32.AND P0, PT, R8, R4, PT ;  /* 0x000000040800720c */ /* 0x000fc60003f04070 */
[--C-:B------:R-:W-:Y:S02]  /*8e40*/  @!P3 IMAD.IADD R3, R3, 0x1, -R8.reuse ;  /* 0x000000010303b824 */ /* 0x100fe400078e0a08 */
[----:B------:R-:W-:Y:S01]  /*8e50*/  @!P1 IMAD.IADD R63, R63, 0x1, -R8 ;  /* 0x000000013f3f9824 */ /* 0x000fe200078e0a08 */
[----:B------:R-:W-:Y:S01]  /*8e60*/  ISETP.GE.AND P1, PT, R7, RZ, PT ;  /* 0x000000ff0700720c */ /* 0x000fe20003f26270 */
[----:B------:R-:W-:Y:S01]  /*8e70*/  IMAD.MOV R13, RZ, RZ, -R13 ;  /* 0x000000ffff0d7224 */ /* 0x000fe200078e0a0d */
[----:B------:R-:W-:Y:S01]  /*8e80*/  ISETP.GT.U32.AND P3, PT, R8, R3, PT ;  /* 0x000000030800720c */ /* 0x000fe20003f64070 */
[----:B------:R-:W-:Y:S02]  /*8e90*/  VIADD R7, R0, 0xa9 ;  /* 0x000000a900077836 */ /* 0x000fe40000000000 */
[----:B------:R-:W-:-:S03]  /*8ea0*/  IMAD.HI.U32 R10, R9, R62, RZ ;  /* 0x0000003e090a7227 */ /* 0x000fc600078e00ff */
[----:B------:R-:W-:Y:S01]  /*8eb0*/  IABS R60, R7 ;  /* 0x00000007003c7213 */ /* 0x000fe20000000000 */
[----:B------:R-:W-:Y:S02]  /*8ec0*/  IMAD R11, R8, R13, R11 ;  /* 0x0000000d080b7224 */ /* 0x000fe400078e020b */
[----:B------:R-:W-:Y:S02]  /*8ed0*/  IMAD.MOV R10, RZ, RZ, -R10 ;  /* 0x000000ffff0a7224 */ /* 0x000fe400078e0a0a */
[----:B------:R-:W-:Y:S01]  /*8ee0*/  @!P0 IMAD.IADD R4, R4, 0x1, -R8 ;  /* 0x0000000104048824 */ /* 0x000fe200078e0a08 */
[C---:B------:R-:W-:Y:S01]  /*8ef0*/  ISETP.GT.U32.AND P0, PT, R8.reuse, R11, PT ;  /* 0x0000000b0800720c */ /* 0x040fe20003f04070 */
[----:B------:R-:W-:Y:S01]  /*8f00*/  @!P2 IMAD.MOV R14, RZ, RZ, -R14 ;  /* 0x000000ffff0ea224 */ /* 0x000fe200078e0a0e */
[----:B------:R-:W-:Y:S01]  /*8f10*/  ISETP.GE.AND P2, PT, R7, RZ, PT ;  /* 0x000000ff0700720c */ /* 0x000fe20003f46270 */
[C---:B------:R-:W-:Y:S02]  /*8f20*/  IMAD R62, R8.reuse, R10, R62 ;  /* 0x0000000a083e7224 */ /* 0x040fe400078e023e */
[----:B------:R-:W-:Y:S01]  /*8f30*/  IMAD.HI.U32 R7, R9, R60, RZ ;  /* 0x0000003c09077227 */ /* 0x000fe200078e00ff */
[----:B------:R-:W-:Y:S03]  /*8f40*/  STL [R1+0x5b4], R14 ;  /* 0x0005b40e01007387 */ /* 0x000fe60000100800 */
[----:B------:R-:W-:Y:S01]  /*8f50*/  @!P3 IMAD.IADD R3, R3, 0x1, -R8 ;  /* 0x000000010303b824 */ /* 0x000fe200078e0a08 */
[----:B------:R-:W-:Y:S01]  /*8f60*/  ISETP.GT.U32.AND P3, PT, R8, R62, PT ;  /* 0x0000003e0800720c */ /* 0x000fe20003f64070 */
[----:B------:R-:W-:-:S02]  /*8f70*/  IMAD.MOV R7, RZ, RZ, -R7 ;  /* 0x000000ffff077224 */ /* 0x000fc400078e0a07 */
[----:B------:R-:W-:Y:S02]  /*8f80*/  IMAD.MOV.U32 R13, RZ, RZ, R4 ;  /* 0x000000ffff0d7224 */ /* 0x000fe400078e0004 */
[----:B------:R-:W-:Y:S02]  /*8f90*/  IMAD R60, R8, R7, R60 ;  /* 0x00000007083c7224 */ /* 0x000fe400078e023c */
[--C-:B------:R-:W-:Y:S02]  /*8fa0*/  @!P0 IMAD.IADD R11, R11, 0x1, -R8.reuse ;  /* 0x000000010b0b8824 */ /* 0x100fe400078e0a08 */
[----:B------:R-:W-:Y:S02]  /*8fb0*/  VIADD R5, R0, 0xaa ;  /* 0x000000aa00057836 */ /* 0x000fe40000000000 */
[----:B------:R-:W-:Y:S01]  /*8fc0*/  @!P6 IMAD.MOV R13, RZ, RZ, -R13 ;  /* 0x000000ffff0de224 */ /* 0x000fe200078e0a0d */
[C---:B------:R-:W-:Y:S01]  /*8fd0*/  ISETP.GT.U32.AND P6, PT, R8.reuse, R60, PT ;  /* 0x0000003c0800720c */ /* 0x040fe20003fc4070 */
[----:B------:R-:W-:Y:S01]  /*8fe0*/  IMAD.MOV.U32 R12, RZ, RZ, R3 ;  /* 0x000000ffff0c7224 */ /* 0x000fe200078e0003 */
[----:B------:R-:W-:Y:S01]  /*8ff0*/  ISETP.GT.U32.AND P0, PT, R8, R11, PT ;  /* 0x0000000b0800720c */ /* 0x000fe20003f04070 */
[----:B------:R-:W-:Y:S01]  /*9000*/  @!P3 IMAD.IADD R62, R62, 0x1, -R8 ;  /* 0x000000013e3eb824 */ /* 0x000fe200078e0a08 */
[----:B------:R-:W-:Y:S01]  /*9010*/  IABS R58, R5 ;  /* 0x00000005003a7213 */ /* 0x000fe20000000000 */
[----:B------:R-:W-:Y:S01]  /*9020*/  @!P5 IMAD.MOV R63, RZ, RZ, -R63 ;  /* 0x000000ffff3fd224 */ /* 0x000fe200078e0a3f */
[----:B------:R-:W-:Y:S01]  /*9030*/  ISETP.GE.AND P5, PT, R6, RZ, PT ;  /* 0x000000ff0600720c */ /* 0x000fe20003fa6270 */
[----:B------:R-:W-:Y:S01]  /*9040*/  @!P4 IMAD.MOV R12, RZ, RZ, -R12 ;  /* 0x000000ffff0cc224 */ /* 0x000fe200078e0a0c */
[----:B------:R-:W-:Y:S01]  /*9050*/  ISETP.GT.U32.AND P3, PT, R8, R62, PT ;  /* 0x0000003e0800720c */ /* 0x000fe20003f64070 */
[----:B------:R-:W-:Y:S01]  /*9060*/  VIADD R6, R0, 0xab ;  /* 0x000000ab00067836 */ /* 0x000fe20000000000 */
[----:B------:R-:W-:Y:S01]  /*9070*/  STL [R1+0x5b0], R13 ;  /* 0x0005b00d01007387 */ /* 0x000fe20000100800 */
[----:B------:R-:W-:Y:S01]  /*9080*/  IMAD.HI.U32 R7, R9, R58, RZ ;  /* 0x0000003a09077227 */ /* 0x000fe200078e00ff */
[----:B------:R-:W-:-:S02]  /*9090*/  ISETP.GE.AND P4, PT, R5, RZ, PT ;  /* 0x000000ff0500720c */ /* 0x000fc40003f86270 */
[----:B------:R0:W-:Y:S01]  /*90a0*/  STL [R1+0x5ac], R12 ;  /* 0x0005ac0c01007387 */ /* 0x0001e20000100800 */
[----:B------:R-:W-:Y:S01]  /*90b0*/  IMAD.MOV R7, RZ, RZ, -R7 ;  /* 0x000000ffff077224 */ /* 0x000fe200078e0a07 */
[----:B------:R-:W-:Y:S01]  /*90c0*/  IABS R56, R6 ;  /* 0x0000000600387213 */ /* 0x000fe20000000000 */
[--C-:B------:R-:W-:Y:S02]  /*90d0*/  @!P6 IMAD.IADD R60, R60, 0x1, -R8.reuse ;  /* 0x000000013c3ce824 */ /* 0x100fe400078e0a08 */
[----:B------:R-:W-:Y:S01]  /*90e0*/  @!P0 IMAD.IADD R11, R11, 0x1, -R8 ;  /* 0x000000010b0b8824 */ /* 0x000fe200078e0a08 */
[----:B------:R-:W-:Y:S01]  /*90f0*/  ISETP.GE.AND P0, PT, R6, RZ, PT ;  /* 0x000000ff0600720c */ /* 0x000fe20003f06270 */
[C---:B------:R-:W-:Y:S01]  /*9100*/  IMAD R58, R8.reuse, R7, R58 ;  /* 0x00000007083a7224 */ /* 0x040fe200078e023a */
[----:B------:R-:W-:Y:S01]  /*9110*/  ISETP.GT.U32.AND P6, PT, R8, R60, PT ;  /* 0x0000003c0800720c */ /* 0x000fe20003fc4070 */
[----:B------:R-:W-:-:S04]  /*9120*/  IMAD.HI.U32 R10, R9, R56, RZ ;  /* 0x00000038090a7227 */ /* 0x000fc800078e00ff */
[C---:B0-----:R-:W-:Y:S02]  /*9130*/  VIADD R12, R0.reuse, 0xac ;  /* 0x000000ac000c7836 */ /* 0x041fe40000000000 */
[----:B------:R-:W-:Y:S02]  /*9140*/  VIADD R13, R0, 0xad ;  /* 0x000000ad000d7836 */ /* 0x000fe40000000000 */
[----:B------:R-:W-:Y:S01]  /*9150*/  @!P3 IMAD.IADD R62, R62, 0x1, -R8 ;  /* 0x000000013e3eb824 */ /* 0x000fe200078e0a08 */
[----:B------:R-:W-:Y:S01]  /*9160*/  IABS R6, R12 ;  /* 0x0000000c00067213 */ /* 0x000fe20000000000 */
[----:B------:R-:W-:Y:S01]  /*9170*/  IMAD.MOV R10, RZ, RZ, -R10 ;  /* 0x000000ffff0a7224 */ /* 0x000fe200078e0a0a */
[----:B------:R-:W-:Y:S01]  /*9180*/  ISETP.GT.U32.AND P3, PT, R8, R58, PT ;  /* 0x0000003a0800720c */ /* 0x000fe20003f64070 */
[----:B------:R-:W-:Y:S01]  /*9190*/  VIADD R14, R0, 0xae ;  /* 0x000000ae000e7836 */ /* 0x000fe20000000000 */
[----:B------:R-:W-:Y:S01]  /*91a0*/  IABS R5, R13 ;  /* 0x0000000d00057213 */ /* 0x000fe20000000000 */
[----:B------:R-:W-:-:S03]  /*91b0*/  IMAD.HI.U32 R4, R9, R6, RZ ;  /* 0x0000000609047227 */ /* 0x000fc600078e00ff */
[----:B------:R-:W-:Y:S01]  /*91c0*/  IABS R16, R14 ;  /* 0x0000000e00107213 */ /* 0x000fe20000000000 */
[----:B------:R-:W-:Y:S02]  /*91d0*/  VIADD R15, R0, 0xaf ;  /* 0x000000af000f7836 */ /* 0x000fe40000000000 */
[----:B------:R-:W-:Y:S02]  /*91e0*/  IMAD R56, R8, R10, R56 ;  /* 0x0000000a08387224 */ /* 0x000fe400078e0238 */
[----:B------:R-:W-:Y:S01]  /*91f0*/  IMAD.MOV R4, RZ, RZ, -R4 ;  /* 0x000000ffff047224 */ /* 0x000fe200078e0a04 */
[----:B------:R-:W-:Y:S01]  /*9200*/  IABS R3, R15 ;  /* 0x0000000f00037213 */ /* 0x000fe20000000000 */
[----:B------:R-:W-:-:S04]  /*9210*/  IMAD.HI.U32 R18, R9, R5, RZ ;  /* 0x0000000509127227 */ /* 0x000fc800078e00ff */
[----:B------:R-:W-:Y:S01]  /*9220*/  @!P6 IMAD.IADD R60, R60, 0x1, -R8 ;  /* 0x000000013c3ce824 */ /* 0x000fe200078e0a08 */
[C---:B------:R-:W-:Y:S01]  /*9230*/  ISETP.GT.U32.AND P6, PT, R8.reuse, R56, PT ;  /* 0x000000380800720c */ /* 0x040fe20003fc4070 */
[----:B------:R-:W-:Y:S02]  /*9240*/  IMAD R6, R8, R4, R6 ;  /* 0x0000000408067224 */ /* 0x000fe400078e0206 */
[----:B------:R-:W-:-:S04]  /*9250*/  IMAD.HI.U32 R17, R9, R16, RZ ;  /* 0x0000001009117227 */ /* 0x000fc800078e00ff */
[----:B------:R-:W-:Y:S02]  /*9260*/  IMAD.MOV R18, RZ, RZ, -R18 ;  /* 0x000000ffff127224 */ /* 0x000fe400078e0a12 */
[----:B------:R-:W-:Y:S01]  /*9270*/  @!P3 IMAD.IADD R58, R58, 0x1, -R8 ;  /* 0x000000013a3ab824 */ /* 0x000fe200078e0a08 */
[----:B------:R-:W-:Y:S01]  /*9280*/  ISETP.GT.U32.AND P3, PT, R8, R6, PT ;  /* 0x000000060800720c */ /* 0x000fe20003f64070 */
[----:B------:R-:W-:-:S04]  /*9290*/  IMAD.HI.U32 R4, R9, R3, RZ ;  /* 0x0000000309047227 */ /* 0x000fc800078e00ff */
[----:B------:R-:W-:Y:S02]  /*92a0*/  IMAD.MOV R17, RZ, RZ, -R17 ;  /* 0x000000ffff117224 */ /* 0x000fe400078e0a11 */
[C---:B------:R-:W-:Y:S02]  /*92b0*/  IMAD R5, R8.reuse, R18, R5 ;  /* 0x0000001208057224 */ /* 0x040fe400078e0205 */
[----:B------:R-:W-:Y:S02]  /*92c0*/  IMAD.MOV R18, RZ, RZ, -R4 ;  /* 0x000000ffff127224 */ /* 0x000fe400078e0a04 */
[----:B------:R-:W-:Y:S02]  /*92d0*/  IMAD R4, R8, R17, R16 ;  /* 0x0000001108047224 */ /* 0x000fe400078e0210 */
[----:B------:R-:W-:Y:S02]  /*92e0*/  IMAD.MOV.U32 R19, RZ, RZ, R11 ;  /* 0x000000ffff137224 */ /* 0x000fe400078e000b */
[----:B------:R-:W-:Y:S01]  /*92f0*/  @!P6 IMAD.IADD R56, R56, 0x1, -R8 ;  /* 0x000000013838e824 */ /* 0x000fe200078e0a08 */
[C---:B------:R-:W-:Y:S01]  /*9300*/  ISETP.GT.U32.AND P6, PT, R8.reuse, R5, PT ;  /* 0x000000050800720c */ /* 0x040fe20003fc4070 */
[----:B------:R-:W-:Y:S01]  /*9310*/  @!P1 IMAD.MOV R19, RZ, RZ, -R19 ;  /* 0x000000ffff139224 */ /* 0x000fe200078e0a13 */
[C---:B------:R-:W-:Y:S01]  /*9320*/  ISETP.GT.U32.AND P1, PT, R8.reuse, R58, PT ;  /* 0x0000003a0800720c */ /* 0x040fe20003f24070 */
[----:B------:R-:W-:Y:S01]  /*9330*/  @!P2 IMAD.MOV R60, RZ, RZ, -R60 ;  /* 0x000000ffff3ca224 */ /* 0x000fe200078e0a3c */
[----:B------:R-:W-:Y:S01]  /*9340*/  ISETP.GT.U32.AND P2, PT, R8, R4, PT ;  /* 0x000000040800720c */ /* 0x000fe20003f44070 */
[----:B------:R-:W-:Y:S01]  /*9350*/  VIADD R7, R0, 0xb0 ;  /* 0x000000b000077836 */ /* 0x000fe20000000000 */
[----:B------:R0:W-:Y:S01]  /*9360*/  STL [R1+0x598], R19 ;  /* 0x0005981301007387 */ /* 0x0001e20000100800 */
[----:B------:R-:W-:Y:S01]  /*9370*/  @!P3 IMAD.IADD R6, R6, 0x1, -R8 ;  /* 0x000000010606b824 */ /* 0x000fe200078e0a08 */
[----:B------:R-:W-:Y:S01]  /*9380*/  ISETP.GT.U32.AND P3, PT, R8, R56, PT ;  /* 0x000000380800720c */ /* 0x000fe20003f64070 */
[----:B------:R-:W-:Y:S01]  /*9390*/  VIADD R11, R0, 0xb2 ;  /* 0x000000b2000b7836 */ /* 0x000fe20000000000 */
[----:B------:R-:W-:Y:S01]  /*93a0*/  IABS R55, R7 ;  /* 0x0000000700377213 */ /* 0x000fe20000000000 */
[----:B------:R-:W-:Y:S01]  /*93b0*/  @!P5 IMAD.MOV R62, RZ, RZ, -R62 ;  /* 0x000000ffff3ed224 */ /* 0x000fe200078e0a3e */
[C---:B------:R-:W-:Y:S01]  /*93c0*/  ISETP.GT.U32.AND P5, PT, R8.reuse, R6, PT ;  /* 0x000000060800720c */ /* 0x040fe20003fa4070 */
[----:B------:R-:W-:Y:S01]  /*93d0*/  IMAD R3, R8, R18, R3 ;  /* 0x0000001208037224 */ /* 0x000fe200078e0203 */
[----:B------:R-:W-:Y:S01]  /*93e0*/  IABS R17, R11 ;  /* 0x0000000b00117213 */ /* 0x000fe20000000000 */
[----:B------:R-:W-:-:S04]  /*93f0*/  IMAD.HI.U32 R10, R9, R55, RZ ;  /* 0x00000037090a7227 */ /* 0x000fc800078e00ff */
[--C-:B------:R-:W-:Y:S02]  /*9400*/  @!P6 IMAD.IADD R5, R5, 0x1, -R8.reuse ;  /* 0x000000010505e824 */ /* 0x100fe400078e0a08 */
[--C-:B------:R-:W-:Y:S01]  /*9410*/  @!P1 IMAD.IADD R58, R58, 0x1, -R8.reuse ;  /* 0x000000013a3a9824 */ /* 0x100fe200078e0a08 */
[----:B------:R-:W-:Y:S01]  /*9420*/  ISETP.GT.U32.AND P1, PT, R8, R3, PT ;  /* 0x000000030800720c */ /* 0x000fe20003f24070 */
[----:B------:R-:W-:Y:S01]  /*9430*/  @!P2 IMAD.IADD R4, R4, 0x1, -R8 ;  /* 0x000000010404a824 */ /* 0x000fe200078e0a08 */
[----:B------:R-:W-:Y:S01]  /*9440*/  ISETP.GT.U32.AND P6, PT, R8, R5, PT ;  /* 0x000000050800720c */ /* 0x000fe20003fc4070 */
[----:B------:R-:W-:Y:S01]  /*9450*/  IMAD.MOV R16, RZ, RZ, -R10 ;  /* 0x000000ffff107224 */ /* 0x000fe200078e0a0a */
[----:B------:R-:W-:Y:S01]  /*9460*/  ISETP.GE.AND P2, PT, R14, RZ, PT ;  /* 0x000000ff0e00720c */ /* 0x000fe20003f46270 */
[----:B------:R-:W-:Y:S01]  /*9470*/  @!P3 IMAD.IADD R56, R56, 0x1, -R8 ;  /* 0x000000013838b824 */ /* 0x000fe200078e0a08 */
[----:B------:R-:W-:Y:S01]  /*9480*/  ISETP.GE.AND P3, PT, R12, RZ, PT ;  /* 0x000000ff0c00720c */ /* 0x000fe20003f66270 */
[----:B------:R-:W-:Y:S01]  /*9490*/  @!P4 IMAD.MOV R58, RZ, RZ, -R58 ;  /* 0x000000ffff3ac224 */ /* 0x000fe200078e0a3a */
[C---:B------:R-:W-:Y:S01]  /*94a0*/  ISETP.GT.U32.AND P4, PT, R8.reuse, R4, PT ;  /* 0x000000040800720c */ /* 0x040fe20003f84070 */
[----:B------:R-:W-:-:S02]  /*94b0*/  IMAD R55, R8, R16, R55 ;  /* 0x0000001008377224 */ /* 0x000fc400078e0237 */
[----:B------:R-:W-:-:S04]  /*94c0*/  IMAD.HI.U32 R12, R9, R17, RZ ;  /* 0x00000011090c7227 */ /* 0x000fc800078e00ff */
[----:B------:R-:W-:Y:S02]  /*94d0*/  VIADD R10, R0, 0xb1 ;  /* 0x000000b1000a7836 */ /* 0x000fe40000000000 */
[----:B------:R-:W-:Y:S01]  /*94e0*/  @!P5 IMAD.IADD R6, R6, 0x1, -R8 ;  /* 0x000000010606d824 */ /* 0x000fe200078e0a08 */
[C---:B------:R-:W-:Y:S01]  /*94f0*/  ISETP.GT.U32.AND P5, PT, R8.reuse, R55, PT ;  /* 0x000000370800720c */ /* 0x040fe20003fa4070 */
[----:B------:R-:W-:Y:S01]  /*9500*/  IMAD.MOV R12, RZ, RZ, -R12 ;  /* 0x000000ffff0c7224 */ /* 0x000fe200078e0a0c */
[----:B------:R-:W-:Y:S01]  /*9510*/  IABS R16, R10 ;  /* 0x0000000a00107213 */ /* 0x000fe20000000000 */
[----:B------:R-:W-:Y:S01]  /*9520*/  @!P6 IMAD.IADD R5, R5, 0x1, -R8 ;  /* 0x000000010505e824 */ /* 0x000fe200078e0a08 */
[----:B------:R-:W-:Y:S01]  /*9530*/  ISETP.GE.AND P6, PT, R13, RZ, PT ;  /* 0x000000ff0d00720c */ /* 0x000fe20003fc6270 */
[----:B------:R-:W-:Y:S02]  /*9540*/  IMAD R53, R8, R12, R17 ;  /* 0x0000000c08357224 */ /* 0x000fe400078e0211 */
[----:B------:R-:W-:-:S04]  /*9550*/  IMAD.HI.U32 R18, R9, R16, RZ ;  /* 0x0000001009127227 */ /* 0x000fc800078e00ff */
[--C-:B------:R-:W-:Y:S01]  /*9560*/  @!P1 IMAD.IADD R3, R3, 0x1, -R8.reuse ;  /* 0x0000000103039824 */ /* 0x100fe200078e0a08 */
[----:B------:R-:W-:Y:S01]  /*9570*/  ISETP.GE.AND P1, PT, R15, RZ, PT ;  /* 0x000000ff0f00720c */ /* 0x000fe20003f26270 */
[----:B------:R-:W-:Y:S01]  /*9580*/  @!P4 IMAD.IADD R4, R4, 0x1, -R8 ;  /* 0x000000010404c824 */ /* 0x000fe200078e0a08 */
[C---:B------:R-:W-:Y:S01]  /*9590*/  ISETP.GT.U32.AND P4, PT, R8.reuse, R53, PT ;  /* 0x000000350800720c */ /* 0x040fe20003f84070 */
[----:B------:R-:W-:Y:S02]  /*95a0*/  IMAD.MOV R18, RZ, RZ, -R18 ;  /* 0x000000ffff127224 */ /* 0x000fe400078e0a12 */
[----:B------:R-:W-:Y:S01]  /*95b0*/  @!P0 IMAD.MOV R56, RZ, RZ, -R56 ;  /* 0x000000ffff388224 */ /* 0x000fe200078e0a38 */
[----:B------:R-:W-:Y:S01]  /*95c0*/  ISETP.GT.U32.AND P0, PT, R8, R3, PT ;  /* 0x000000030800720c */ /* 0x000fe20003f04070 */
[----:B------:R-:W-:Y:S02]  /*95d0*/  VIADD R12, R0, 0xb3 ;  /* 0x000000b3000c7836 */ /* 0x000fe40000000000 */
[----:B------:R-:W-:-:S02]  /*95e0*/  @!P5 IMAD.IADD R55, R55, 0x1, -R8 ;  /* 0x000000013737d824 */ /* 0x000fc400078e0a08 */
[C---:B------:R-:W-:Y:S01]  /*95f0*/  IMAD R54, R8.reuse, R18, R16 ;  /* 0x0000001208367224 */ /* 0x040fe200078e0210 */
[----:B------:R-:W-:Y:S01]  /*9600*/  IABS R52, R12 ;  /* 0x0000000c00347213 */ /* 0x000fe20000000000 */
[----:B------:R-:W-:Y:S01]  /*9610*/  IMAD.MOV.U32 R20, RZ, RZ, R6 ;  /* 0x000000ffff147224 */ /* 0x000fe200078e0006 */
[----:B------:R-:W-:Y:S01]  /*9620*/  ISETP.GT.U32.AND P5, PT, R8, R55, PT ;  /* 0x000000370800720c */ /* 0x000fe20003fa4070 */
[----:B------:R-:W-:Y:S02]  /*9630*/  VIADD R6, R0, 0xb4 ;  /* 0x000000b400067836 */ /* 0x000fe40000000000 */
[----:B0-----:R-:W-:Y:S02]  /*9640*/  IMAD.MOV.U32 R19, RZ, RZ, R5 ;  /* 0x000000ffff137224 */ /* 0x001fe400078e0005 */
[----:B------:R-:W-:Y:S01]  /*9650*/  @!P3 IMAD.MOV R20, RZ, RZ, -R20 ;  /* 0x000000ffff14b224 */ /* 0x000fe200078e0a14 */
[----:B------:R-:W-:Y:S01]  /*9660*/  ISETP.GT.U32.AND P3, PT, R8, R54, PT ;  /* 0x000000360800720c */ /* 0x000fe20003f64070 */
[----:B------:R-:W-:Y:S01]  /*9670*/  @!P6 IMAD.MOV R19, RZ, RZ, -R19 ;  /* 0x000000ffff13e224 */ /* 0x000fe200078e0a13 */
[----:B------:R-:W-:Y:S01]  /*9680*/  ISETP.GE.AND P6, PT, R7, RZ, PT ;  /* 0x000000ff0700720c */ /* 0x000fe20003fc6270 */
[----:B------:R-:W-:Y:S01]  /*9690*/  IMAD.MOV.U32 R14, RZ, RZ, R4 ;  /* 0x000000ffff0e7224 */ /* 0x000fe200078e0004 */
[----:B------:R-:W-:Y:S01]  /*96a0*/  IABS R5, R6 ;  /* 0x0000000600057213 */ /* 0x000fe20000000000 */
[----:B------:R-:W-:Y:S01]  /*96b0*/  @!P4 IMAD.IADD R53, R53, 0x1, -R8 ;  /* 0x000000013535c824 */ /* 0x000fe200078e0a08 */
[----:B------:R-:W-:Y:S01]  /*96c0*/  STL [R1+0x588], R20 ;  /* 0x0005881401007387 */ /* 0x000fe20000100800 */
[----:B------:R-:W-:-:S03]  /*96d0*/  IMAD.HI.U32 R7, R9, R52, RZ ;  /* 0x0000003409077227 */ /* 0x000fc600078e00ff */
[----:B------:R-:W-:Y:S01]  /*96e0*/  STL [R1+0x594], R19 ;  /* 0x0005941301007387 */ /* 0x000fe20000100800 */
[----:B------:R-:W-:Y:S01]  /*96f0*/  @!P0 IMAD.IADD R3, R3, 0x1, -R8 ;  /* 0x0000000103038824 */ /* 0x000fe200078e0a08 */
[----:B------:R-:W-:Y:S01]  /*9700*/  ISETP.GE.AND P0, PT, R10, RZ, PT ;  /* 0x000000ff0a00720c */ /* 0x000fe20003f06270 */
[----:B------:R-:W-:Y:S01]  /*9710*/  @!P2 IMAD.MOV R14, RZ, RZ, -R14 ;  /* 0x000000ffff0ea224 */ /* 0x000fe200078e0a0e */
[----:B------:R-:W-:Y:S01]  /*9720*/  ISETP.GT.U32.AND P2, PT, R8, R53, PT ;  /* 0x000000350800720c */ /* 0x000fe20003f44070 */
[----:B------:R-:W-:-:S03]  /*9730*/  IMAD.HI.U32 R10, R9, R5, RZ ;  /* 0x00000005090a7227 */ /* 0x000fc600078e00ff */
[----:B------:R-:W-:Y:S01]  /*9740*/  STL [R1+0x5a0], R14 ;  /* 0x0005a00e01007387 */ /* 0x000fe20000100800 */
        /* <DEDUP_REMOVED lines=8> */
[----:B------:R-:W-:Y:S01]  /*97d0*/  @!P6 IMAD.MOV R55, RZ, RZ, -R55 ;  /* 0x000000ffff37e224 */ /* 0x000fe200078e0a37 */
[C---:B------:R-:W-:Y:S01]  /*97e0*/  ISETP.GT.U32.AND P6, PT, R8.reuse, R52, PT ;  /* 0x000000340800720c */ /* 0x040fe20003fc4070 */
[----:B------:R-:W-:Y:S01]  /*97f0*/  @!P2 IMAD.IADD R53, R53, 0x1, -R8 ;  /* 0x000000013535a824 */ /* 0x000fe200078e0a08 */
[C---:B------:R-:W-:Y:S01]  /*9800*/  ISETP.GT.U32.AND P4, PT, R8.reuse, R54, PT ;  /* 0x000000360800720c */ /* 0x040fe20003f84070 */
[----:B------:R-:W-:Y:S01]  /*9810*/  IMAD.MOV.U32 R13, RZ, RZ, R3 ;  /* 0x000000ffff0d7224 */ /* 0x000fe200078e0003 */
[----:B------:R-:W-:Y:S01]  /*9820*/  ISETP.GT.U32.AND P2, PT, R8, R11, PT ;  /* 0x0000000b0800720c */ /* 0x000fe20003f44070 */
[----:B------:R-:W-:Y:S02]  /*9830*/  VIADD R7, R0, 0xb5 ;  /* 0x000000b500077836 */ /* 0x000fe40000000000 */
[----:B------:R-:W-:Y:S01]  /*9840*/  @!P1 IMAD.MOV R13, RZ, RZ, -R13 ;  /* 0x000000ffff0d9224 */ /* 0x000fe200078e0a0d */
[----:B------:R-:W-:Y:S01]  /*9850*/  ISETP.GE.AND P1, PT, R6, RZ, PT ;  /* 0x000000ff0600720c */ /* 0x000fe20003f26270 */
[----:B------:R-:W-:-:S02]  /*9860*/  VIADD R6, R0, 0xb6 ;  /* 0x000000b600067836 */ /* 0x000fc40000000000 */
[----:B------:R-:W-:Y:S01]  /*9870*/  VIADD R3, R0, 0xb7 ;  /* 0x000000b700037836 */ /* 0x000fe20000000000 */
[----:B------:R0:W-:Y:S01]  /*9880*/  STL [R1+0x5a4], R13 ;  /* 0x0005a40d01007387 */ /* 0x0001e20000100800 */
[--C-:B------:R-:W-:Y:S01]  /*9890*/  @!P6 IMAD.IADD R52, R52, 0x1, -R8.reuse ;  /* 0x000000013434e824 */ /* 0x100fe200078e0a08 */
[----:B------:R-:W-:Y:S01]  /*98a0*/  IABS R4, R6 ;  /* 0x0000000600047213 */ /* 0x000fe20000000000 */
[--C-:B------:R-:W-:Y:S01]  /*98b0*/  @!P4 IMAD.IADD R54, R54, 0x1, -R8.reuse ;  /* 0x000000013636c824 */ /* 0x100fe200078e0a08 */
[----:B------:R-:W-:Y:S01]  /*98c0*/  ISETP.GE.AND P4, PT, R7, RZ, PT ;  /* 0x000000ff0700720c */ /* 0x000fe20003f86270 */
[----:B------:R-:W-:Y:S01]  /*98d0*/  @!P2 IMAD.IADD R11, R11, 0x1, -R8 ;  /* 0x000000010b0ba824 */ /* 0x000fe200078e0a08 */
[----:B------:R-:W-:Y:S01]  /*98e0*/  IABS R7, R7 ;  /* 0x0000000700077213 */ /* 0x000fe20000000000 */
[----:B------:R-:W-:Y:S01]  /*98f0*/  @!P0 IMAD.MOV R54, RZ, RZ, -R54 ;  /* 0x000000ffff368224 */ /* 0x000fe200078e0a36 */
[----:B------:R-:W-:Y:S01]  /*9900*/  IABS R5, R3 ;  /* 0x0000000300057213 */ /* 0x000fe20000000000 */
[----:B------:R-:W-:Y:S01]  /*9910*/  IMAD.HI.U32 R10, R9, R4, RZ ;  /* 0x00000004090a7227 */ /* 0x000fe200078e00ff */
[----:B------:R-:W-:-:S02]  /*9920*/  ISETP.GT.U32.AND P6, PT, R8, R52, PT ;  /* 0x000000340800720c */ /* 0x000fc40003fc4070 */
[----:B------:R-:W-:Y:S01]  /*9930*/  ISETP.GE.AND P0, PT, R6, RZ, PT ;  /* 0x000000ff0600720c */ /* 0x000fe20003f06270 */
[----:B------:R-:W-:Y:S01]  /*9940*/  IMAD.HI.U32 R12, R9, R7, RZ ;  /* 0x00000007090c7227 */ /* 0x000fe200078e00ff */
[----:B------:R-:W-:-:S03]  /*9950*/  ISETP.GT.U32.AND P2, PT, R8, R11, PT ;  /* 0x0000000b0800720c */ /* 0x000fc60003f44070 */
[----:B------:R-:W-:-:S04]  /*9960*/  IMAD.HI.U32 R6, R9, R5, RZ ;  /* 0x0000000509067227 */ /* 0x000fc800078e00ff */
[----:B------:R-:W-:Y:S02]  /*9970*/  IMAD.MOV R12, RZ, RZ, -R12 ;  /* 0x000000ffff0c7224 */ /* 0x000fe400078e0a0c */
[----:B------:R-:W-:Y:S02]  /*9980*/  IMAD.MOV R10, RZ, RZ, -R10 ;  /* 0x000000ffff0a7224 */ /* 0x000fe400078e0a0a */
[----:B------:R-:W-:Y:S02]  /*9990*/  IMAD.MOV R6, RZ, RZ, -R6 ;  /* 0x000000ffff067224 */ /* 0x000fe400078e0a06 */
[C---:B------:R-:W-:Y:S02]  /*99a0*/  IMAD R7, R8.reuse, R12, R7 ;  /* 0x0000000c08077224 */ /* 0x040fe400078e0207 */
[----:B------:R-:W-:Y:S02]  /*99b0*/  IMAD R4, R8, R10, R4 ;  /* 0x0000000a08047224 */ /* 0x000fe400078e0204 */
[----:B------:R-:W-:Y:S01]  /*99c0*/  @!P6 IMAD.IADD R52, R52, 0x1, -R8 ;  /* 0x000000013434e824 */ /* 0x000fe200078e0a08 */
[C---:B------:R-:W-:Y:S01]  /*99d0*/  ISETP.GT.U32.AND P6, PT, R8.reuse, R7, PT ;  /* 0x000000070800720c */ /* 0x040fe20003fc4070 */
[----:B------:R-:W-:-:S02]  /*99e0*/  IMAD R5, R8, R6, R5 ;  /* 0x0000000608057224 */ /* 0x000fc400078e0205 */
[----:B------:R-:W-:Y:S01]  /*99f0*/  @!P2 IMAD.IADD R11, R11, 0x1, -R8 ;  /* 0x000000010b0ba824 */ /* 0x000fe200078e0a08 */
[C---:B------:R-:W-:Y:S01]  /*9a00*/  ISETP.GT.U32.AND P2, PT, R8.reuse, R4, PT ;  /* 0x000000040800720c */ /* 0x040fe20003f44070 */
[----:B------:R-:W-:Y:S01]  /*9a10*/  @!P3 IMAD.MOV R52, RZ, RZ, -R52 ;  /* 0x000000ffff34b224 */ /* 0x000fe200078e0a34 */
[----:B------:R-:W-:Y:S01]  /*9a20*/  ISETP.GT.U32.AND P3, PT, R8, R5, PT ;  /* 0x000000050800720c */ /* 0x000fe20003f64070 */
[C---:B------:R-:W-:Y:S02]  /*9a30*/  VIADD R10, R0.reuse, 0xb8 ;  /* 0x000000b8000a7836 */ /* 0x040fe40000000000 */
[C---:B------:R-:W-:Y:S02]  /*9a40*/  VIADD R6, R0.reuse, 0xba ;  /* 0x000000ba00067836 */ /* 0x040fe40000000000 */
[----:B------:R-:W-:Y:S01]  /*9a50*/  @!P5 IMAD.MOV R53, RZ, RZ, -R53 ;  /* 0x000000ffff35d224 */ /* 0x000fe200078e0a35 */
[----:B------:R-:W-:Y:S01]  /*9a60*/  IABS R51, R10 ;  /* 0x0000000a00337213 */ /* 0x000fe20000000000 */
[--C-:B------:R-:W-:Y:S01]  /*9a70*/  @!P6 IMAD.IADD R7, R7, 0x1, -R8.reuse ;  /* 0x000000010707e824 */ /* 0x100fe200078e0a08 */
[----:B------:R-:W-:Y:S01]  /*9a80*/  ISETP.GE.AND P5, PT, R3, RZ, PT ;  /* 0x000000ff0300720c */ /* 0x000fe20003fa6270 */
[----:B------:R-:W-:Y:S01]  /*9a90*/  VIADD R3, R0, 0xbb ;  /* 0x000000bb00037836 */ /* 0x000fe20000000000 */
[----:B------:R-:W-:Y:S01]  /*9aa0*/  IABS R48, R6 ;  /* 0x0000000600307213 */ /* 0x000fe20000000000 */
[--C-:B------:R-:W-:Y:S01]  /*9ab0*/  @!P2 IMAD.IADD R4, R4, 0x1, -R8.reuse ;  /* 0x000000010404a824 */ /* 0x100fe200078e0a08 */
[----:B------:R-:W-:Y:S01]  /*9ac0*/  ISETP.GT.U32.AND P6, PT, R8, R7, PT ;  /* 0x000000070800720c */ /* 0x000fe20003fc4070 */
[----:B------:R-:W-:Y:S01]  /*9ad0*/  @!P3 IMAD.IADD R5, R5, 0x1, -R8 ;  /* 0x000000010505b824 */ /* 0x000fe200078e0a08 */
[----:B------:R-:W-:Y:S01]  /*9ae0*/  IABS R46, R3 ;  /* 0x00000003002e7213 */ /* 0x000fe20000000000 */
[----:B------:R-:W-:Y:S01]  /*9af0*/  VIADD R12, R0, 0xb9 ;  /* 0x000000b9000c7836 */ /* 0x000fe20000000000 */
[C---:B------:R-:W-:Y:S01]  /*9b00*/  ISETP.GT.U32.AND P2, PT, R8.reuse, R4, PT ;  /* 0x000000040800720c */ /* 0x040fe20003f44070 */
[----:B0-----:R-:W-:Y:S01]  /*9b10*/  IMAD.HI.U32 R13, R9, R51, RZ ;  /* 0x00000033090d7227 */ /* 0x001fe200078e00ff */
[----:B------:R-:W-:-:S02]  /*9b20*/  ISETP.GT.U32.AND P3, PT, R8, R5, PT ;  /* 0x000000050800720c */ /* 0x000fc40003f64070 */
[----:B------:R-:W-:Y:S01]  /*9b30*/  IABS R50, R12 ;  /* 0x0000000c00327213 */ /* 0x000fe20000000000 */
[----:B------:R-:W-:Y:S02]  /*9b40*/  IMAD.MOV.U32 R14, RZ, RZ, R11 ;  /* 0x000000ffff0e7224 */ /* 0x000fe400078e000b */
[----:B------:R-:W-:Y:S02]  /*9b50*/  IMAD.MOV R13, RZ, RZ, -R13 ;  /* 0x000000ffff0d7224 */ /* 0x000fe400078e0a0d */
[----:B------:R-:W-:-:S04]  /*9b60*/  IMAD.HI.U32 R11, R9, R48, RZ ;  /* 0x00000030090b7227 */ /* 0x000fc800078e00ff */
[----:B------:R-:W-:Y:S01]  /*9b70*/  @!P1 IMAD.MOV R14, RZ, RZ, -R14 ;  /* 0x000000ffff0e9224 */ /* 0x000fe200078e0a0e */
[----:B------:R-:W-:Y:S01]  /*9b80*/  ISETP.GE.AND P1, PT, R10, RZ, PT ;  /* 0x000000ff0a00720c */ /* 0x000fe20003f26270 */
[----:B------:R-:W-:Y:S02]  /*9b90*/  IMAD R51, R8, R13, R51 ;  /* 0x0000000d08337224 */ /* 0x000fe400078e0233 */
[C---:B------:R-:W-:Y:S01]  /*9ba0*/  IMAD.HI.U32 R10, R9.reuse, R46, RZ ;  /* 0x0000002e090a7227 */ /* 0x040fe200078e00ff */
[----:B------:R0:W-:Y:S03]  /*9bb0*/  STL [R1+0x584], R14 ;  /* 0x0005840e01007387 */ /* 0x0001e60000100800 */
[----:B------:R-:W-:-:S04]  /*9bc0*/  IMAD.HI.U32 R13, R9, R50, RZ ;  /* 0x00000032090d7227 */ /* 0x000fc800078e00ff */
[----:B------:R-:W-:Y:S02]  /*9bd0*/  IMAD.MOV R11, RZ, RZ, -R11 ;  /* 0x000000ffff0b7224 */ /* 0x000fe400078e0a0b */
[----:B------:R-:W-:Y:S01]  /*9be0*/  @!P6 IMAD.IADD R7, R7, 0x1, -R8 ;  /* 0x000000010707e824 */ /* 0x000fe200078e0a08 */
[----:B------:R-:W-:Y:S01]  /*9bf0*/  ISETP.GT.U32.AND P6, PT, R8, R51, PT ;  /* 0x000000330800720c */ /* 0x000fe20003fc4070 */
[----:B------:R-:W-:Y:S02]  /*9c00*/  IMAD.MOV R10, RZ, RZ, -R10 ;  /* 0x000000ffff0a7224 */ /* 0x000fe400078e0a0a */
[----:B------:R-:W-:Y:S02]  /*9c10*/  IMAD.MOV R13, RZ, RZ, -R13 ;  /* 0x000000ffff0d7224 */ /* 0x000fe400078e0a0d */
[----:B------:R-:W-:Y:S01]  /*9c20*/  @!P2 IMAD.IADD R4, R4, 0x1, -R8 ;  /* 0x000000010404a824 */ /* 0x000fe200078e0a08 */
[----:B------:R-:W-:Y:S01]  /*9c30*/  ISETP.GE.AND P2, PT, R12, RZ, PT ;  /* 0x000000ff0c00720c */ /* 0x000fe20003f46270 */
[----:B------:R-:W-:-:S02]  /*9c40*/  IMAD R48, R8, R11, R48 ;  /* 0x0000000b08307224 */ /* 0x000fc400078e0230 */
[----:B------:R-:W-:Y:S02]  /*9c50*/  @!P3 IMAD.IADD R5, R5, 0x1, -R8 ;  /* 0x000000010505b824 */ /* 0x000fe400078e0a08 */
[----:B0-----:R-:W-:Y:S01]  /*9c60*/  IMAD.MOV.U32 R14, RZ, RZ, R7 ;  /* 0x000000ffff0e7224 */ /* 0x001fe200078e0007 */
[C---:B------:R-:W-:Y:S01]  /*9c70*/  ISETP.GT.U32.AND P3, PT, R8.reuse, R48, PT ;  /* 0x000000300800720c */ /* 0x040fe20003f64070 */
[C---:B------:R-:W-:Y:S02]  /*9c80*/  IMAD R46, R8.reuse, R10, R46 ;  /* 0x0000000a082e7224 */ /* 0x040fe400078e022e */
[----:B------:R-:W-:Y:S02]  /*9c90*/  IMAD R50, R8, R13, R50 ;  /* 0x0000000d08327224 */ /* 0x000fe400078e0232 */
[----:B------:R-:W-:Y:S02]  /*9ca0*/  IMAD.MOV.U32 R12, RZ, RZ, R4 ;  /* 0x000000ffff0c7224 */ /* 0x000fe400078e0004 */
[----:B------:R-:W-:-:S02]  /*9cb0*/  IMAD.MOV.U32 R10, RZ, RZ, R5 ;  /* 0x000000ffff0a7224 */ /* 0x000fc400078e0005 */
[----:B------:R-:W-:Y:S01]  /*9cc0*/  @!P4 IMAD.MOV R14, RZ, RZ, -R14 ;  /* 0x000000ffff0ec224 */ /* 0x000fe200078e0a0e */
[----:B------:R-:W-:Y:S01]  /*9cd0*/  ISETP.GT.U32.AND P4, PT, R8, R50, PT ;  /* 0x000000320800720c */ /* 0x000fe20003f84070 */
[----:B------:R-:W-:Y:S01]  /*9ce0*/  @!P0 IMAD.MOV R12, RZ, RZ, -R12 ;  /* 0x000000ffff0c8224 */ /* 0x000fe200078e0a0c */
[----:B------:R-:W-:Y:S01]  /*9cf0*/  ISETP.GE.AND P0, PT, R6, RZ, PT ;  /* 0x000000ff0600720c */ /* 0x000fe20003f06270 */
[----:B------:R-:W-:Y:S01]  /*9d00*/  @!P5 IMAD.MOV R10, RZ, RZ, -R10 ;  /* 0x000000ffff0ad224 */ /* 0x000fe200078e0a0a */
[----:B------:R-:W-:Y:S01]  /*9d10*/  ISETP.GT.U32.AND P5, PT, R8, R46, PT ;  /* 0x0000002e0800720c */ /* 0x000fe20003fa4070 */
[----:B------:R-:W-:Y:S01]  /*9d20*/  STL [R1+0x578], R14 ;  /* 0x0005780e01007387 */ /* 0x000fe20000100800 */
[----:B------:R-:W-:Y:S02]  /*9d30*/  VIADD R11, R0, 0xbc ;  /* 0x000000bc000b7836 */ /* 0x000fe40000000000 */
[--C-:B------:R-:W-:Y:S01]  /*9d40*/  @!P6 IMAD.IADD R51, R51, 0x1, -R8.reuse ;  /* 0x000000013333e824 */ /* 0x100fe200078e0a08 */
[----:B------:R0:W-:Y:S01]  /*9d50*/  STL [R1+0x580], R12 ;  /* 0x0005800c01007387 */ /* 0x0001e20000100800 */
[--C-:B------:R-:W-:Y:S01]  /*9d60*/  @!P3 IMAD.IADD R48, R48, 0x1, -R8.reuse ;  /* 0x000000013030b824 */ /* 0x100fe200078e0a08 */
[----:B------:R-:W-:Y:S01]  /*9d70*/  IABS R7, R11 ;  /* 0x0000000b00077213 */ /* 0x000fe20000000000 */
[----:B------:R-:W-:Y:S01]  /*9d80*/  VIADD R6, R0, 0xbe ;  /* 0x000000be00067836 */ /* 0x000fe20000000000 */
[----:B------:R1:W-:Y:S01]  /*9d90*/  STL [R1+0x58c], R10 ;  /* 0x00058c0a01007387 */ /* 0x0003e20000100800 */
[----:B------:R-:W-:Y:S01]  /*9da0*/  ISETP.GT.U32.AND P6, PT, R8, R51, PT ;  /* 0x000000330800720c */ /* 0x000fe20003fc4070 */
[--C-:B------:R-:W-:Y:S01]  /*9db0*/  @!P4 IMAD.IADD R50, R50, 0x1, -R8.reuse ;  /* 0x000000013232c824 */ /* 0x100fe200078e0a08 */
[----:B------:R-:W-:Y:S01]  /*9dc0*/  ISETP.GE.AND P4, PT, R11, RZ, PT ;  /* 0x000000ff0b00720c */ /* 0x000fe20003f86270 */
[----:B------:R-:W-:Y:S01]  /*9dd0*/  @!P5 IMAD.IADD R46, R46, 0x1, -R8 ;  /* 0x000000012e2ed824 */ /* 0x000fe200078e0a08 */
[----:B------:R-:W-:Y:S01]  /*9de0*/  ISETP.GT.U32.AND P5, PT, R8, R48, PT ;  /* 0x000000300800720c */ /* 0x000fe20003fa4070 */
[----:B0-----:R-:W-:Y:S01]  /*9df0*/  VIADD R12, R0, 0xbd ;  /* 0x000000bd000c7836 */ /* 0x001fe20000000000 */
[----:B------:R-:W-:Y:S01]  /*9e00*/  ISETP.GT.U32.AND P3, PT, R8, R50, PT ;  /* 0x000000320800720c */ /* 0x000fe20003f64070 */
[----:B------:R-:W-:Y:S01]  /*9e10*/  IMAD.MOV.U32 R4, RZ, RZ, R7 ;  /* 0x000000ffff047224 */ /* 0x000fe200078e0007 */
[----:B------:R-:W-:Y:S01]  /*9e20*/  IABS R11, R6 ;  /* 0x00000006000b7213 */ /* 0x000fe20000000000 */
[----:B------:R-:W-:Y:S01]  /*9e30*/  VIADD R14, R0, 0xc2 ;  /* 0x000000c2000e7836 */ /* 0x000fe20000000000 */
[----:B-1----:R-:W-:Y:S01]  /*9e40*/  IABS R10, R12 ;  /* 0x0000000c000a7213 */ /* 0x002fe20000000000 */
[----:B------:R-:W-:-:S03]  /*9e50*/  IMAD.HI.U32 R5, R9, R4, RZ ;  /* 0x0000000409057227 */ /* 0x000fc600078e00ff */
[----:B------:R-:W-:Y:S01]  /*9e60*/  IABS R41, R14 ;  /* 0x0000000e00297213 */ /* 0x000fe20000000000 */
[----:B------:R-:W-:-:S04]  /*9e70*/  IMAD.HI.U32 R7, R9, R10, RZ ;  /* 0x0000000a09077227 */ /* 0x000fc800078e00ff */
[----:B------:R-:W-:Y:S02]  /*9e80*/  IMAD.MOV R7, RZ, RZ, -R7 ;  /* 0x000000ffff077224 */ /* 0x000fe400078e0a07 */
[----:B------:R-:W-:Y:S01]  /*9e90*/  @!P6 IMAD.IADD R51, R51, 0x1, -R8 ;  /* 0x000000013333e824 */ /* 0x000fe200078e0a08 */
[----:B------:R-:W-:Y:S01]  /*9ea0*/  ISETP.GE.AND P6, PT, R3, RZ, PT ;  /* 0x000000ff0300720c */ /* 0x000fe20003fc6270 */
[----:B------:R-:W-:Y:S02]  /*9eb0*/  IMAD.MOV R5, RZ, RZ, -R5 ;  /* 0x000000ffff057224 */ /* 0x000fe400078e0a05 */
[C---:B------:R-:W-:Y:S02]  /*9ec0*/  IMAD R10, R8.reuse, R7, R10 ;  /* 0x00000007080a7224 */ /* 0x040fe400078e020a */
[C---:B------:R-:W-:Y:S02]  /*9ed0*/  IMAD R4, R8.reuse, R5, R4 ;  /* 0x0000000508047224 */ /* 0x040fe400078e0204 */
[----:B------:R-:W-:Y:S01]  /*9ee0*/  @!P1 IMAD.MOV R51, RZ, RZ, -R51 ;  /* 0x000000ffff339224 */ /* 0x000fe200078e0a33 */
[----:B------:R-:W-:Y:S01]  /*9ef0*/  ISETP.GT.U32.AND P1, PT, R8, R46, PT ;  /* 0x0000002e0800720c */ /* 0x000fe20003f24070 */
[--C-:B------:R-:W-:Y:S01]  /*9f00*/  @!P5 IMAD.IADD R48, R48, 0x1, -R8.reuse ;  /* 0x000000013030d824 */ /* 0x100fe200078e0a08 */
[----:B------:R-:W-:Y:S01]  /*9f10*/  ISETP.GT.U32.AND P5, PT, R8, R10, PT ;  /* 0x0000000a0800720c */ /* 0x000fe20003fa4070 */
[----:B------:R-:W-:Y:S01]  /*9f20*/  @!P3 IMAD.IADD R50, R50, 0x1, -R8 ;  /* 0x000000013232b824 */ /* 0x000fe200078e0a08 */
[----:B------:R-:W-:Y:S01]  /*9f30*/  ISETP.GT.U32.AND P3, PT, R8, R4, PT ;  /* 0x000000040800720c */ /* 0x000fe20003f64070 */
[----:B------:R-:W-:-:S02]  /*9f40*/  VIADD R5, R0, 0xbf ;  /* 0x000000bf00057836 */ /* 0x000fc40000000000 */
[----:B------:R-:W-:Y:S02]  /*9f50*/  VIADD R3, R0, 0xc0 ;  /* 0x000000c000037836 */ /* 0x000fe40000000000 */
[C---:B------:R-:W-:Y:S01]  /*9f60*/  IMAD.HI.U32 R13, R9.reuse, R11, RZ ;  /* 0x0000000b090d7227 */ /* 0x040fe200078e00ff */
[----:B------:R-:W-:Y:S02]  /*9f70*/  IABS R7, R5 ;  /* 0x0000000500077213 */ /* 0x000fe40000000000 */
[----:B------:R-:W-:Y:S01]  /*9f80*/  IABS R44, R3 ;  /* 0x00000003002c7213 */ /* 0x000fe20000000000 */
[--C-:B------:R-:W-:Y:S01]  /*9f90*/  @!P1 IMAD.IADD R46, R46, 0x1, -R8.reuse ;  /* 0x000000012e2e9824 */ /* 0x100fe200078e0a08 */
[----:B------:R-:W-:Y:S01]  /*9fa0*/  ISETP.GE.AND P1, PT, R12, RZ, PT ;  /* 0x000000ff0c00720c */ /* 0x000fe20003f26270 */
[----:B------:R-:W-:Y:S02]  /*9fb0*/  @!P5 IMAD.IADD R10, R10, 0x1, -R8 ;  /* 0x000000010a0ad824 */ /* 0x000fe400078e0a08 */
[----:B------:R-:W-:-:S03]  /*9fc0*/  IMAD.HI.U32 R12, R9, R7, RZ ;  /* 0x00000007090c7227 */ /* 0x000fc600078e00ff */
[----:B------:R-:W-:Y:S01]  /*9fd0*/  ISETP.GT.U32.AND P5, PT, R8, R10, PT ;  /* 0x0000000a0800720c */ /* 0x000fe20003fa4070 */
[----:B------:R-:W-:Y:S01]  /*9fe0*/  @!P3 IMAD.IADD R4, R4, 0x1, -R8 ;  /* 0x000000010404b824 */ /* 0x000fe200078e0a08 */
[----:B------:R-:W-:Y:S01]  /*9ff0*/  ISETP.GE.AND P3, PT, R6, RZ, PT ;  /* 0x000000ff0600720c */ /* 0x000fe20003f66270 */
[----:B------:R-:W-:-:S04]  /*a000*/  IMAD.HI.U32 R6, R9, R44, RZ ;  /* 0x0000002c09067227 */ /* 0x000fc800078e00ff */
[----:B------:R-:W-:Y:S02]  /*a010*/  IMAD.MOV R12, RZ, RZ, -R12 ;  /* 0x000000ffff0c7224 */ /* 0x000fe400078e0a0c */
[----:B------:R-:W-:Y:S02]  /*a020*/  IMAD.MOV R6, RZ, RZ, -R6 ;  /* 0x000000ffff067224 */ /* 0x000fe400078e0a06 */
[C---:B------:R-:W-:Y:S02]  /*a030*/  IMAD R7, R8.reuse, R12, R7 ;  /* 0x0000000c08077224 */ /* 0x040fe400078e0207 */
[----:B------:R-:W-:Y:S01]  /*a040*/  @!P2 IMAD.MOV R50, RZ, RZ, -R50 ;  /* 0x000000ffff32a224 */ /* 0x000fe200078e0a32 */
[C---:B------:R-:W-:Y:S01]  /*a050*/  ISETP.GT.U32.AND P2, PT, R8.reuse, R4, PT ;  /* 0x000000040800720c */ /* 0x040fe20003f44070 */
[C---:B------:R-:W-:Y:S02]  /*a060*/  IMAD R44, R8.reuse, R6, R44 ;  /* 0x00000006082c7224 */ /* 0x040fe400078e022c */
[----:B------:R-:W-:Y:S01]  /*a070*/  @!P6 IMAD.MOV R46, RZ, RZ, -R46 ;  /* 0x000000ffff2ee224 */ /* 0x000fe200078e0a2e */
[----:B------:R-:W-:Y:S01]  /*a080*/  ISETP.GT.U32.AND P6, PT, R8, R7, PT ;  /* 0x000000070800720c */ /* 0x000fe20003fc4070 */
[----:B------:R-:W-:-:S02]  /*a090*/  IMAD.MOV R13, RZ, RZ, -R13 ;  /* 0x000000ffff0d7224 */ /* 0x000fc400078e0a0d */
[----:B------:R-:W-:Y:S01]  /*a0a0*/  @!P5 IMAD.IADD R10, R10, 0x1, -R8 ;  /* 0x000000010a0ad824 */ /* 0x000fe200078e0a08 */
[----:B------:R-:W-:Y:S01]  /*a0b0*/  ISETP.GT.U32.AND P5, PT, R8, R44, PT ;  /* 0x0000002c0800720c */ /* 0x000fe20003fa4070 */
[----:B------:R-:W-:Y:S02]  /*a0c0*/  VIADD R12, R0, 0xc1 ;  /* 0x000000c1000c7836 */ /* 0x000fe40000000000 */
[----:B------:R-:W-:Y:S02]  /*a0d0*/  IMAD R11, R8, R13, R11 ;  /* 0x0000000d080b7224 */ /* 0x000fe400078e020b */
[----:B------:R-:W-:Y:S01]  /*a0e0*/  @!P0 IMAD.MOV R48, RZ, RZ, -R48 ;  /* 0x000000ffff308224 */ /* 0x000fe200078e0a30 */
[----:B------:R-:W-:Y:S01]  /*a0f0*/  IABS R42, R12 ;  /* 0x0000000c002a7213 */ /* 0x000fe20000000000 */
[--C-:B------:R-:W-:Y:S01]  /*a100*/  @!P2 IMAD.IADD R4, R4, 0x1, -R8.reuse ;  /* 0x000000010404a824 */ /* 0x100fe200078e0a08 */
[----:B------:R-:W-:Y:S01]  /*a110*/  ISETP.GT.U32.AND P0, PT, R8, R11, PT ;  /* 0x0000000b0800720c */ /* 0x000fe20003f04070 */
[----:B------:R-:W-:Y:S01]  /*a120*/  @!P6 IMAD.IADD R7, R7, 0x1, -R8 ;  /* 0x000000010707e824 */ /* 0x000fe200078e0a08 */
[----:B------:R-:W-:Y:S01]  /*a130*/  ISETP.GE.AND P2, PT, R5, RZ, PT ;  /* 0x000000ff0500720c */ /* 0x000fe20003f46270 */
[----:B------:R-:W-:-:S04]  /*a140*/  IMAD.HI.U32 R5, R9, R42, RZ ;  /* 0x0000002a09057227 */ /* 0x000fc800078e00ff */
[----:B------:R-:W-:Y:S02]  /*a150*/  IMAD.MOV.U32 R15, RZ, RZ, R4 ;  /* 0x000000ffff0f7224 */ /* 0x000fe400078e0004 */
[----:B------:R-:W-:Y:S01]  /*a160*/  @!P5 IMAD.IADD R44, R44, 0x1, -R8 ;  /* 0x000000012c2cd824 */ /* 0x000fe200078e0a08 */
[----:B------:R-:W-:Y:S01]  /*a170*/  ISETP.GT.U32.AND P5, PT, R8, R7, PT ;  /* 0x000000070800720c */ /* 0x000fe20003fa4070 */
[----:B------:R-:W-:Y:S02]  /*a180*/  IMAD.MOV R4, RZ, RZ, -R5 ;  /* 0x000000ffff047224 */ /* 0x000fe400078e0a05 */
[----:B------:R-:W-:-:S04]  /*a190*/  IMAD.HI.U32 R5, R9, R41, RZ ;  /* 0x0000002909057227 */ /* 0x000fc800078e00ff */
[--C-:B------:R-:W-:Y:S01]  /*a1a0*/  @!P0 IMAD.IADD R11, R11, 0x1, -R8.reuse ;  /* 0x000000010b0b8824 */ /* 0x100fe200078e0a08 */
[----:B------:R-:W-:Y:S01]  /*a1b0*/  ISETP.GE.AND P0, PT, R3, RZ, PT ;  /* 0x000000ff0300720c */ /* 0x000fe20003f06270 */
[----:B------:R-:W-:Y:S02]  /*a1c0*/  IMAD.MOV R5, RZ, RZ, -R5 ;  /* 0x000000ffff057224 */ /* 0x000fe400078e0a05 */
[----:B------:R-:W-:Y:S01]  /*a1d0*/  @!P4 IMAD.MOV R15, RZ, RZ, -R15 ;  /* 0x000000ffff0fc224 */ /* 0x000fe200078e0a0f */
[C---:B------:R-:W-:Y:S01]  /*a1e0*/  ISETP.GT.U32.AND P6, PT, R8.reuse, R11, PT ;  /* 0x0000000b0800720c */ /* 0x040fe20003fc4070 */
[C---:B------:R-:W-:Y:S01]  /*a1f0*/  IMAD R41, R8.reuse, R5, R41 ;  /* 0x0000000508297224 */ /* 0x040fe200078e0229 */
[C---:B------:R-:W-:Y:S01]  /*a200*/  ISETP.GT.U32.AND P4, PT, R8.reuse, R44, PT ;  /* 0x0000002c0800720c */ /* 0x040fe20003f84070 */
[----:B------:R-:W-:Y:S01]  /*a210*/  @!P5 IMAD.IADD R7, R7, 0x1, -R8 ;  /* 0x000000010707d824 */ /* 0x000fe200078e0a08 */
[----:B------:R0:W-:Y:S01]  /*a220*/  STL [R1+0x570], R15 ;  /* 0x0005700f01007387 */ /* 0x0001e20000100800 */
[C---:B------:R-:W-:Y:S01]  /*a230*/  IMAD R42, R8.reuse, R4, R42 ;  /* 0x00000004082a7224 */ /* 0x040fe200078e022a */
[----:B------:R-:W-:Y:S01]  /*a240*/  ISETP.GT.U32.AND P5, PT, R8, R41, PT ;  /* 0x000000290800720c */ /* 0x000fe20003fa4070 */
[----:B------:R-:W-:-:S02]  /*a250*/  VIADD R4, R0, 0xc4 ;  /* 0x000000c400047836 */ /* 0x000fc40000000000 */
[C---:B------:R-:W-:Y:S02]  /*a260*/  VIADD R5, R0.reuse, 0xc5 ;  /* 0x000000c500057836 */ /* 0x040fe40000000000 */
[----:B------:R-:W-:Y:S01]  /*a270*/  VIADD R3, R0, 0xc3 ;  /* 0x000000c300037836 */ /* 0x000fe20000000000 */
[----:B------:R-:W-:Y:S01]  /*a280*/  IABS R6, R4 ;  /* 0x0000000400067213 */ /* 0x000fe20000000000 */
[--C-:B------:R-:W-:Y:S01]  /*a290*/  @!P6 IMAD.IADD R11, R11, 0x1, -R8.reuse ;  /* 0x000000010b0be824 */ /* 0x100fe200078e0a08 */
[----:B------:R-:W-:Y:S01]  /*a2a0*/  ISETP.GT.U32.AND P6, PT, R8, R42, PT ;  /* 0x0000002a0800720c */ /* 0x000fe20003fc4070 */
[--C-:B------:R-:W-:Y:S01]  /*a2b0*/  @!P4 IMAD.IADD R44, R44, 0x1, -R8.reuse ;  /* 0x000000012c2cc824 */ /* 0x100fe200078e0a08 */
[----:B------:R-:W-:Y:S01]  /*a2c0*/  ISETP.GE.AND P4, PT, R12, RZ, PT ;  /* 0x000000ff0c00720c */ /* 0x000fe20003f86270 */
[----:B------:R-:W-:Y:S01]  /*a2d0*/  IMAD.HI.U32 R13, R9, R6, RZ ;  /* 0x00000006090d7227 */ /* 0x000fe200078e00ff */
[----:B------:R-:W-:Y:S02]  /*a2e0*/  IABS R12, R5 ;  /* 0x00000005000c7213 */ /* 0x000fe40000000000 */
[----:B------:R-:W-:Y:S01]  /*a2f0*/  IABS R40, R3 ;  /* 0x0000000300287213 */ /* 0x000fe20000000000 */
[----:B------:R-:W-:-:S02]  /*a300*/  @!P5 IMAD.IADD R41, R41, 0x1, -R8 ;  /* 0x000000012929d824 */ /* 0x000fc400078e0a08 */
[----:B------:R-:W-:Y:S02]  /*a310*/  IMAD.MOV R13, RZ, RZ, -R13 ;  /* 0x000000ffff0d7224 */ /* 0x000fe400078e0a0d */
[----:B------:R-:W-:Y:S01]  /*a320*/  @!P2 IMAD.MOV R7, RZ, RZ, -R7 ;  /* 0x000000ffff07a224 */ /* 0x000fe200078e0a07 */
[----:B------:R-:W-:Y:S01]  /*a330*/  ISETP.GT.U32.AND P5, PT, R8, R41, PT ;  /* 0x000000290800720c */ /* 0x000fe20003fa4070 */
[----:B------:R-:W-:Y:S01]  /*a340*/  @!P6 IMAD.IADD R42, R42, 0x1, -R8 ;  /* 0x000000012a2ae824 */ /* 0x000fe200078e0a08 */
[----:B------:R-:W-:Y:S01]  /*a350*/  ISETP.GE.AND P6, PT, R14, RZ, PT ;  /* 0x000000ff0e00720c */ /* 0x000fe20003fc6270 */
[----:B0-----:R-:W-:Y:S01]  /*a360*/  IMAD.HI.U32 R15, R9, R40, RZ ;  /* 0x00000028090f7227 */ /* 0x001fe200078e00ff */
[----:B------:R-:W-:-:S03]  /*a370*/  ISETP.GE.AND P2, PT, R3, RZ, PT ;  /* 0x000000ff0300720c */ /* 0x000fc60003f46270 */
[----:B------:R-:W-:-:S04]  /*a380*/  IMAD.HI.U32 R3, R9, R12, RZ ;  /* 0x0000000c09037227 */ /* 0x000fc800078e00ff */
[C---:B------:R-:W-:Y:S02]  /*a390*/  IMAD R6, R8.reuse, R13, R6 ;  /* 0x0000000d08067224 */ /* 0x040fe400078e0206 */
[----:B------:R-:W-:Y:S01]  /*a3a0*/  @!P1 IMAD.MOV R10, RZ, RZ, -R10 ;  /* 0x000000ffff0a9224 */ /* 0x000fe200078e0a0a */
[C---:B------:R-:W-:Y:S01]  /*a3b0*/  ISETP.GT.U32.AND P1, PT, R8.reuse, R42, PT ;  /* 0x0000002a0800720c */ /* 0x040fe20003f24070 */
[----:B------:R-:W-:Y:S02]  /*a3c0*/  IMAD.MOV R3, RZ, RZ, -R3 ;  /* 0x000000ffff037224 */ /* 0x000fe400078e0a03 */
[----:B------:R-:W-:Y:S01]  /*a3d0*/  IMAD.MOV R15, RZ, RZ, -R15 ;  /* 0x000000ffff0f7224 */ /* 0x000fe200078e0a0f */
[----:B------:R0:W-:Y:S01]  /*a3e0*/  STL [R1+0x568], R10 ;  /* 0x0005680a01007387 */ /* 0x0001e20000100800 */
[----:B------:R-:W-:Y:S01]  /*a3f0*/  @!P5 IMAD.IADD R41, R41, 0x1, -R8 ;  /* 0x000000012929d824 */ /* 0x000fe200078e0a08 */
[C---:B------:R-:W-:Y:S01]  /*a400*/  ISETP.GT.U32.AND P5, PT, R8.reuse, R6, PT ;  /* 0x000000060800720c */ /* 0x040fe20003fa4070 */
[----:B------:R-:W-:-:S02]  /*a410*/  IMAD R3, R8, R3, R12 ;  /* 0x0000000308037224 */ /* 0x000fc400078e020c */
[C---:B------:R-:W-:Y:S02]  /*a420*/  IMAD R40, R8.reuse, R15, R40 ;  /* 0x0000000f08287224 */ /* 0x040fe400078e0228 */
[----:B------:R-:W-:Y:S01]  /*a430*/  @!P6 IMAD.MOV R41, RZ, RZ, -R41 ;  /* 0x000000ffff29e224 */ /* 0x000fe200078e0a29 */
[----:B------:R-:W-:Y:S01]  /*a440*/  ISETP.GT.U32.AND P6, PT, R8, R3, PT ;  /* 0x000000030800720c */ /* 0x000fe20003fc4070 */
[----:B------:R-:W-:Y:S01]  /*a450*/  @!P0 IMAD.MOV R44, RZ, RZ, -R44 ;  /* 0x000000ffff2c8224 */ /* 0x000fe200078e0a2c */
[----:B------:R-:W-:Y:S01]  /*a460*/  ISETP.GE.AND P0, PT, R4, RZ, PT ;  /* 0x000000ff0400720c */ /* 0x000fe20003f06270 */
[----:B0-----:R-:W-:Y:S02]  /*a470*/  IMAD.MOV.U32 R10, RZ, RZ, R11 ;  /* 0x000000ffff0a7224 */ /* 0x001fe400078e000b */
[----:B------:R-:W-:Y:S02]  /*a480*/  VIADD R4, R0, 0xc6 ;  /* 0x000000c600047836 */ /* 0x000fe40000000000 */
[----:B------:R-:W-:Y:S01]  /*a490*/  @!P3 IMAD.MOV R10, RZ, RZ, -R10 ;  /* 0x000000ffff0ab224 */ /* 0x000fe200078e0a0a */
[----:B------:R-:W-:Y:S01]  /*a4a0*/  ISETP.GT.U32.AND P3, PT, R8, R40, PT ;  /* 0x000000280800720c */ /* 0x000fe20003f64070 */
[--C-:B------:R-:W-:Y:S01]  /*a4b0*/  @!P1 IMAD.IADD R42, R42, 0x1, -R8.reuse ;  /* 0x000000012a2a9824 */ /* 0x100fe200078e0a08 */
[----:B------:R-:W-:Y:S01]  /*a4c0*/  ISETP.GE.AND P1, PT, R5, RZ, PT ;  /* 0x000000ff0500720c */ /* 0x000fe20003f26270 */
[----:B------:R-:W-:Y:S01]  /*a4d0*/  @!P5 IMAD.IADD R6, R6, 0x1, -R8 ;  /* 0x000000010606d824 */ /* 0x000fe200078e0a08 */
[----:B------:R-:W-:Y:S01]  /*a4e0*/  STL [R1+0x56c], R10 ;  /* 0x00056c0a01007387 */ /* 0x000fe20000100800 */
[----:B------:R-:W-:Y:S01]  /*a4f0*/  @!P4 IMAD.MOV R42, RZ, RZ, -R42 ;  /* 0x000000ffff2ac224 */ /* 0x000fe200078e0a2a */
[----:B------:R-:W-:Y:S01]  /*a500*/  ISETP.GE.AND P4, PT, R4, RZ, PT ;  /* 0x000000ff0400720c */ /* 0x000fe20003f86270 */
[----:B------:R-:W-:Y:S01]  /*a510*/  @!P6 IMAD.IADD R3, R3, 0x1, -R8 ;  /* 0x000000010303e824 */ /* 0x000fe200078e0a08 */
[----:B------:R0:W-:Y:S01]  /*a520*/  STL [R1+0x574], R7 ;  /* 0x0005740701007387 */ /* 0x0001e20000100800 */
[----:B------:R-:W-:Y:S01]  /*a530*/  ISETP.GT.U32.AND P5, PT, R8, R6, PT ;  /* 0x000000060800720c */ /* 0x000fe20003fa4070 */
[----:B------:R-:W-:-:S02]  /*a540*/  VIADD R11, R0, 0xc8 ;  /* 0x000000c8000b7836 */ /* 0x000fc40000000000 */
[----:B------:R-:W-:Y:S01]  /*a550*/  ISETP.GT.U32.AND P6, PT, R8, R3, PT ;  /* 0x000000030800720c */ /* 0x000fe20003fc4070 */
[----:B------:R-:W-:Y:S02]  /*a560*/  @!P3 IMAD.IADD R40, R40, 0x1, -R8 ;  /* 0x000000012828b824 */ /* 0x000fe400078e0a08 */
[----:B------:R-:W-:Y:S01]  /*a570*/  IABS R20, R11 ;  /* 0x0000000b00147213 */ /* 0x000fe20000000000 */
[C---:B------:R-:W-:Y:S01]  /*a580*/  VIADD R117, R0.reuse, 0xd6 ;  /* 0x000000d600757836 */ /* 0x040fe20000000000 */
[----:B0-----:R-:W-:Y:S01]  /*a590*/  IABS R7, R4 ;  /* 0x0000000400077213 */ /* 0x001fe20000000000 */
[----:B------:R-:W-:Y:S01]  /*a5a0*/  VIADD R4, R0, 0xc7 ;  /* 0x000000c700047836 */ /* 0x000fe20000000000 */
[----:B------:R-:W-:Y:S01]  /*a5b0*/  ISETP.GT.U32.AND P3, PT, R8, R40, PT ;  /* 0x000000280800720c */ /* 0x000fe20003f64070 */
[----:B------:R-:W-:-:S03]  /*a5c0*/  IMAD.HI.U32 R13, R9, R20, RZ ;  /* 0x00000014090d7227 */ /* 0x000fc600078e00ff */
[----:B------:R-:W-:Y:S01]  /*a5d0*/  IABS R5, R4 ;  /* 0x0000000400057213 */ /* 0x000fe20000000000 */
[----:B------:R-:W-:-:S04]  /*a5e0*/  IMAD.HI.U32 R10, R9, R7, RZ ;  /* 0x00000007090a7227 */ /* 0x000fc800078e00ff */
[----:B------:R-:W-:Y:S02]  /*a5f0*/  IMAD.MOV R10, RZ, RZ, -R10 ;  /* 0x000000ffff0a7224 */ /* 0x000fe400078e0a0a */
[----:B------:R-:W-:-:S04]  /*a600*/  IMAD.HI.U32 R12, R9, R5, RZ ;  /* 0x00000005090c7227 */ /* 0x000fc800078e00ff */
[----:B------:R-:W-:Y:S02]  /*a610*/  IMAD R7, R8, R10, R7 ;  /* 0x0000000a08077224 */ /* 0x000fe400078e0207 */
[----:B------:R-:W-:Y:S02]  /*a620*/  @!P5 IMAD.IADD R6, R6, 0x1, -R8 ;  /* 0x000000010606d824 */ /* 0x000fe400078e0a08 */
[----:B------:R-:W-:Y:S01]  /*a630*/  IMAD.MOV R12, RZ, RZ, -R12 ;  /* 0x000000ffff0c7224 */ /* 0x000fe200078e0a0c */
[C---:B------:R-:W-:Y:S01]  /*a640*/  ISETP.GT.U32.AND P5, PT, R8.reuse, R7, PT ;  /* 0x000000070800720c */ /* 0x040fe20003fa4070 */
[----:B------:R-:W-:Y:S02]  /*a650*/  IMAD.MOV R13, RZ, RZ, -R13 ;  /* 0x000000ffff0d7224 */ /* 0x000fe400078e0a0d */
[----:B------:R-:W-:Y:S02]  /*a660*/  IMAD R5, R8, R12, R5 ;  /* 0x0000000c08057224 */ /* 0x000fe400078e0205 */
[----:B------:R-:W-:-:S02]  /*a670*/  @!P6 IMAD.IADD R3, R3, 0x1, -R8 ;  /* 0x000000010303e824 */ /* 0x000fc400078e0a08 */
[----:B------:R-:W-:Y:S01]  /*a680*/  @!P3 IMAD.IADD R40, R40, 0x1, -R8 ;  /* 0x000000012828b824 */ /* 0x000fe200078e0a08 */
[----:B------:R-:W-:Y:S01]  /*a690*/  ISETP.GE.AND P3, PT, R4, RZ, PT ;  /* 0x000000ff0400720c */ /* 0x000fe20003f66270 */
[----:B------:R-:W-:Y:S01]  /*a6a0*/  VIADD R4, R0, 0xc9 ;  /* 0x000000c900047836 */ /* 0x000fe20000000000 */
[C---:B------:R-:W-:Y:S01]  /*a6b0*/  ISETP.GT.U32.AND P6, PT, R8.reuse, R5, PT ;  /* 0x000000050800720c */ /* 0x040fe20003fc4070 */
[----:B------:R-:W-:Y:S02]  /*a6c0*/  IMAD R20, R8, R13, R20 ;  /* 0x0000000d08147224 */ /* 0x000fe400078e0214 */
[----:B------:R-:W-:Y:S01]  /*a6d0*/  IMAD.MOV.U32 R12, RZ, RZ, R3 ;  /* 0x000000ffff0c7224 */ /* 0x000fe200078e0003 */
[----:B------:R-:W-:Y:S01]  /*a6e0*/  IABS R10, R4 ;  /* 0x00000004000a7213 */ /* 0x000fe20000000000 */
[----:B------:R-:W-:Y:S02]  /*a6f0*/  IMAD.MOV.U32 R14, RZ, RZ, R6 ;  /* 0x000000ffff0e7224 */ /* 0x000fe400078e0006 */
[----:B------:R-:W-:-:S02]  /*a700*/  @!P5 IMAD.IADD R7, R7, 0x1, -R8 ;  /* 0x000000010707d824 */ /* 0x000fc400078e0a08 */
[----:B------:R-:W-:Y:S01]  /*a710*/  @!P1 IMAD.MOV R12, RZ, RZ, -R12 ;  /* 0x000000ffff0c9224 */ /* 0x000fe200078e0a0c */
[----:B------:R-:W-:Y:S01]  /*a720*/  ISETP.GT.U32.AND P1, PT, R8, R20, PT ;  /* 0x000000140800720c */ /* 0x000fe20003f24070 */
[----:B------:R-:W-:Y:S01]  /*a730*/  @!P0 IMAD.MOV R14, RZ, RZ, -R14 ;  /* 0x000000ffff0e8224 */ /* 0x000fe200078e0a0e */
[----:B------:R-:W-:Y:S01]  /*a740*/  ISETP.GE.AND P0, PT, R4, RZ, PT ;  /* 0x000000ff0400720c */ /* 0x000fe20003f06270 */
[----:B------:R-:W-:Y:S01]  /*a750*/  IMAD.HI.U32 R4, R9, R10, RZ ;  /* 0x0000000a09047227 */ /* 0x000fe200078e00ff */
[----:B------:R-:W-:Y:S02]  /*a760*/  ISETP.GT.U32.AND P5, PT, R8, R7, PT ;  /* 0x000000070800720c */ /* 0x000fe40003fa4070 */
[----:B------:R-:W-:Y:S01]  /*a770*/  STL [R1+0x560], R14 ;  /* 0x0005600e01007387 */ /* 0x000fe20000100800 */
[----:B------:R-:W-:Y:S01]  /*a780*/  @!P2 IMAD.MOV R40, RZ, RZ, -R40 ;  /* 0x000000ffff28a224 */ /* 0x000fe200078e0a28 */
[----:B------:R-:W-:Y:S01]  /*a790*/  ISETP.GE.AND P2, PT, R11, RZ, PT ;  /* 0x000000ff0b00720c */ /* 0x000fe20003f46270 */
[----:B------:R-:W-:Y:S01]  /*a7a0*/  VIADD R11, R0, 0xca ;  /* 0x000000ca000b7836 */ /* 0x000fe20000000000 */
[----:B------:R0:W-:Y:S01]  /*a7b0*/  STL [R1+0x55c], R12 ;  /* 0x00055c0c01007387 */ /* 0x0001e20000100800 */
[----:B------:R-:W-:-:S02]  /*a7c0*/  IMAD.MOV R4, RZ, RZ, -R4 ;  /* 0x000000ffff047224 */ /* 0x000fc400078e0a04 */
[----:B------:R-:W-:Y:S01]  /*a7d0*/  @!P6 IMAD.IADD R5, R5, 0x1, -R8 ;  /* 0x000000010505e824 */ /* 0x000fe200078e0a08 */
[----:B------:R-:W-:Y:S01]  /*a7e0*/  IABS R18, R11 ;  /* 0x0000000b00127213 */ /* 0x000fe20000000000 */
[----:B------:R-:W-:Y:S02]  /*a7f0*/  VIADD R6, R0, 0xcb ;  /* 0x000000cb00067836 */ /* 0x000fe40000000000 */
[C---:B------:R-:W-:Y:S01]  /*a800*/  IMAD R19, R8.reuse, R4, R10 ;  /* 0x0000000408137224 */ /* 0x040fe200078e020a */
[----:B------:R-:W-:Y:S01]  /*a810*/  ISETP.GT.U32.AND P6, PT, R8, R5, PT ;  /* 0x000000050800720c */ /* 0x000fe20003fc4070 */
[--C-:B------:R-:W-:Y:S01]  /*a820*/  @!P1 IMAD.IADD R20, R20, 0x1, -R8.reuse ;  /* 0x0000000114149824 */ /* 0x100fe200078e0a08 */
[----:B------:R-:W-:Y:S01]  /*a830*/  IABS R17, R6 ;  /* 0x0000000600117213 */ /* 0x000fe20000000000 */
[----:B------:R-:W-:Y:S01]  /*a840*/  @!P5 IMAD.IADD R7, R7, 0x1, -R8 ;  /* 0x000000010707d824 */ /* 0x000fe200078e0a08 */
[C---:B------:R-:W-:Y:S01]  /*a850*/  ISETP.GT.U32.AND P5, PT, R8.reuse, R19, PT ;  /* 0x000000130800720c */ /* 0x040fe20003fa4070 */
[----:B------:R-:W-:Y:S01]  /*a860*/  IMAD.HI.U32 R10, R9, R18, RZ ;  /* 0x00000012090a7227 */ /* 0x000fe200078e00ff */
[----:B------:R-:W-:-:S03]  /*a870*/  ISETP.GT.U32.AND P1, PT, R8, R20, PT ;  /* 0x000000140800720c */ /* 0x000fc60003f24070 */
[----:B0-----:R-:W-:Y:S02]  /*a880*/  IMAD.MOV.U32 R12, RZ, RZ, R7 ;  /* 0x000000ffff0c7224 */ /* 0x001fe400078e0007 */
[----:B------:R-:W-:-:S04]  /*a890*/  IMAD.HI.U32 R7, R9, R17, RZ ;  /* 0x0000001109077227 */ /* 0x000fc800078e00ff */
[----:B------:R-:W-:Y:S02]  /*a8a0*/  IMAD.MOV R10, RZ, RZ, -R10 ;  /* 0x000000ffff0a7224 */ /* 0x000fe400078e0a0a */
[----:B------:R-:W-:Y:S01]  /*a8b0*/  @!P4 IMAD.MOV R12, RZ, RZ, -R12 ;  /* 0x000000ffff0cc224 */ /* 0x000fe200078e0a0c */
[----:B------:R-:W-:Y:S01]  /*a8c0*/  ISETP.GE.AND P4, PT, R11, RZ, PT ;  /* 0x000000ff0b00720c */ /* 0x000fe20003f86270 */
[----:B------:R-:W-:Y:S02]  /*a8d0*/  VIADD R3, R0, 0xcc ;  /* 0x000000cc00037836 */ /* 0x000fe40000000000 */
[----:B------:R-:W-:Y:S01]  /*a8e0*/  IMAD.MOV R7, RZ, RZ, -R7 ;  /* 0x000000ffff077224 */ /* 0x000fe200078e0a07 */
[----:B------:R0:W-:Y:S01]  /*a8f0*/  STL [R1+0x554], R12 ;  /* 0x0005540c01007387 */ /* 0x0001e20000100800 */
[----:B------:R-:W-:Y:S01]  /*a900*/  @!P6 IMAD.IADD R5, R5, 0x1, -R8 ;  /* 0x000000010505e824 */ /* 0x000fe200078e0a08 */
[----:B------:R-:W-:Y:S01]  /*a910*/  IABS R4, R3 ;  /* 0x0000000300047213 */ /* 0x000fe20000000000 */
[----:B------:R-:W-:Y:S01]  /*a920*/  IMAD R18, R8, R10, R18 ;  /* 0x0000000a08127224 */ /* 0x000fe200078e0212 */
[----:B------:R-:W-:Y:S01]  /*a930*/  ISETP.GE.AND P6, PT, R6, RZ, PT ;  /* 0x000000ff0600720c */ /* 0x000fe20003fc6270 */
[----:B------:R-:W-:-:S02]  /*a940*/  @!P5 IMAD.IADD R19, R19, 0x1, -R8 ;  /* 0x000000011313d824 */ /* 0x000fc400078e0a08 */
[----:B------:R-:W-:Y:S02]  /*a950*/  IMAD R17, R8, R7, R17 ;  /* 0x0000000708117224 */ /* 0x000fe400078e0211 */
[----:B------:R-:W-:Y:S01]  /*a960*/  @!P1 IMAD.IADD R20, R20, 0x1, -R8 ;  /* 0x0000000114149824 */ /* 0x000fe200078e0a08 */
[C---:B------:R-:W-:Y:S01]  /*a970*/  ISETP.GT.U32.AND P1, PT, R8.reuse, R18, PT ;  /* 0x000000120800720c */ /* 0x040fe20003f24070 */
[----:B0-----:R-:W-:Y:S01]  /*a980*/  IMAD.MOV.U32 R12, RZ, RZ, R5 ;  /* 0x000000ffff0c7224 */ /* 0x001fe200078e0005 */
[----:B------:R-:W-:Y:S01]  /*a990*/  ISETP.GT.U32.AND P5, PT, R8, R19, PT ;  /* 0x000000130800720c */ /* 0x000fe20003fa4070 */
[----:B------:R-:W-:-:S04]  /*a9a0*/  IMAD.HI.U32 R11, R9, R4, RZ ;  /* 0x00000004090b7227 */ /* 0x000fc800078e00ff */
[----:B------:R-:W-:Y:S01]  /*a9b0*/  @!P3 IMAD.MOV R12, RZ, RZ, -R12 ;  /* 0x000000ffff0cb224 */ /* 0x000fe200078e0a0c */
[----:B------:R-:W-:Y:S01]  /*a9c0*/  ISETP.GT.U32.AND P3, PT, R8, R17, PT ;  /* 0x000000110800720c */ /* 0x000fe20003f64070 */
[----:B------:R-:W-:Y:S02]  /*a9d0*/  IMAD.MOV R6, RZ, RZ, -R11 ;  /* 0x000000ffff067224 */ /* 0x000fe400078e0a0b */
[----:B------:R-:W-:Y:S01]  /*a9e0*/  VIADD R5, R0, 0xcd ;  /* 0x000000cd00057836 */ /* 0x000fe20000000000 */
[----:B------:R0:W-:Y:S01]  /*a9f0*/  STL [R1+0x550], R12 ;  /* 0x0005500c01007387 */ /* 0x0001e20000100800 */
[----:B------:R-:W-:Y:S02]  /*aa00*/  IMAD R4, R8, R6, R4 ;  /* 0x0000000608047224 */ /* 0x000fe400078e0204 */
[--C-:B------:R-:W-:Y:S01]  /*aa10*/  @!P1 IMAD.IADD R18, R18, 0x1, -R8.reuse ;  /* 0x0000000112129824 */ /* 0x100fe200078e0a08 */
[----:B------:R-:W-:Y:S01]  /*aa20*/  IABS R10, R5 ;  /* 0x00000005000a7213 */ /* 0x000fe20000000000 */
[--C-:B------:R-:W-:Y:S01]  /*aa30*/  @!P5 IMAD.IADD R19, R19, 0x1, -R8.reuse ;  /* 0x000000011313d824 */ /* 0x100fe200078e0a08 */
[----:B------:R-:W-:Y:S01]  /*aa40*/  ISETP.GT.U32.AND P5, PT, R8, R4, PT ;  /* 0x000000040800720c */ /* 0x000fe20003fa4070 */
[----:B------:R-:W-:Y:S01]  /*aa50*/  VIADD R6, R0, 0xce ;  /* 0x000000ce00067836 */ /* 0x000fe20000000000 */
[----:B------:R-:W-:Y:S01]  /*aa60*/  ISETP.GE.AND P1, PT, R5, RZ, PT ;  /* 0x000000ff0500720c */ /* 0x000fe20003f26270 */
[----:B------:R-:W-:Y:S01]  /*aa70*/  @!P3 IMAD.IADD R17, R17, 0x1, -R8 ;  /* 0x000000011111b824 */ /* 0x000fe200078e0a08 */
[----:B------:R-:W-:Y:S01]  /*aa80*/  ISETP.GT.U32.AND P3, PT, R8, R18, PT ;  /* 0x000000120800720c */ /* 0x000fe20003f64070 */
[----:B------:R-:W-:Y:S01]  /*aa90*/  IMAD.HI.U32 R5, R9, R10, RZ ;  /* 0x0000000a09057227 */ /* 0x000fe200078e00ff */
[----:B------:R-:W-:-:S03]  /*aaa0*/  IABS R7, R6 ;  /* 0x0000000600077213 */ /* 0x000fc60000000000 */
[----:B------:R-:W-:Y:S02]  /*aab0*/  IMAD.MOV R5, RZ, RZ, -R5 ;  /* 0x000000ffff057224 */ /* 0x000fe400078e0a05 */
[----:B------:R-:W-:Y:S01]  /*aac0*/  @!P2 IMAD.MOV R20, RZ, RZ, -R20 ;  /* 0x000000ffff14a224 */ /* 0x000fe200078e0a14 */
[----:B------:R-:W-:Y:S01]  /*aad0*/  ISETP.GE.AND P2, PT, R3, RZ, PT ;  /* 0x000000ff0300720c */ /* 0x000fe20003f46270 */
[----:B------:R-:W-:Y:S02]  /*aae0*/  IMAD R10, R8, R5, R10 ;  /* 0x00000005080a7224 */ /* 0x000fe400078e020a */
[--C-:B------:R-:W-:Y:S01]  /*aaf0*/  @!P5 IMAD.IADD R4, R4, 0x1, -R8.reuse ;  /* 0x000000010404d824 */ /* 0x100fe200078e0a08 */
[----:B------:R-:W-:Y:S01]  /*ab00*/  ISETP.GT.U32.AND P5, PT, R8, R17, PT ;  /* 0x000000110800720c */ /* 0x000fe20003fa4070 */
[----:B------:R-:W-:Y:S01]  /*ab10*/  @!P3 IMAD.IADD R18, R18, 0x1, -R8 ;  /* 0x000000011212b824 */ /* 0x000fe200078e0a08 */
[C---:B------:R-:W-:Y:S01]  /*ab20*/  ISETP.GT.U32.AND P3, PT, R8.reuse, R10, PT ;  /* 0x0000000a0800720c */ /* 0x040fe20003f64070 */
[----:B------:R-:W-:Y:S01]  /*ab30*/  @!P0 IMAD.MOV R19, RZ, RZ, -R19 ;  /* 0x000000ffff138224 */ /* 0x000fe200078e0a13 */
[----:B------:R-:W-:Y:S01]  /*ab40*/  ISETP.GT.U32.AND P0, PT, R8, R4, PT ;  /* 0x000000040800720c */ /* 0x000fe20003f04070 */
[----:B------:R-:W-:-:S02]  /*ab50*/  VIADD R3, R0, 0xcf ;  /* 0x000000cf00037836 */ /* 0x000fc40000000000 */
[----:B------:R-:W-:-:S03]  /*ab60*/  IMAD.HI.U32 R11, R9, R7, RZ ;  /* 0x00000007090b7227 */ /* 0x000fc600078e00ff */
[----:B0-----:R-:W-:Y:S01]  /*ab70*/  IABS R12, R3 ;  /* 0x00000003000c7213 */ /* 0x001fe20000000000 */
[----:B------:R-:W-:Y:S02]  /*ab80*/  VIADD R5, R0, 0xd0 ;  /* 0x000000d000057836 */ /* 0x000fe40000000000 */
[----:B------:R-:W-:Y:S02]  /*ab90*/  IMAD.MOV R11, RZ, RZ, -R11 ;  /* 0x000000ffff0b7224 */ /* 0x000fe400078e0a0b */
[----:B------:R-:W-:Y:S01]  /*aba0*/  @!P3 IMAD.IADD R10, R10, 0x1, -R8 ;  /* 0x000000010a0ab824 */ /* 0x000fe200078e0a08 */
[----:B------:R-:W-:Y:S01]  /*abb0*/  IABS R16, R5 ;  /* 0x0000000500107213 */ /* 0x000fe20000000000 */
[----:B------:R-:W-:Y:S01]  /*abc0*/  IMAD.HI.U32 R13, R9, R12, RZ ;  /* 0x0000000c090d7227 */ /* 0x000fe200078e00ff */
[----:B------:R-:W-:-:S03]  /*abd0*/  ISETP.GE.AND P3, PT, R3, RZ, PT ;  /* 0x000000ff0300720c */ /* 0x000fc60003f66270 */
[----:B------:R-:W-:Y:S02]  /*abe0*/  IMAD R7, R8, R11, R7 ;  /* 0x0000000b08077224 */ /* 0x000fe400078e0207 */
[----:B------:R-:W-:Y:S01]  /*abf0*/  @!P0 IMAD.IADD R4, R4, 0x1, -R8 ;  /* 0x0000000104048824 */ /* 0x000fe200078e0a08 */
[----:B------:R-:W-:Y:S01]  /*ac00*/  ISETP.GE.AND P0, PT, R6, RZ, PT ;  /* 0x000000ff0600720c */ /* 0x000fe20003f06270 */
[----:B------:R-:W-:Y:S01]  /*ac10*/  @!P4 IMAD.MOV R18, RZ, RZ, -R18 ;  /* 0x000000ffff12c224 */ /* 0x000fe200078e0a12 */
[----:B------:R-:W-:Y:S01]  /*ac20*/  ISETP.GT.U32.AND P4, PT, R8, R10, PT ;  /* 0x0000000a0800720c */ /* 0x000fe20003f84070 */
[----:B------:R-:W-:Y:S02]  /*ac30*/  VIADD R11, R0, 0xd1 ;  /* 0x000000d1000b7836 */ /* 0x000fe40000000000 */
[----:B------:R-:W-:Y:S02]  /*ac40*/  IMAD.MOV R13, RZ, RZ, -R13 ;  /* 0x000000ffff0d7224 */ /* 0x000fe400078e0a0d */
[----:B------:R-:W-:Y:S01]  /*ac50*/  IMAD.HI.U32 R6, R9, R16, RZ ;  /* 0x0000001009067227 */ /* 0x000fe200078e00ff */
[----:B------:R-:W-:-:S03]  /*ac60*/  IABS R15, R11 ;  /* 0x0000000b000f7213 */ /* 0x000fc60000000000 */
[----:B------:R-:W-:Y:S01]  /*ac70*/  @!P5 IMAD.IADD R17, R17, 0x1, -R8 ;  /* 0x000000011111d824 */ /* 0x000fe200078e0a08 */
[C---:B------:R-:W-:Y:S01]  /*ac80*/  ISETP.GT.U32.AND P5, PT, R8.reuse, R7, PT ;  /* 0x000000070800720c */ /* 0x040fe20003fa4070 */
[C---:B------:R-:W-:Y:S02]  /*ac90*/  IMAD R3, R8.reuse, R13, R12 ;  /* 0x0000000d08037224 */ /* 0x040fe400078e020c */
[----:B------:R-:W-:Y:S02]  /*aca0*/  IMAD.MOV R12, RZ, RZ, -R6 ;  /* 0x000000ffff0c7224 */ /* 0x000fe400078e0a06 */
[----:B------:R-:W-:Y:S01]  /*acb0*/  @!P6 IMAD.MOV R17, RZ, RZ, -R17 ;  /* 0x000000ffff11e224 */ /* 0x000fe200078e0a11 */
[C---:B------:R-:W-:Y:S01]  /*acc0*/  ISETP.GT.U32.AND P6, PT, R8.reuse, R3, PT ;  /* 0x000000030800720c */ /* 0x040fe20003fc4070 */
[----:B------:R-:W-:Y:S02]  /*acd0*/  IMAD R16, R8, R12, R16 ;  /* 0x0000000c08107224 */ /* 0x000fe400078e0210 */
[----:B------:R-:W-:-:S04]  /*ace0*/  IMAD.HI.U32 R6, R9, R15, RZ ;  /* 0x0000000f09067227 */ /* 0x000fc800078e00ff */
[----:B------:R-:W-:Y:S01]  /*acf0*/  @!P4 IMAD.IADD R10, R10, 0x1, -R8 ;  /* 0x000000010a0ac824 */ /* 0x000fe200078e0a08 */
[C---:B------:R-:W-:Y:S01]  /*ad00*/  ISETP.GT.U32.AND P4, PT, R8.reuse, R16, PT ;  /* 0x000000100800720c */ /* 0x040fe20003f84070 */
[----:B------:R-:W-:Y:S02]  /*ad10*/  IMAD.MOV.U32 R14, RZ, RZ, R4 ;  /* 0x000000ffff0e7224 */ /* 0x000fe400078e0004 */
[----:B------:R-:W-:Y:S02]  /*ad20*/  IMAD.MOV R6, RZ, RZ, -R6 ;  /* 0x000000ffff067224 */ /* 0x000fe400078e0a06 */
[----:B------:R-:W-:Y:S02]  /*ad30*/  @!P5 IMAD.IADD R7, R7, 0x1, -R8 ;  /* 0x000000010707d824 */ /* 0x000fe400078e0a08 */
[----:B------:R-:W-:Y:S01]  /*ad40*/  @!P2 IMAD.MOV R14, RZ, RZ, -R14 ;  /* 0x000000ffff0ea224 */ /* 0x000fe200078e0a0e */
[----:B------:R-:W-:Y:S01]  /*ad50*/  ISETP.GE.AND P2, PT, R5, RZ, PT ;  /* 0x000000ff0500720c */ /* 0x000fe20003f46270 */
[C---:B------:R-:W-:Y:S01]  /*ad60*/  IMAD R15, R8.reuse, R6, R15 ;  /* 0x00000006080f7224 */ /* 0x040fe200078e020f */
[----:B------:R-:W-:Y:S01]  /*ad70*/  ISETP.GT.U32.AND P5, PT, R8, R7, PT ;  /* 0x000000070800720c */ /* 0x000fe20003fa4070 */
[----:B------:R-:W-:Y:S01]  /*ad80*/  VIADD R6, R0, 0xd2 ;  /* 0x000000d200067836 */ /* 0x000fe20000000000 */
[----:B------:R0:W-:Y:S01]  /*ad90*/  STL [R1+0x54c], R14 ;  /* 0x00054c0e01007387 */ /* 0x0001e20000100800 */
[--C-:B------:R-:W-:Y:S01]  /*ada0*/  @!P6 IMAD.IADD R3, R3, 0x1, -R8.reuse ;  /* 0x000000010303e824 */ /* 0x100fe200078e0a08 */
[----:B------:R-:W-:Y:S01]  /*adb0*/  ISETP.GE.AND P6, PT, R11, RZ, PT ;  /* 0x000000ff0b00720c */ /* 0x000fe20003fc6270 */
[----:B------:R-:W-:-:S02]  /*adc0*/  @!P4 IMAD.IADD R16, R16, 0x1, -R8 ;  /* 0x000000011010c824 */ /* 0x000fc400078e0a08 */
[----:B------:R-:W-:Y:S01]  /*add0*/  VIADD R5, R0, 0xd3 ;  /* 0x000000d300057836 */ /* 0x000fe20000000000 */
[----:B------:R-:W-:Y:S01]  /*ade0*/  ISETP.GT.U32.AND P4, PT, R8, R3, PT ;  /* 0x000000030800720c */ /* 0x000fe20003f84070 */
[----:B------:R-:W-:Y:S02]  /*adf0*/  IMAD.MOV.U32 R22, RZ, RZ, R10 ;  /* 0x000000ffff167224 */ /* 0x000fe400078e000a */
[----:B------:R-:W-:Y:S01]  /*ae00*/  VIADD R4, R0, 0xd4 ;  /* 0x000000d400047836 */ /* 0x000fe20000000000 */
[----:B0-----:R-:W-:Y:S01]  /*ae10*/  IABS R14, R6 ;  /* 0x00000006000e7213 */ /* 0x001fe20000000000 */
[----:B------:R-:W-:Y:S01]  /*ae20*/  @!P5 IMAD.IADD R7, R7, 0x1, -R8 ;  /* 0x000000010707d824 */ /* 0x000fe200078e0a08 */
[C---:B------:R-:W-:Y:S01]  /*ae30*/  ISETP.GT.U32.AND P5, PT, R8.reuse, R15, PT ;  /* 0x0000000f0800720c */ /* 0x040fe20003fa4070 */
[----:B------:R-:W-:Y:S01]  /*ae40*/  @!P1 IMAD.MOV R22, RZ, RZ, -R22 ;  /* 0x000000ffff169224 */ /* 0x000fe200078e0a16 */
[----:B------:R-:W-:Y:S01]  /*ae50*/  IABS R13, R5 ;  /* 0x00000005000d7213 */ /* 0x000fe20000000000 */
[----:B------:R-:W-:Y:S01]  /*ae60*/  IMAD.HI.U32 R12, R9, R14, RZ ;  /* 0x0000000e090c7227 */ /* 0x000fe200078e00ff */
[----:B------:R-:W-:-:S02]  /*ae70*/  ISETP.GT.U32.AND P1, PT, R8, R16, PT ;  /* 0x000000100800720c */ /* 0x000fc40003f24070 */
[----:B------:R-:W-:Y:S01]  /*ae80*/  IABS R11, R4 ;  /* 0x00000004000b7213 */ /* 0x000fe20000000000 */
[----:B------:R-:W-:Y:S01]  /*ae90*/  IMAD.MOV R12, RZ, RZ, -R12 ;  /* 0x000000ffff0c7224 */ /* 0x000fe200078e0a0c */
[----:B------:R0:W-:Y:S01]  /*aea0*/  STL [R1+0x548], R22 ;  /* 0x0005481601007387 */ /* 0x0001e20000100800 */
[----:B------:R-:W-:Y:S02]  /*aeb0*/  @!P4 IMAD.IADD R3, R3, 0x1, -R8 ;  /* 0x000000010303c824 */ /* 0x000fe400078e0a08 */
[C---:B------:R-:W-:Y:S02]  /*aec0*/  IMAD R14, R8.reuse, R12, R14 ;  /* 0x0000000c080e7224 */ /* 0x040fe400078e020e */
[----:B------:R-:W-:Y:S02]  /*aed0*/  @!P5 IMAD.IADD R15, R15, 0x1, -R8 ;  /* 0x000000010f0fd824 */ /* 0x000fe400078e0a08 */
[----:B------:R-:W-:Y:S01]  /*aee0*/  IMAD.HI.U32 R10, R9, R13, RZ ;  /* 0x0000000d090a7227 */ /* 0x000fe200078e00ff */
[----:B------:R-:W-:-:S02]  /*aef0*/  ISETP.GT.U32.AND P4, PT, R8, R14, PT ;  /* 0x0000000e0800720c */ /* 0x000fc40003f84070 */
[----:B------:R-:W-:Y:S01]  /*af00*/  ISETP.GT.U32.AND P5, PT, R8, R15, PT ;  /* 0x0000000f0800720c */ /* 0x000fe20003fa4070 */
[----:B------:R-:W-:Y:S02]  /*af10*/  IMAD.MOV R10, RZ, RZ, -R10 ;  /* 0x000000ffff0a7224 */ /* 0x000fe400078e0a0a */
[----:B------:R-:W-:Y:S02]  /*af20*/  IMAD.MOV.U32 R12, RZ, RZ, R3 ;  /* 0x000000ffff0c7224 */ /* 0x000fe400078e0003 */
[----:B------:R-:W-:Y:S01]  /*af30*/  @!P1 IMAD.IADD R16, R16, 0x1, -R8 ;  /* 0x0000000110109824 */ /* 0x000fe200078e0a08 */
[----:B------:R-:W-:Y:S01]  /*af40*/  ISETP.GE.AND P1, PT, R5, RZ, PT ;  /* 0x000000ff0500720c */ /* 0x000fe20003f26270 */
[----:B------:R-:W-:Y:S02]  /*af50*/  IMAD R13, R8, R10, R13 ;  /* 0x0000000a080d7224 */ /* 0x000fe400078e020d */
[----:B------:R-:W-:Y:S02]  /*af60*/  @!P3 IMAD.MOV R12, RZ, RZ, -R12 ;  /* 0x000000ffff0cb224 */ /* 0x000fe400078e0a0c */
[----:B------:R-:W-:-:S02]  /*af70*/  @!P4 IMAD.IADD R14, R14, 0x1, -R8 ;  /* 0x000000010e0ec824 */ /* 0x000fc400078e0a08 */
[----:B0-----:R-:W-:Y:S02]  /*af80*/  IMAD.MOV.U32 R22, RZ, RZ, R7 ;  /* 0x000000ffff167224 */ /* 0x001fe400078e0007 */
[----:B------:R-:W-:Y:S01]  /*af90*/  IMAD.HI.U32 R7, R9, R11, RZ ;  /* 0x0000000b09077227 */ /* 0x000fe200078e00ff */
[----:B------:R-:W-:-:S03]  /*afa0*/  ISETP.GT.U32.AND P3, PT, R8, R14, PT ;  /* 0x0000000e0800720c */ /* 0x000fc60003f64070 */
[----:B------:R-:W-:Y:S01]  /*afb0*/  @!P2 IMAD.MOV R16, RZ, RZ, -R16 ;  /* 0x000000ffff10a224 */ /* 0x000fe200078e0a10 */
[----:B------:R-:W-:Y:S01]  /*afc0*/  ISETP.GT.U32.AND P2, PT, R8, R13, PT ;  /* 0x0000000d0800720c */ /* 0x000fe20003f44070 */
[----:B------:R-:W-:Y:S02]  /*afd0*/  IMAD.MOV R7, RZ, RZ, -R7 ;  /* 0x000000ffff077224 */ /* 0x000fe400078e0a07 */
[--C-:B------:R-:W-:Y:S01]  /*afe0*/  @!P5 IMAD.IADD R15, R15, 0x1, -R8.reuse ;  /* 0x000000010f0fd824 */ /* 0x100fe200078e0a08 */
[----:B------:R-:W-:Y:S01]  /*aff0*/  ISETP.GE.AND P5, PT, R4, RZ, PT ;  /* 0x000000ff0400720c */ /* 0x000fe20003fa6270 */
[----:B------:R-:W-:Y:S02]  /*b000*/  IMAD R4, R8, R7, R11 ;  /* 0x0000000708047224 */ /* 0x000fe400078e020b */
[----:B------:R-:W-:Y:S02]  /*b010*/  VIADD R5, R0, 0xd5 ;  /* 0x000000d500057836 */ /* 0x000fe40000000000 */
[----:B------:R-:W-:Y:S01]  /*b020*/  @!P3 IMAD.IADD R14, R14, 0x1, -R8 ;  /* 0x000000010e0eb824 */ /* 0x000fe200078e0a08 */
[----:B------:R-:W-:Y:S01]  /*b030*/  ISETP.GT.U32.AND P3, PT, R8, R4, PT ;  /* 0x000000040800720c */ /* 0x000fe20003f64070 */
[----:B------:R-:W-:Y:S01]  /*b040*/  @!P0 IMAD.MOV R22, RZ, RZ, -R22 ;  /* 0x000000ffff168224 */ /* 0x000fe200078e0a16 */
[----:B------:R-:W-:Y:S01]  /*b050*/  ISETP.GE.AND P0, PT, R6, RZ, PT ;  /* 0x000000ff0600720c */ /* 0x000fe20003f06270 */
[C---:B------:R-:W-:Y:S01]  /*b060*/  VIADD R6, R0.reuse, 0xd7 ;  /* 0x000000d700067836 */ /* 0x040fe20000000000 */
[----:B------:R-:W-:Y:S01]  /*b070*/  ISETP.GE.AND P4, PT, R5, RZ, PT ;  /* 0x000000ff0500720c */ /* 0x000fe20003f86270 */
[--C-:B------:R-:W-:Y:S01]  /*b080*/  @!P2 IMAD.IADD R13, R13, 0x1, -R8.reuse ;  /* 0x000000010d0da824 */ /* 0x100fe200078e0a08 */
[----:B------:R-:W-:Y:S01]  /*b090*/  IABS R5, R5 ;  /* 0x0000000500057213 */ /* 0x000fe20000000000 */
[----:B------:R-:W-:Y:S01]  /*b0a0*/  STL [R1+0x544], R22 ;  /* 0x0005441601007387 */ /* 0x000fe20000100800 */
[----:B------:R-:W-:Y:S01]  /*b0b0*/  IABS R7, R6 ;  /* 0x0000000600077213 */ /* 0x000fe20000000000 */
[----:B------:R-:W-:Y:S01]  /*b0c0*/  VIADD R3, R0, 0xd8 ;  /* 0x000000d800037836 */ /* 0x000fe20000000000 */
[----:B------:R-:W-:Y:S01]  /*b0d0*/  ISETP.GT.U32.AND P2, PT, R8, R13, PT ;  /* 0x0000000d0800720c */ /* 0x000fe20003f44070 */
[----:B------:R0:W-:Y:S01]  /*b0e0*/  STL [R1+0x540], R12 ;  /* 0x0005400c01007387 */ /* 0x0001e20000100800 */
[----:B------:R-:W-:Y:S01]  /*b0f0*/  @!P6 IMAD.MOV R15, RZ, RZ, -R15 ;  /* 0x000000ffff0fe224 */ /* 0x000fe200078e0a0f */
[----:B------:R-:W-:Y:S01]  /*b100*/  ISETP.GE.AND P6, PT, R117, RZ, PT ;  /* 0x000000ff7500720c */ /* 0x000fe20003fc6270 */
[----:B------:R-:W-:Y:S01]  /*b110*/  @!P3 IMAD.IADD R4, R4, 0x1, -R8 ;  /* 0x000000010404b824 */ /* 0x000fe200078e0a08 */
[----:B------:R1:W-:Y:S01]  /*b120*/  STL [R1+0x238], R6 ;  /* 0x0002380601007387 */ /* 0x0003e20000100800 */
[----:B------:R-:W-:Y:S01]  /*b130*/  IABS R117, R117 ;  /* 0x0000007500757213 */ /* 0x000fe20000000000 */
[----:B------:R-:W-:Y:S01]  /*b140*/  @!P0 IMAD.MOV R14, RZ, RZ, -R14 ;  /* 0x000000ffff0e8224 */ /* 0x000fe200078e0a0e */
[----:B------:R-:W-:Y:S01]  /*b150*/  ISETP.GE.AND P0, PT, R3, RZ, PT ;  /* 0x000000ff0300720c */ /* 0x000fe20003f06270 */
[----:B------:R-:W-:Y:S01]  /*b160*/  IMAD.HI.U32 R10, R9, R7, RZ ;  /* 0x00000007090a7227 */ /* 0x000fe200078e00ff */
[----:B------:R-:W-:-:S02]  /*b170*/  ISETP.GT.U32.AND P3, PT, R8, R4, PT ;  /* 0x000000040800720c */ /* 0x000fc40003f64070 */
[----:B0-----:R-:W-:Y:S01]  /*b180*/  IABS R12, R3 ;  /* 0x00000003000c7213 */ /* 0x001fe20000000000 */
[----:B------:R-:W-:-:S04]  /*b190*/  IMAD.HI.U32 R11, R9, R117, RZ ;  /* 0x00000075090b7227 */ /* 0x000fc800078e00ff */
[----:B-1----:R-:W-:-:S04]  /*b1a0*/  IMAD.HI.U32 R6, R9, R5, RZ ;  /* 0x0000000509067227 */ /* 0x002fc800078e00ff */
[----:B------:R-:W-:Y:S02]  /*b1b0*/  IMAD.MOV R6, RZ, RZ, -R6 ;  /* 0x000000ffff067224 */ /* 0x000fe400078e0a06 */
[----:B------:R-:W-:Y:S02]  /*b1c0*/  @!P2 IMAD.IADD R13, R13, 0x1, -R8 ;  /* 0x000000010d0da824 */ /* 0x000fe400078e0a08 */
[----:B------:R-:W-:Y:S02]  /*b1d0*/  IMAD R3, R8, R6, R5 ;  /* 0x0000000608037224 */ /* 0x000fe400078e0205 */
[----:B------:R-:W-:Y:S02]  /*b1e0*/  IMAD.MOV R11, RZ, RZ, -R11 ;  /* 0x000000ffff0b7224 */ /* 0x000fe400078e0a0b */
[----:B------:R-:W-:Y:S01]  /*b1f0*/  VIADD R5, R0, 0xd9 ;  /* 0x000000d900057836 */ /* 0x000fe20000000000 */
[C---:B------:R-:W-:Y:S01]  /*b200*/  ISETP.GT.U32.AND P2, PT, R8.reuse, R3, PT ;  /* 0x000000030800720c */ /* 0x040fe20003f44070 */
[----:B------:R-:W-:-:S02]  /*b210*/  IMAD R117, R8, R11, R117 ;  /* 0x0000000b08757224 */ /* 0x000fc400078e0275 */
[----:B------:R-:W-:Y:S01]  /*b220*/  @!P3 IMAD.IADD R4, R4, 0x1, -R8 ;  /* 0x000000010404b824 */ /* 0x000fe200078e0a08 */
[----:B------:R-:W-:Y:S01]  /*b230*/  IABS R11, R5 ;  /* 0x00000005000b7213 */ /* 0x000fe20000000000 */
[----:B------:R-:W-:Y:S01]  /*b240*/  IMAD.MOV R10, RZ, RZ, -R10 ;  /* 0x000000ffff0a7224 */ /* 0x000fe200078e0a0a */
[----:B------:R-:W-:Y:S01]  /*b250*/  ISETP.GT.U32.AND P3, PT, R8, R117, PT ;  /* 0x000000750800720c */ /* 0x000fe20003f64070 */
[----:B------:R-:W-:-:S04]  /*b260*/  IMAD.HI.U32 R6, R9, R12, RZ ;  /* 0x0000000c09067227 */ /* 0x000fc800078e00ff */
[----:B------:R-:W-:Y:S02]  /*b270*/  @!P1 IMAD.MOV R13, RZ, RZ, -R13 ;  /* 0x000000ffff0d9224 */ /* 0x000fe400078e0a0d */
[----:B------:R-:W-:Y:S02]  /*b280*/  @!P2 IMAD.IADD R3, R3, 0x1, -R8 ;  /* 0x000000010303a824 */ /* 0x000fe400078e0a08 */
[C---:B------:R-:W-:Y:S02]  /*b290*/  IMAD R26, R8.reuse, R10, R7 ;  /* 0x0000000a081a7224 */ /* 0x040fe400078e0207 */
[----:B------:R-:W-:Y:S01]  /*b2a0*/  IMAD.MOV R6, RZ, RZ, -R6 ;  /* 0x000000ffff067224 */ /* 0x000fe200078e0a06 */
[C---:B------:R-:W-:Y:S01]  /*b2b0*/  ISETP.GT.U32.AND P1, PT, R8.reuse, R3, PT ;  /* 0x000000030800720c */ /* 0x040fe20003f24070 */
[----:B------:R-:W-:Y:S01]  /*b2c0*/  IMAD.HI.U32 R23, R9, R11, RZ ;  /* 0x0000000b09177227 */ /* 0x000fe200078e00ff */
[----:B------:R-:W-:-:S03]  /*b2d0*/  ISETP.GT.U32.AND P2, PT, R8, R26, PT ;  /* 0x0000001a0800720c */ /* 0x000fc60003f44070 */
[----:B------:R-:W-:Y:S02]  /*b2e0*/  VIADD R7, R0, 0xda ;  /* 0x000000da00077836 */ /* 0x000fe40000000000 */
[C---:B------:R-:W-:Y:S02]  /*b2f0*/  IMAD R12, R8.reuse, R6, R12 ;  /* 0x00000006080c7224 */ /* 0x040fe400078e020c */
[----:B------:R-:W-:Y:S01]  /*b300*/  IMAD.MOV.U32 R24, RZ, RZ, R4 ;  /* 0x000000ffff187224 */ /* 0x000fe200078e0004 */
[----:B------:R-:W-:Y:S01]  /*b310*/  IABS R6, R7 ;  /* 0x0000000700067213 */ /* 0x000fe20000000000 */
[----:B------:R-:W-:Y:S02]  /*b320*/  IMAD.MOV R23, RZ, RZ, -R23 ;  /* 0x000000ffff177224 */ /* 0x000fe400078e0a17 */
[----:B------:R-:W-:Y:S02]  /*b330*/  @!P3 IMAD.IADD R117, R117, 0x1, -R8 ;  /* 0x000000017575b824 */ /* 0x000fe400078e0a08 */
[----:B------:R-:W-:Y:S01]  /*b340*/  @!P5 IMAD.MOV R24, RZ, RZ, -R24 ;  /* 0x000000ffff18d224 */ /* 0x000fe200078e0a18 */
[C---:B------:R-:W-:Y:S01]  /*b350*/  ISETP.GT.U32.AND P5, PT, R8.reuse, R12, PT ;  /* 0x0000000c0800720c */ /* 0x040fe20003fa4070 */
[C---:B------:R-:W-:Y:S01]  /*b360*/  IMAD R11, R8.reuse, R23, R11 ;  /* 0x00000017080b7224 */ /* 0x040fe200078e020b */
[C---:B------:R-:W-:Y:S01]  /*b370*/  ISETP.GT.U32.AND P3, PT, R8.reuse, R117, PT ;  /* 0x000000750800720c */ /* 0x040fe20003f64070 */
[----:B------:R-:W-:Y:S01]  /*b380*/  IMAD.HI.U32 R10, R9, R6, RZ ;  /* 0x00000006090a7227 */ /* 0x000fe200078e00ff */
[----:B------:R0:W-:Y:S03]  /*b390*/  STL [R1+0x53c], R24 ;  /* 0x00053c1801007387 */ /* 0x0001e60000100800 */
[----:B------:R-:W-:Y:S01]  /*b3a0*/  @!P1 IMAD.IADD R3, R3, 0x1, -R8 ;  /* 0x0000000103039824 */ /* 0x000fe200078e0a08 */
[----:B------:R-:W-:Y:S01]  /*b3b0*/  ISETP.GT.U32.AND P1, PT, R8, R11, PT ;  /* 0x0000000b0800720c */ /* 0x000fe20003f24070 */
[----:B------:R-:W-:-:S02]  /*b3c0*/  VIADD R22, R0, 0xdb ;  /* 0x000000db00167836 */ /* 0x000fc40000000000 */
[----:B------:R-:W-:Y:S02]  /*b3d0*/  IMAD.MOV R10, RZ, RZ, -R10 ;  /* 0x000000ffff0a7224 */ /* 0x000fe400078e0a0a */
[----:B------:R-:W-:Y:S01]  /*b3e0*/  @!P2 IMAD.IADD R26, R26, 0x1, -R8 ;  /* 0x000000011a1aa824 */ /* 0x000fe200078e0a08 */
[----:B------:R-:W-:Y:S01]  /*b3f0*/  IABS R4, R22 ;  /* 0x0000001600047213 */ /* 0x000fe20000000000 */
[----:B0-----:R-:W-:Y:S01]  /*b400*/  IMAD.MOV.U32 R24, RZ, RZ, R3 ;  /* 0x000000ffff187224 */ /* 0x001fe200078e0003 */
[----:B------:R-:W-:Y:S01]  /*b410*/  ISETP.GE.AND P2, PT, R5, RZ, PT ;  /* 0x000000ff0500720c */ /* 0x000fe20003f46270 */
[C---:B------:R-:W-:Y:S02]  /*b420*/  IMAD R5, R8.reuse, R10, R6 ;  /* 0x0000000a08057224 */ /* 0x040fe400078e0206 */
[----:B------:R-:W-:Y:S01]  /*b430*/  @!P4 IMAD.MOV R24, RZ, RZ, -R24 ;  /* 0x000000ffff18c224 */ /* 0x000fe200078e0a18 */
[----:B------:R-:W-:Y:S01]  /*b440*/  ISETP.GT.U32.AND P4, PT, R8, R26, PT ;  /* 0x0000001a0800720c */ /* 0x000fe20003f84070 */
[----:B------:R-:W-:-:S02]  /*b450*/  @!P5 IMAD.IADD R12, R12, 0x1, -R8 ;  /* 0x000000010c0cd824 */ /* 0x000fc400078e0a08 */
[----:B------:R-:W-:Y:S01]  /*b460*/  IMAD.HI.U32 R3, R9, R4, RZ ;  /* 0x0000000409037227 */ /* 0x000fe200078e00ff */
[----:B------:R0:W-:Y:S02]  /*b470*/  STL [R1+0x538], R24 ;  /* 0x0005381801007387 */ /* 0x0001e40000100800 */
[C---:B------:R-:W-:Y:S01]  /*b480*/  ISETP.GT.U32.AND P5, PT, R8.reuse, R12, PT ;  /* 0x0000000c0800720c */ /* 0x040fe20003fa4070 */
[--C-:B------:R-:W-:Y:S01]  /*b490*/  @!P3 IMAD.IADD R117, R117, 0x1, -R8.reuse ;  /* 0x000000017575b824 */ /* 0x100fe200078e0a08 */
[----:B------:R-:W-:Y:S01]  /*b4a0*/  ISETP.GT.U32.AND P3, PT, R8, R5, PT ;  /* 0x000000050800720c */ /* 0x000fe20003f64070 */
[----:B------:R-:W-:Y:S02]  /*b4b0*/  @!P1 IMAD.IADD R11, R11, 0x1, -R8 ;  /* 0x000000010b0b9824 */ /* 0x000fe400078e0a08 */
[----:B------:R-:W-:Y:S02]  /*b4c0*/  IMAD.MOV R3, RZ, RZ, -R3 ;  /* 0x000000ffff037224 */ /* 0x000fe400078e0a03 */
[----:B------:R-:W-:Y:S01]  /*b4d0*/  VIADD R10, R0, 0xe0 ;  /* 0x000000e0000a7836 */ /* 0x000fe20000000000 */
[C---:B------:R-:W-:Y:S01]  /*b4e0*/  ISETP.GT.U32.AND P1, PT, R8.reuse, R11, PT ;  /* 0x0000000b0800720c */ /* 0x040fe20003f24070 */
[----:B------:R-:W-:-:S02]  /*b4f0*/  IMAD R4, R8, R3, R4 ;  /* 0x0000000308047224 */ /* 0x000fc400078e0204 */
[--C-:B------:R-:W-:Y:S01]  /*b500*/  @!P4 IMAD.IADD R26, R26, 0x1, -R8.reuse ;  /* 0x000000011a1ac824 */ /* 0x100fe200078e0a08 */
[----:B0-----:R-:W-:Y:S01]  /*b510*/  IABS R24, R10 ;  /* 0x0000000a00187213 */ /* 0x001fe20000000000 */
[----:B------:R-:W-:Y:S01]  /*b520*/  VIADD R3, R0, 0xe1 ;  /* 0x000000e100037836 */ /* 0x000fe20000000000 */
[----:B------:R-:W-:Y:S01]  /*b530*/  ISETP.GT.U32.AND P4, PT, R8, R4, PT ;  /* 0x000000040800720c */ /* 0x000fe20003f84070 */
[--C-:B------:R-:W-:Y:S01]  /*b540*/  @!P3 IMAD.IADD R5, R5, 0x1, -R8.reuse ;  /* 0x000000010505b824 */ /* 0x100fe200078e0a08 */
[----:B------:R0:W-:Y:S01]  /*b550*/  STL [R1+0x208], R26 ;  /* 0x0002081a01007387 */ /* 0x0001e20000100800 */
[--C-:B------:R-:W-:Y:S01]  /*b560*/  @!P5 IMAD.IADD R12, R12, 0x1, -R8.reuse ;  /* 0x000000010c0cd824 */ /* 0x100fe200078e0a08 */
[----:B------:R-:W-:Y:S01]  /*b570*/  ISETP.GE.AND P5, PT, R7, RZ, PT ;  /* 0x000000ff0700720c */ /* 0x000fe20003fa6270 */
[----:B------:R-:W-:Y:S01]  /*b580*/  IMAD.HI.U32 R7, R9, R24, RZ ;  /* 0x0000001809077227 */ /* 0x000fe200078e00ff */
[----:B------:R-:W-:Y:S02]  /*b590*/  IABS R25, R3 ;  /* 0x0000000300197213 */ /* 0x000fe40000000000 */
[----:B------:R-:W-:Y:S01]  /*b5a0*/  ISETP.GT.U32.AND P3, PT, R8, R5, PT ;  /* 0x000000050800720c */ /* 0x000fe20003f64070 */
[----:B------:R-:W-:Y:S01]  /*b5b0*/  @!P1 IMAD.IADD R11, R11, 0x1, -R8 ;  /* 0x000000010b0b9824 */ /* 0x000fe200078e0a08 */
[----:B------:R-:W-:Y:S01]  /*b5c0*/  ISETP.GE.AND P1, PT, R22, RZ, PT ;  /* 0x000000ff1600720c */ /* 0x000fe20003f26270 */
[----:B------:R-:W-:-:S02]  /*b5d0*/  IMAD.MOV R22, RZ, RZ, -R7 ;  /* 0x000000ffff167224 */ /* 0x000fc400078e0a07 */
[----:B------:R-:W-:-:S04]  /*b5e0*/  IMAD.HI.U32 R7, R9, R25, RZ ;  /* 0x0000001909077227 */ /* 0x000fc800078e00ff */
[----:B------:R-:W-:Y:S01]  /*b5f0*/  @!P4 IMAD.IADD R4, R4, 0x1, -R8 ;  /* 0x000000010404c824 */ /* 0x000fe200078e0a08 */
[----:B------:R-:W-:Y:S01]  /*b600*/  ISETP.GE.AND P4, PT, R10, RZ, PT ;  /* 0x000000ff0a00720c */ /* 0x000fe20003f86270 */
[----:B------:R-:W-:Y:S02]  /*b610*/  IMAD R24, R8, R22, R24 ;  /* 0x0000001608187224 */ /* 0x000fe400078e0218 */
[----:B------:R-:W-:Y:S02]  /*b620*/  IMAD.MOV R10, RZ, RZ, -R7 ;  /* 0x000000ffff0a7224 */ /* 0x000fe400078e0a07 */
[----:B------:R-:W-:Y:S02]  /*b630*/  VIADD R6, R0, 0xe2 ;  /* 0x000000e200067836 */ /* 0x000fe40000000000 */
[----:B------:R-:W-:Y:S01]  /*b640*/  @!P3 IMAD.IADD R5, R5, 0x1, -R8 ;  /* 0x000000010505b824 */ /* 0x000fe200078e0a08 */
[C---:B------:R-:W-:Y:S01]  /*b650*/  ISETP.GT.U32.AND P3, PT, R8.reuse, R24, PT ;  /* 0x000000180800720c */ /* 0x040fe20003f64070 */
[----:B------:R-:W-:Y:S01]  /*b660*/  IMAD R25, R8, R10, R25 ;  /* 0x0000000a08197224 */ /* 0x000fe200078e0219 */
[----:B0-----:R-:W-:Y:S01]  /*b670*/  IABS R26, R6 ;  /* 0x00000006001a7213 */ /* 0x001fe20000000000 */
[----:B------:R-:W-:-:S02]  /*b680*/  @!P5 IMAD.MOV R5, RZ, RZ, -R5 ;  /* 0x000000ffff05d224 */ /* 0x000fc400078e0a05 */
[----:B------:R-:W-:Y:S01]  /*b690*/  @!P2 IMAD.MOV R11, RZ, RZ, -R11 ;  /* 0x000000ffff0ba224 */ /* 0x000fe200078e0a0b */
[----:B------:R-:W-:Y:S01]  /*b6a0*/  ISETP.GT.U32.AND P5, PT, R8, R25, PT ;  /* 0x000000190800720c */ /* 0x000fe20003fa4070 */
[----:B------:R-:W-:Y:S01]  /*b6b0*/  IMAD.HI.U32 R7, R9, R26, RZ ;  /* 0x0000001a09077227 */ /* 0x000fe200078e00ff */
[----:B------:R-:W-:-:S03]  /*b6c0*/  ISETP.GE.AND P2, PT, R3, RZ, PT ;  /* 0x000000ff0300720c */ /* 0x000fc60003f46270 */
[----:B------:R-:W-:Y:S02]  /*b6d0*/  IMAD.MOV R3, RZ, RZ, -R7 ;  /* 0x000000ffff037224 */ /* 0x000fe400078e0a07 */
[----:B------:R-:W-:Y:S02]  /*b6e0*/  VIADD R7, R0, 0xe3 ;  /* 0x000000e300077836 */ /* 0x000fe40000000000 */
[----:B------:R-:W-:Y:S02]  /*b6f0*/  @!P3 IMAD.IADD R24, R24, 0x1, -R8 ;  /* 0x000000011818b824 */ /* 0x000fe400078e0a08 */
[----:B------:R-:W-:Y:S01]  /*b700*/  @!P0 IMAD.MOV R12, RZ, RZ, -R12 ;  /* 0x000000ffff0c8224 */ /* 0x000fe200078e0a0c */
[----:B------:R-:W-:Y:S01]  /*b710*/  IABS R27, R7 ;  /* 0x00000007001b7213 */ /* 0x000fe20000000000 */
[----:B------:R-:W-:Y:S01]  /*b720*/  @!P5 IMAD.IADD R25, R25, 0x1, -R8 ;  /* 0x000000011919d824 */ /* 0x000fe200078e0a08 */
[C---:B------:R-:W-:Y:S01]  /*b730*/  ISETP.GT.U32.AND P3, PT, R8.reuse, R24, PT ;  /* 0x000000180800720c */ /* 0x040fe20003f64070 */
[C---:B------:R-:W-:Y:S01]  /*b740*/  IMAD R26, R8.reuse, R3, R26 ;  /* 0x00000003081a7224 */ /* 0x040fe200078e021a */
[C---:B------:R-:W-:Y:S01]  /*b750*/  ISETP.GT.U32.AND P0, PT, R8.reuse, R4, PT ;  /* 0x000000040800720c */ /* 0x040fe20003f04070 */
[----:B------:R-:W-:Y:S01]  /*b760*/  IMAD.HI.U32 R22, R9, R27, RZ ;  /* 0x0000001b09167227 */ /* 0x000fe200078e00ff */
[----:B------:R-:W-:-:S03]  /*b770*/  ISETP.GT.U32.AND P5, PT, R8, R25, PT ;  /* 0x000000190800720c */ /* 0x000fc60003fa4070 */
[----:B------:R-:W-:Y:S02]  /*b780*/  IMAD.MOV R22, RZ, RZ, -R22 ;  /* 0x000000ffff167224 */ /* 0x000fe400078e0a16 */
[----:B------:R-:W-:Y:S02]  /*b790*/  VIADD R23, R0, 0xe9 ;  /* 0x000000e900177836 */ /* 0x000fe40000000000 */
[----:B------:R-:W-:Y:S02]  /*b7a0*/  IMAD R27, R8, R22, R27 ;  /* 0x00000016081b7224 */ /* 0x000fe400078e021b */
[--C-:B------:R-:W-:Y:S01]  /*b7b0*/  @!P3 IMAD.IADD R24, R24, 0x1, -R8.reuse ;  /* 0x000000011818b824 */ /* 0x100fe200078e0a08 */
[----:B------:R-:W-:Y:S01]  /*b7c0*/  ISETP.GT.U32.AND P3, PT, R8, R26, PT ;  /* 0x0000001a0800720c */ /* 0x000fe20003f64070 */
[--C-:B------:R-:W-:Y:S01]  /*b7d0*/  @!P0 IMAD.IADD R4, R4, 0x1, -R8.reuse ;  /* 0x0000000104048824 */ /* 0x100fe200078e0a08 */
[----:B------:R-:W-:Y:S01]  /*b7e0*/  ISETP.GE.AND P0, PT, R6, RZ, PT ;  /* 0x000000ff0600720c */ /* 0x000fe20003f06270 */
[----:B------:R-:W-:Y:S01]  /*b7f0*/  @!P5 IMAD.IADD R25, R25, 0x1, -R8 ;  /* 0x000000011919d824 */ /* 0x000fe200078e0a08 */
[----:B------:R-:W-:Y:S01]  /*b800*/  ISETP.GT.U32.AND P5, PT, R8, R27, PT ;  /* 0x0000001b0800720c */ /* 0x000fe20003fa4070 */
[C---:B------:R-:W-:Y:S01]  /*b810*/  VIADD R6, R0.reuse, 0xe8 ;  /* 0x000000e800067836 */ /* 0x040fe20000000000 */
[----:B------:R-:W-:Y:S01]  /*b820*/  IABS R29, R23 ;  /* 0x00000017001d7213 */ /* 0x000fe20000000000 */
[----:B------:R-:W-:-:S02]  /*b830*/  VIADD R23, R0, 0xea ;  /* 0x000000ea00177836 */ /* 0x000fc40000000000 */
[----:B------:R-:W-:Y:S01]  /*b840*/  VIADD R22, R0, 0xeb ;  /* 0x000000eb00167836 */ /* 0x000fe20000000000 */
[----:B------:R-:W-:Y:S01]  /*b850*/  IABS R28, R6 ;  /* 0x00000006001c7213 */ /* 0x000fe20000000000 */
[----:B------:R-:W-:Y:S01]  /*b860*/  IMAD.HI.U32 R3, R9, R29, RZ ;  /* 0x0000001d09037227 */ /* 0x000fe200078e00ff */
[----:B------:R-:W-:Y:S02]  /*b870*/  STL [R1+0x20c], R23 ;  /* 0x00020c1701007387 */ /* 0x000fe40000100800 */
[----:B------:R-:W-:Y:S01]  /*b880*/  IABS R31, R22 ;  /* 0x00000016001f7213 */ /* 0x000fe20000000000 */
[--C-:B------:R-:W-:Y:S01]  /*b890*/  @!P3 IMAD.IADD R26, R26, 0x1, -R8.reuse ;  /* 0x000000011a1ab824 */ /* 0x100fe200078e0a08 */
[----:B------:R0:W-:Y:S01]  /*b8a0*/  STL [R1+0x204], R22 ;  /* 0x0002041601007387 */ /* 0x0001e20000100800 */
[----:B------:R-:W-:Y:S02]  /*b8b0*/  @!P5 IMAD.IADD R27, R27, 0x1, -R8 ;  /* 0x000000011b1bd824 */ /* 0x000fe400078e0a08 */
[----:B------:R-:W-:Y:S01]  /*b8c0*/  IMAD.HI.U32 R10, R9, R28, RZ ;  /* 0x0000001c090a7227 */ /* 0x000fe200078e00ff */
[----:B------:R-:W-:-:S02]  /*b8d0*/  ISETP.GT.U32.AND P3, PT, R8, R26, PT ;  /* 0x0000001a0800720c */ /* 0x000fc40003f64070 */
[C---:B------:R-:W-:Y:S01]  /*b8e0*/  ISETP.GT.U32.AND P5, PT, R8.reuse, R27, PT ;  /* 0x0000001b0800720c */ /* 0x040fe20003fa4070 */
[----:B------:R-:W-:Y:S02]  /*b8f0*/  IMAD.MOV R10, RZ, RZ, -R10 ;  /* 0x000000ffff0a7224 */ /* 0x000fe400078e0a0a */
[----:B------:R-:W-:Y:S02]  /*b900*/  IMAD.MOV R3, RZ, RZ, -R3 ;  /* 0x000000ffff037224 */ /* 0x000fe400078e0a03 */
[C---:B------:R-:W-:Y:S01]  /*b910*/  IMAD R28, R8.reuse, R10, R28 ;  /* 0x0000000a081c7224 */ /* 0x040fe200078e021c */
[----:B------:R-:W-:Y:S01]  /*b920*/  SHF.R.U32.HI R10, RZ, 0x6, R30 ;  /* 0x00000006ff0a7819 */ /* 0x000fe2000001161e */
[----:B------:R-:W-:Y:S01]  /*b930*/  IMAD R29, R8, R3, R29 ;  /* 0x00000003081d7224 */ /* 0x000fe200078e021d */
[----:B------:R-:W-:Y:S01]  /*b940*/  IABS R30, R23 ;  /* 0x00000017001e7213 */ /* 0x000fe20000000000 */
[----:B------:R-:W-:Y:S01]  /*b950*/  IMAD.HI.U32 R3, R9, R31, RZ ;  /* 0x0000001f09037227 */ /* 0x000fe200078e00ff */
[----:B------:R-:W-:-:S03]  /*b960*/  SGXT.U32 R10, R10, 0x1 ;  /* 0x000000010a0a781a */ /* 0x000fc60000000000 */
[--C-:B------:R-:W-:Y:S01]  /*b970*/  @!P3 IMAD.IADD R26, R26, 0x1, -R8.reuse ;  /* 0x000000011a1ab824 */ /* 0x100fe200078e0a08 */
[C---:B------:R-:W-:Y:S01]  /*b980*/  ISETP.GT.U32.AND P3, PT, R8.reuse, R28, PT ;  /* 0x0000001c0800720c */ /* 0x040fe20003f64070 */
[----:B------:R-:W-:Y:S01]  /*b990*/  @!P5 IMAD.IADD R27, R27, 0x1, -R8 ;  /* 0x000000011b1bd824 */ /* 0x000fe200078e0a08 */
[----:B------:R-:W-:Y:S01]  /*b9a0*/  ISETP.GT.U32.AND P5, PT, R8, R29, PT ;  /* 0x0000001d0800720c */ /* 0x000fe20003fa4070 */
[----:B0-----:R-:W-:-:S04]  /*b9b0*/  IMAD.HI.U32 R22, R9, R30, RZ ;  /* 0x0000001e09167227 */ /* 0x001fc800078e00ff */
[----:B------:R-:W-:Y:S02]  /*b9c0*/  IMAD.MOV R22, RZ, RZ, -R22 ;  /* 0x000000ffff167224 */ /* 0x000fe400078e0a16 */
[----:B------:R-:W-:Y:S02]  /*b9d0*/  IMAD.MOV R3, RZ, RZ, -R3 ;  /* 0x000000ffff037224 */ /* 0x000fe400078e0a03 */
[----:B------:R-:W-:Y:S02]  /*b9e0*/  IMAD R30, R8, R22, R30 ;  /* 0x00000016081e7224 */ /* 0x000fe400078e021e */
[--C-:B------:R-:W-:Y:S02]  /*b9f0*/  @!P3 IMAD.IADD R28, R28, 0x1, -R8.reuse ;  /* 0x000000011c1cb824 */ /* 0x100fe400078e0a08 */
[----:B------:R-:W-:Y:S02]  /*ba00*/  @!P5 IMAD.IADD R29, R29, 0x1, -R8 ;  /* 0x000000011d1dd824 */ /* 0x000fe400078e0a08 */
[C---:B------:R-:W-:Y:S01]  /*ba10*/  IMAD R31, R8.reuse, R3, R31 ;  /* 0x00000003081f7224 */ /* 0x040fe200078e021f */
[----:B------:R-:W-:Y:S01]  /*ba20*/  ISETP.GT.U32.AND P3, PT, R8, R28, PT ;  /* 0x0000001c0800720c */ /* 0x000fe20003f64070 */
[----:B------:R-:W-:Y:S01]  /*ba30*/  VIADD R32, R0, 0xf0 ;  /* 0x000000f000207836 */ /* 0x000fe20000000000 */
[----:B------:R-:W-:Y:S01]  /*ba40*/  ISETP.GT.U32.AND P5, PT, R8, R29, PT ;  /* 0x0000001d0800720c */ /* 0x000fe20003fa4070 */
[----:B------:R-:W-:-:S02]  /*ba50*/  VIADD R23, R0, 0xf1 ;  /* 0x000000f100177836 */ /* 0x000fc40000000000 */
[----:B------:R-:W-:Y:S01]  /*ba60*/  IMAD R141, R10, UR8, RZ ;  /* 0x000000080a8d7c24 */ /* 0x000fe2000f8e02ff */
[----:B------:R0:W-:Y:S01]  /*ba70*/  STL [R1+0x210], R32 ;  /* 0x0002102001007387 */ /* 0x0001e20000100800 */
[----:B------:R-:W-:Y:S01]  /*ba80*/  VIADD R10, R0, 0xf3 ;  /* 0x000000f3000a7836 */ /* 0x000fe20000000000 */
[----:B------:R-:W-:Y:S01]  /*ba90*/  IABS R33, R23 ;  /* 0x0000001700217213 */ /* 0x000fe20000000000 */
[----:B------:R-:W-:Y:S01]  /*baa0*/  @!P1 IMAD.MOV R4, RZ, RZ, -R4 ;  /* 0x000000ffff049224 */ /* 0x000fe200078e0a04 */
[----:B------:R1:W-:Y:S01]  /*bab0*/  STL [R1+0x214], R23 ;  /* 0x0002141701007387 */ /* 0x0003e20000100800 */
[----:B------:R-:W-:Y:S01]  /*bac0*/  IMAD R143, R143, 0x2, R141 ;  /* 0x000000028f8f7824 */ /* 0x000fe200078e028d */
[----:B------:R-:W-:Y:S01]  /*bad0*/  IABS R35, R10 ;  /* 0x0000000a00237213 */ /* 0x000fe20000000000 */
[--C-:B------:R-:W-:Y:S01]  /*bae0*/  @!P3 IMAD.IADD R28, R28, 0x1, -R8.reuse ;  /* 0x000000011c1cb824 */ /* 0x100fe200078e0a08 */
[C---:B------:R-:W-:Y:S01]  /*baf0*/  ISETP.GT.U32.AND P3, PT, R8.reuse, R30, PT ;  /* 0x0000001e0800720c */ /* 0x040fe20003f64070 */
[----:B------:R-:W-:Y:S01]  /*bb00*/  @!P5 IMAD.IADD R29, R29, 0x1, -R8 ;  /* 0x000000011d1dd824 */ /* 0x000fe200078e0a08 */
[----:B------:R-:W-:Y:S01]  /*bb10*/  ISETP.GT.U32.AND P5, PT, R8, R31, PT ;  /* 0x0000001f0800720c */ /* 0x000fe20003fa4070 */
[----:B------:R-:W-:Y:S01]  /*bb20*/  IMAD.HI.U32 R3, R9, R33, RZ ;  /* 0x0000002109037227 */ /* 0x000fe200078e00ff */
[----:B0-----:R-:W-:-:S03]  /*bb30*/  IABS R32, R32 ;  /* 0x0000002000207213 */ /* 0x001fc60000000000 */
[----:B------:R-:W-:Y:S02]  /*bb40*/  IMAD.MOV R3, RZ, RZ, -R3 ;  /* 0x000000ffff037224 */ /* 0x000fe400078e0a03 */
[----:B------:R-:W-:-:S04]  /*bb50*/  IMAD.HI.U32 R22, R9, R32, RZ ;  /* 0x0000002009167227 */ /* 0x000fc800078e00ff */
[--C-:B------:R-:W-:Y:S02]  /*bb60*/  @!P3 IMAD.IADD R30, R30, 0x1, -R8.reuse ;  /* 0x000000011e1eb824 */ /* 0x100fe400078e0a08 */
[----:B------:R-:W-:Y:S02]  /*bb70*/  @!P5 IMAD.IADD R31, R31, 0x1, -R8 ;  /* 0x000000011f1fd824 */ /* 0x000fe400078e0a08 */
[----:B------:R-:W-:Y:S01]  /*bb80*/  IMAD.MOV R22, RZ, RZ, -R22 ;  /* 0x000000ffff167224 */ /* 0x000fe200078e0a16 */
[C---:B------:R-:W-:Y:S01]  /*bb90*/  ISETP.GT.U32.AND P3, PT, R8.reuse, R30, PT ;  /* 0x0000001e0800720c */ /* 0x040fe20003f64070 */
[C---:B------:R-:W-:Y:S01]  /*bba0*/  IMAD R33, R8.reuse, R3, R33 ;  /* 0x0000000308217224 */ /* 0x040fe200078e0221 */
[C---:B------:R-:W-:Y:S01]  /*bbb0*/  ISETP.GT.U32.AND P5, PT, R8.reuse, R31, PT ;  /* 0x0000001f0800720c */ /* 0x040fe20003fa4070 */
[----:B------:R-:W-:Y:S02]  /*bbc0*/  IMAD R32, R8, R22, R32 ;  /* 0x0000001608207224 */ /* 0x000fe400078e0220 */
[----:B------:R-:W-:-:S04]  /*bbd0*/  IMAD.HI.U32 R3, R9, R35, RZ ;  /* 0x0000002309037227 */ /* 0x000fc800078e00ff */
[----:B-1----:R-:W-:Y:S02]  /*bbe0*/  VIADD R23, R0, 0xf2 ;  /* 0x000000f200177836 */ /* 0x002fe40000000000 */
[----:B------:R-:W-:Y:S02]  /*bbf0*/  IMAD.MOV R3, RZ, RZ, -R3 ;  /* 0x000000ffff037224 */ /* 0x000fe400078e0a03 */
[--C-:B------:R-:W-:Y:S01]  /*bc00*/  @!P3 IMAD.IADD R30, R30, 0x1, -R8.reuse ;  /* 0x000000011e1eb824 */ /* 0x100fe200078e0a08 */
[C---:B------:R-:W-:Y:S01]  /*bc10*/  ISETP.GT.U32.AND P3, PT, R8.reuse, R32, PT ;  /* 0x000000200800720c */ /* 0x040fe20003f64070 */
[----:B------:R-:W-:Y:S01]  /*bc20*/  @!P5 IMAD.IADD R31, R31, 0x1, -R8 ;  /* 0x000000011f1fd824 */ /* 0x000fe200078e0a08 */
[C---:B------:R-:W-:Y:S01]  /*bc30*/  ISETP.GT.U32.AND P5, PT, R8.reuse, R33, PT ;  /* 0x000000210800720c */ /* 0x040fe20003fa4070 */
[----:B------:R-:W-:Y:S01]  /*bc40*/  IMAD R35, R8, R3, R35 ;  /* 0x0000000308237224 */ /* 0x000fe200078e0223 */
[----:B------:R-:W-:Y:S01]  /*bc50*/  IABS R34, R23 ;  /* 0x0000001700227213 */ /* 0x000fe20000000000 */
[----:B------:R-:W-:Y:S01]  /*bc60*/  STL [R1+0x220], R23 ;  /* 0x0002201701007387 */ /* 0x000fe20000100800 */
[----:B------:R-:W-:-:S02]  /*bc70*/  IMAD R145, R145, 0x2, R143 ;  /* 0x0000000291917824 */ /* 0x000fc400078e028f */
[----:B-----5:R-:W-:Y:S01]  /*bc80*/  IMAD R2, R2, UR23, RZ ;  /* 0x0000001702027c24 */ /* 0x020fe2000f8e02ff */
[----:B------:R0:W-:Y:S01]  /*bc90*/  STL [R1+0x224], R10 ;  /* 0x0002240a01007387 */ /* 0x0001e20000100800 */
[----:B------:R-:W-:-:S04]  /*bca0*/  IMAD.HI.U32 R22, R9, R34, RZ ;  /* 0x0000002209167227 */ /* 0x000fc800078e00ff */
[--C-:B------:R-:W-:Y:S02]  /*bcb0*/  @!P3 IMAD.IADD R32, R32, 0x1, -R8.reuse ;  /* 0x000000012020b824 */ /* 0x100fe400078e0a08 */
[----:B------:R-:W-:Y:S02]  /*bcc0*/  @!P5 IMAD.IADD R33, R33, 0x1, -R8 ;  /* 0x000000012121d824 */ /* 0x000fe400078e0a08 */
[----:B------:R-:W-:Y:S01]  /*bcd0*/  IMAD.MOV R22, RZ, RZ, -R22 ;  /* 0x000000ffff167224 */ /* 0x000fe200078e0a16 */
[----:B------:R-:W-:Y:S01]  /*bce0*/  ISETP.GT.U32.AND P5, PT, R8, R32, PT ;  /* 0x000000200800720c */ /* 0x000fe20003fa4070 */
[----:B0-----:R-:W-:Y:S01]  /*bcf0*/  VIADD R10, R0, 0xf8 ;  /* 0x000000f8000a7836 */ /* 0x001fe20000000000 */
[C---:B------:R-:W-:Y:S01]  /*bd00*/  ISETP.GT.U32.AND P1, PT, R8.reuse, R33, PT ;  /* 0x000000210800720c */ /* 0x040fe20003f24070 */
[C---:B------:R-:W-:Y:S02]  /*bd10*/  IMAD R34, R8.reuse, R22, R34 ;  /* 0x0000001608227224 */ /* 0x040fe400078e0222 */
[----:B------:R-:W-:Y:S01]  /*bd20*/  IMAD.HI.U32 R22, R9, R39, RZ ;  /* 0x0000002709167227 */ /* 0x000fe200078e00ff */
[----:B------:R-:W-:Y:S01]  /*bd30*/  IABS R36, R10 ;  /* 0x0000000a00247213 */ /* 0x000fe20000000000 */
[----:B------:R0:W-:Y:S01]  /*bd40*/  STL [R1+0x22c], R10 ;  /* 0x00022c0a01007387 */ /* 0x0001e20000100800 */
[----:B------:R-:W-:Y:S01]  /*bd50*/  ISETP.GT.U32.AND P3, PT, R8, R34, PT ;  /* 0x000000220800720c */ /* 0x000fe20003f64070 */
[----:B------:R-:W-:-:S02]  /*bd60*/  IMAD R147, R147, 0x2, R145 ;  /* 0x0000000293937824 */ /* 0x000fc400078e0291 */
[----:B------:R-:W-:-:S04]  /*bd70*/  IMAD.HI.U32 R3, R9, R36, RZ ;  /* 0x0000002409037227 */ /* 0x000fc800078e00ff */
[--C-:B------:R-:W-:Y:S01]  /*bd80*/  @!P5 IMAD.IADD R32, R32, 0x1, -R8.reuse ;  /* 0x000000012020d824 */ /* 0x100fe200078e0a08 */
[----:B------:R-:W-:Y:S01]  /*bd90*/  ISETP.GT.U32.AND P5, PT, R8, R35, PT ;  /* 0x000000230800720c */ /* 0x000fe20003fa4070 */
[----:B------:R-:W-:Y:S02]  /*bda0*/  IMAD.MOV R3, RZ, RZ, -R3 ;  /* 0x000000ffff037224 */ /* 0x000fe400078e0a03 */
[----:B0-----:R-:W-:Y:S02]  /*bdb0*/  VIADD R10, R0, 0xf9 ;  /* 0x000000f9000a7836 */ /* 0x001fe40000000000 */
[----:B------:R-:W-:Y:S02]  /*bdc0*/  @!P3 IMAD.IADD R34, R34, 0x1, -R8 ;  /* 0x000000012222b824 */ /* 0x000fe400078e0a08 */
[----:B------:R-:W-:Y:S01]  /*bdd0*/  IMAD R36, R8, R3, R36 ;  /* 0x0000000308247224 */ /* 0x000fe200078e0224 */
[----:B------:R-:W-:Y:S01]  /*bde0*/  IABS R37, R10 ;  /* 0x0000000a00257213 */ /* 0x000fe20000000000 */
[----:B------:R-:W-:Y:S01]  /*bdf0*/  VIADD R3, R0, 0xfb ;  /* 0x000000fb00037836 */ /* 0x000fe20000000000 */
[----:B------:R-:W-:Y:S01]  /*be00*/  ISETP.GT.U32.AND P3, PT, R8, R34, PT ;  /* 0x000000220800720c */ /* 0x000fe20003f64070 */
[----:B------:R-:W-:Y:S01]  /*be10*/  STL [R1+0x228], R10 ;  /* 0x0002280a01007387 */ /* 0x000fe20000100800 */
[--C-:B------:R-:W-:Y:S01]  /*be20*/  @!P1 IMAD.IADD R33, R33, 0x1, -R8.reuse ;  /* 0x0000000121219824 */ /* 0x100fe200078e0a08 */
[----:B------:R-:W-:Y:S01]  /*be30*/  ISETP.GE.AND P1, PT, R7, RZ, PT ;  /* 0x000000ff0700720c */ /* 0x000fe20003f26270 */
[----:B------:R-:W-:Y:S01]  /*be40*/  @!P5 IMAD.IADD R35, R35, 0x1, -R8 ;  /* 0x000000012323d824 */ /* 0x000fe200078e0a08 */
[----:B------:R-:W-:Y:S01]  /*be50*/  IABS R23, R3 ;  /* 0x0000000300177213 */ /* 0x000fe20000000000 */
[----:B------:R-:W-:-:S02]  /*be60*/  IMAD.MOV R7, RZ, RZ, -R22 ;  /* 0x000000ffff077224 */ /* 0x000fc400078e0a16 */
[----:B------:R-:W-:Y:S01]  /*be70*/  IMAD R149, R149, 0x2, R147 ;  /* 0x0000000295957824 */ /* 0x000fe200078e0293 */
[----:B------:R-:W-:Y:S01]  /*be80*/  ISETP.GT.U32.AND P5, PT, R8, R35, PT ;  /* 0x000000230800720c */ /* 0x000fe20003fa4070 */
[----:B------:R-:W-:Y:S02]  /*be90*/  @!P4 IMAD.MOV R24, RZ, RZ, -R24 ;  /* 0x000000ffff18c224 */ /* 0x000fe400078e0a18 */
[----:B------:R-:W-:Y:S02]  /*bea0*/  IMAD R151, R151, 0x2, R149 ;  /* 0x0000000297977824 */ /* 0x000fe400078e0295 */
[----:B------:R-:W-:Y:S01]  /*beb0*/  @!P3 IMAD.IADD R34, R34, 0x1, -R8 ;  /* 0x000000012222b824 */ /* 0x000fe200078e0a08 */
[----:B------:R-:W-:Y:S01]  /*bec0*/  ISETP.GE.AND P3, PT, R6, RZ, PT ;  /* 0x000000ff0600720c */ /* 0x000fe20003f66270 */
[----:B------:R-:W-:Y:S02]  /*bed0*/  VIADD R6, R0, 0xfa ;  /* 0x000000fa00067836 */ /* 0x000fe40000000000 */
[----:B------:R-:W-:-:S02]  /*bee0*/  IMAD R153, R153, 0x2, R151 ;  /* 0x0000000299997824 */ /* 0x000fc400078e0297 */
[----:B------:R-:W-:Y:S01]  /*bef0*/  @!P2 IMAD.MOV R25, RZ, RZ, -R25 ;  /* 0x000000ffff19a224 */ /* 0x000fe200078e0a19 */
[----:B------:R0:W-:Y:S01]  /*bf00*/  STL [R1+0x230], R6 ;  /* 0x0002300601007387 */ /* 0x0001e20000100800 */
[----:B------:R-:W-:Y:S01]  /*bf10*/  @!P5 IMAD.IADD R35, R35, 0x1, -R8 ;  /* 0x000000012323d824 */ /* 0x000fe200078e0a08 */
[----:B------:R-:W-:Y:S01]  /*bf20*/  ISETP.GT.U32.AND P5, PT, R8, R36, PT ;  /* 0x000000240800720c */ /* 0x000fe20003fa4070 */
[----:B------:R-:W-:Y:S01]  /*bf30*/  IMAD R155, R155, 0x4, R153 ;  /* 0x000000049b9b7824 */ /* 0x000fe200078e0299 */
[----:B------:R1:W-:Y:S01]  /*bf40*/  STL [R1+0x234], R3 ;  /* 0x0002340301007387 */ /* 0x0003e20000100800 */
[----:B------:R-:W-:Y:S01]  /*bf50*/  IABS R22, R6 ;  /* 0x0000000600167213 */ /* 0x000fe20000000000 */
[----:B------:R-:W-:Y:S02]  /*bf60*/  IMAD.U32 R160, RZ, RZ, UR4 ;  /* 0x00000004ffa07e24 */ /* 0x000fe4000f8e00ff */
[----:B------:R-:W-:Y:S02]  /*bf70*/  IMAD R157, R157, 0x2, R155 ;  /* 0x000000029d9d7824 */ /* 0x000fe400078e029b */
[----:B0-----:R-:W-:-:S04]  /*bf80*/  IMAD.HI.U32 R6, R9, R22, RZ ;  /* 0x0000001609067227 */ /* 0x001fc800078e00ff */
[----:B-1----:R-:W-:-:S04]  /*bf90*/  IMAD.HI.U32 R3, R9, R37, RZ ;  /* 0x0000002509037227 */ /* 0x002fc800078e00ff */
[----:B------:R-:W-:Y:S02]  /*bfa0*/  @!P5 IMAD.IADD R36, R36, 0x1, -R8 ;  /* 0x000000012424d824 */ /* 0x000fe400078e0a08 */
[----:B------:R-:W-:Y:S02]  /*bfb0*/  IMAD.MOV R3, RZ, RZ, -R3 ;  /* 0x000000ffff037224 */ /* 0x000fe400078e0a03 */
[----:B------:R-:W-:Y:S01]  /*bfc0*/  IMAD.MOV R6, RZ, RZ, -R6 ;  /* 0x000000ffff067224 */ /* 0x000fe200078e0a06 */
[----:B------:R-:W-:Y:S01]  /*bfd0*/  BAR.SYNC.DEFER_BLOCKING 0x0 ;  /* 0x0000000000007b1d */ /* 0x000fe20000010000 */
[C---:B------:R-:W-:Y:S01]  /*bfe0*/  ISETP.GT.U32.AND P5, PT, R8.reuse, R36, PT ;  /* 0x000000240800720c */ /* 0x040fe20003fa4070 */
[C---:B------:R-:W-:Y:S02]  /*bff0*/  IMAD R37, R8.reuse, R3, R37 ;  /* 0x0000000308257224 */ /* 0x040fe400078e0225 */
[----:B------:R-:W-:Y:S02]  /*c000*/  IMAD R22, R8, R6, R22 ;  /* 0x0000000608167224 */ /* 0x000fe400078e0216 */
[----:B------:R-:W-:-:S04]  /*c010*/  IMAD.HI.U32 R3, R9, R23, RZ ;  /* 0x0000001709037227 */ /* 0x000fc800078e00ff */
[----:B------:R-:W-:Y:S02]  /*c020*/  IMAD.MOV R3, RZ, RZ, -R3 ;  /* 0x000000ffff037224 */ /* 0x000fe400078e0a03 */
[----:B------:R-:W-:Y:S02]  /*c030*/  IMAD R159, R159, 0x2, R157 ;  /* 0x000000029f9f7824 */ /* 0x000fe400078e029d */
[----:B------:R-:W-:Y:S01]  /*c040*/  @!P5 IMAD.IADD R36, R36, 0x1, -R8 ;  /* 0x000000012424d824 */ /* 0x000fe200078e0a08 */
[C---:B------:R-:W-:Y:S01]  /*c050*/  ISETP.GT.U32.AND P5, PT, R8.reuse, R37, PT ;  /* 0x000000250800720c */ /* 0x040fe20003fa4070 */
[C---:B------:R-:W-:Y:S02]  /*c060*/  IMAD R23, R8.reuse, R3, R23 ;  /* 0x0000000308177224 */ /* 0x040fe400078e0217 */
[----:B------:R-:W-:Y:S01]  /*c070*/  IMAD R161, R161, 0x2, R159 ;  /* 0x00000002a1a17824 */ /* 0x000fe200078e029f */
[----:B------:R-:W0:Y:S01]  /*c080*/  LDC R3, c[0x0][0x3a0] ;  /* 0x0000e800ff037b82 */ /* 0x000e220000000800 */
[----:B------:R-:W-:-:S02]  /*c090*/  IMAD R39, R8, R7, R39 ;  /* 0x0000000708277224 */ /* 0x000fc400078e0227 */
[----:B------:R-:W-:Y:S02]  /*c0a0*/  IMAD R163, R163, 0x2, R161 ;  /* 0x00000002a3a37824 */ /* 0x000fe400078e02a1 */
[----:B------:R-:W-:Y:S02]  /*c0b0*/  IMAD.U32 R7, RZ, RZ, UR8 ;  /* 0x00000008ff077e24 */ /* 0x000fe4000f8e00ff */
[----:B------:R-:W-:Y:S02]  /*c0c0*/  IMAD R165, R165, 0x2, R163 ;  /* 0x00000002a5a57824 */ /* 0x000fe400078e02a3 */
[----:B------:R-:W-:Y:S02]  /*c0d0*/  @!P5 IMAD.IADD R37, R37, 0x1, -R8 ;  /* 0x000000012525d824 */ /* 0x000fe400078e0a08 */
[----:B------:R-:W-:Y:S02]  /*c0e0*/  IMAD R134, R134, 0x2, R165 ;  /* 0x0000000286867824 */ /* 0x000fe400078e02a5 */
[----:B------:R-:W-:Y:S01]  /*c0f0*/  @!P0 IMAD.MOV R26, RZ, RZ, -R26 ;  /* 0x000000ffff1a8224 */ /* 0x000fe200078e0a1a */
[----:B------:R-:W-:Y:S01]  /*c100*/  ISETP.GT.U32.AND P5, PT, R8, R37, PT ;  /* 0x000000250800720c */ /* 0x000fe20003fa4070 */
[----:B------:R-:W-:-:S02]  /*c110*/  IMAD R130, R130, 0x4, R134 ;  /* 0x0000000482827824 */ /* 0x000fc400078e0286 */
[----:B------:R-:W-:Y:S02]  /*c120*/  @!P1 IMAD.MOV R27, RZ, RZ, -R27 ;  /* 0x000000ffff1b9224 */ /* 0x000fe400078e0a1b */
[----:B------:R-:W-:-:S04]  /*c130*/  IMAD R128, R128, 0x2, R130 ;  /* 0x0000000280807824 */ /* 0x000fc800078e0282 */
[----:B------:R-:W-:-:S04]  /*c140*/  IMAD R126, R126, 0x2, R128 ;  /* 0x000000027e7e7824 */ /* 0x000fc800078e0280 */
[----:B------:R-:W-:Y:S01]  /*c150*/  @!P5 IMAD.IADD R37, R37, 0x1, -R8 ;  /* 0x000000012525d824 */ /* 0x000fe200078e0a08 */
[----:B------:R-:W-:Y:S01]  /*c160*/  ISETP.GT.U32.AND P5, PT, R8, R22, PT ;  /* 0x000000160800720c */ /* 0x000fe20003fa4070 */
[----:B------:R-:W-:-:S04]  /*c170*/  IMAD R124, R124, 0x2, R126 ;  /* 0x000000027c7c7824 */ /* 0x000fc800078e027e */
        /* <DEDUP_REMOVED lines=9> */
[----:B------:R-:W-:-:S03]  /*c210*/  IMAD R110, R110, 0x2, R112 ;  /* 0x000000026e6e7824 */ /* 0x000fc600078e0270 */
[----:B------:R-:W-:Y:S01]  /*c220*/  ISETP.GT.U32.AND P4, PT, R8, R23, PT ;  /* 0x000000170800720c */ /* 0x000fe20003f84070 */
[----:B------:R-:W-:-:S04]  /*c230*/  IMAD R108, R108, 0x2, R110 ;  /* 0x000000026c6c7824 */ /* 0x000fc800078e026e */
[----:B------:R-:W-:-:S04]  /*c240*/  IMAD R106, R106, 0x2, R108 ;  /* 0x000000026a6a7824 */ /* 0x000fc800078e026c */
[----:B------:R-:W-:Y:S01]  /*c250*/  @!P5 IMAD.IADD R22, R22, 0x1, -R8 ;  /* 0x000000011616d824 */ /* 0x000fe200078e0a08 */
[----:B------:R-:W-:Y:S01]  /*c260*/  IADD3 R6, P5, PT, R2, UR16, RZ ;  /* 0x0000001002067c10 */ /* 0x000fe2000ffbe0ff */
[----:B------:R-:W-:Y:S02]  /*c270*/  IMAD R104, R104, 0x2, R106 ;  /* 0x0000000268687824 */ /* 0x000fe400078e026a */
[----:B------:R-:W-:Y:S01]  /*c280*/  @!P4 IMAD.IADD R23, R23, 0x1, -R8 ;  /* 0x000000011717c824 */ /* 0x000fe200078e0a08 */
[----:B------:R-:W-:Y:S01]  /*c290*/  LEA.HI.X.SX32 R2, R2, UR17, 0x1, P5 ;  /* 0x0000001102027c11 */ /* 0x000fe2000a8f0eff */
[----:B------:R-:W-:Y:S01]  /*c2a0*/  IMAD R102, R102, 0x2, R104 ;  /* 0x0000000266667824 */ /* 0x000fe200078e0268 */
[-C--:B------:R-:W-:Y:S02]  /*c2b0*/  IADD3 R144, P5, PT, R143, R6.reuse, RZ ;  /* 0x000000068f907210 */ /* 0x080fe40007fbe0ff */
[----:B------:R-:W-:Y:S01]  /*c2c0*/  IADD3 R146, P2, PT, R145, R6, RZ ;  /* 0x0000000691927210 */ /* 0x000fe20007f5e0ff */
[----:B------:R-:W-:Y:S01]  /*c2d0*/  IMAD R98, R98, 0x4, R102 ;  /* 0x0000000462627824 */ /* 0x000fe200078e0266 */
[----:B------:R-:W-:-:S02]  /*c2e0*/  LEA.HI.X.SX32 R143, R143, R2, 0x1, P5 ;  /* 0x000000028f8f7211 */ /* 0x000fc400028f0eff */
[-C--:B------:R-:W-:Y:S01]  /*c2f0*/  IADD3 R150, P5, PT, R149, R6.reuse, RZ ;  /* 0x0000000695967210 */ /* 0x080fe20007fbe0ff */
[----:B------:R-:W-:Y:S01]  /*c300*/  IMAD R96, R96, 0x2, R98 ;  /* 0x0000000260607824 */ /* 0x000fe200078e0262 */
[----:B------:R-:W-:Y:S02]  /*c310*/  IADD3 R142, P4, PT, R141, R6, RZ ;  /* 0x000000068d8e7210 */ /* 0x000fe40007f9e0ff */
[-C--:B------:R-:W-:Y:S01]  /*c320*/  LEA.HI.X.SX32 R149, R149, R2.reuse, 0x1, P5 ;  /* 0x0000000295957211 */ /* 0x080fe200028f0eff */
[----:B------:R-:W-:Y:S01]  /*c330*/  IMAD R94, R94, 0x2, R96 ;  /* 0x000000025e5e7824 */ /* 0x000fe200078e0260 */
[----:B------:R-:W-:Y:S01]  /*c340*/  IADD3 R10, P5, PT, R6, UR4, RZ ;  /* 0x00000004060a7c10 */ /* 0x000fe2000ffbe0ff */
[----:B------:R-:W-:Y:S01]  /*c350*/  UIMAD UR4, UR27, UR8, URZ ;  /* 0x000000081b0472a4 */ /* 0x000fe2000f8e02ff */
[-C--:B------:R-:W-:Y:S01]  /*c360*/  LEA.HI.X.SX32 R145, R145, R2.reuse, 0x1, P2 ;  /* 0x0000000291917211 */ /* 0x080fe200010f0eff */
[----:B------:R-:W-:Y:S01]  /*c370*/  IMAD R92, R92, 0x2, R94 ;  /* 0x000000025c5c7824 */ /* 0x000fe200078e025e */
[----:B------:R-:W-:Y:S01]  /*c380*/  LEA.HI.X.SX32 R141, R141, R2, 0x1, P4 ;  /* 0x000000028d8d7211 */ /* 0x000fe200020f0eff */
[----:B------:R1:W-:Y:S01]  /*c390*/  STL [R1+0x960], R10 ;  /* 0x0009600a01007387 */ /* 0x0003e20000100800 */
[-C--:B------:R-:W-:Y:S01]  /*c3a0*/  IADD3 R152, P2, PT, R151, R6.reuse, RZ ;  /* 0x0000000697987210 */ /* 0x080fe20007f5e0ff */
[----:B------:R-:W-:Y:S01]  /*c3b0*/  IMAD R90, R90, 0x2, R92 ;  /* 0x000000025a5a7824 */ /* 0x000fe200078e025c */
[----:B------:R-:W-:-:S02]  /*c3c0*/  IADD3 R148, P4, PT, R147, R6, RZ ;  /* 0x0000000693947210 */ /* 0x000fc40007f9e0ff */
[-C--:B------:R-:W-:Y:S01]  /*c3d0*/  LEA.HI.X.SX32 R151, R151, R2.reuse, 0x1, P2 ;  /* 0x0000000297977211 */ /* 0x080fe200010f0eff */
[----:B------:R-:W-:Y:S01]  /*c3e0*/  IMAD R88, R88, 0x2, R90 ;  /* 0x0000000258587824 */ /* 0x000fe200078e025a */
[----:B------:R-:W-:Y:S02]  /*c3f0*/  LEA.HI.X.SX32 R147, R147, R2, 0x1, P4 ;  /* 0x0000000293937211 */ /* 0x000fe400020f0eff */
[----:B------:R-:W-:Y:S01]  /*c400*/  IADD3 R156, P2, PT, R155, R6, RZ ;  /* 0x000000069b9c7210 */ /* 0x000fe20007f5e0ff */
[----:B------:R-:W-:Y:S01]  /*c410*/  IMAD R86, R86, 0x2, R88 ;  /* 0x0000000256567824 */ /* 0x000fe200078e0258 */
[----:B-1----:R-:W-:Y:S02]  /*c420*/  LEA.HI.X.SX32 R10, R160, R2, 0x1, P5 ;  /* 0x00000002a00a7211 */ /* 0x002fe400028f0eff */
[-C--:B------:R-:W-:Y:S01]  /*c430*/  IADD3 R160, P5, PT, R159, R6.reuse, RZ ;  /* 0x000000069fa07210 */ /* 0x080fe20007fbe0ff */
[----:B------:R-:W-:Y:S01]  /*c440*/  IMAD R82, R82, 0x4, R86 ;  /* 0x0000000452527824 */ /* 0x000fe200078e0256 */
[----:B------:R-:W-:Y:S01]  /*c450*/  IADD3 R154, P4, PT, R153, R6, RZ ;  /* 0x00000006999a7210 */ /* 0x000fe20007f9e0ff */
[----:B------:R1:W-:Y:S01]  /*c460*/  STL [R1+0x95c], R10 ;  /* 0x00095c0a01007387 */ /* 0x0003e20000100800 */
[-C--:B------:R-:W-:Y:S01]  /*c470*/  LEA.HI.X.SX32 R159, R159, R2.reuse, 0x1, P5 ;  /* 0x000000029f9f7211 */ /* 0x080fe200028f0eff */
[----:B------:R-:W-:Y:S01]  /*c480*/  IMAD R80, R80, 0x2, R82 ;  /* 0x0000000250507824 */ /* 0x000fe200078e0252 */
[----:B------:R-:W-:-:S02]  /*c490*/  LEA.HI.X.SX32 R155, R155, R2, 0x1, P2 ;  /* 0x000000029b9b7211 */ /* 0x000fc400010f0eff */
[----:B------:R-:W-:Y:S01]  /*c4a0*/  LEA.HI.X.SX32 R153, R153, R2, 0x1, P4 ;  /* 0x0000000299997211 */ /* 0x000fe200020f0eff */
[----:B------:R-:W-:Y:S01]  /*c4b0*/  IMAD R78, R78, 0x2, R80 ;  /* 0x000000024e4e7824 */ /* 0x000fe200078e0250 */
[-C--:B------:R-:W-:Y:S02]  /*c4c0*/  IADD3 R162, P2, PT, R161, R6.reuse, RZ ;  /* 0x00000006a1a27210 */ /* 0x080fe40007f5e0ff */
[-C--:B------:R-:W-:Y:S01]  /*c4d0*/  IADD3 R158, P4, PT, R157, R6.reuse, RZ ;  /* 0x000000069d9e7210 */ /* 0x080fe20007f9e0ff */
[----:B------:R-:W-:Y:S01]  /*c4e0*/  IMAD R76, R76, 0x2, R78 ;  /* 0x000000024c4c7824 */ /* 0x000fe200078e024e */
[----:B-1----:R-:W-:Y:S02]  /*c4f0*/  IADD3 R10, P5, PT, R165, R6, RZ ;  /* 0x00000006a50a7210 */ /* 0x002fe40007fbe0ff */
[-C--:B------:R-:W-:Y:S01]  /*c500*/  LEA.HI.X.SX32 R161, R161, R2.reuse, 0x1, P2 ;  /* 0x00000002a1a17211 */ /* 0x080fe200010f0eff */
[----:B------:R-:W-:Y:S01]  /*c510*/  IMAD R74, R74, 0x2, R76 ;  /* 0x000000024a4a7824 */ /* 0x000fe200078e024c */
[----:B------:R-:W-:Y:S01]  /*c520*/  LEA.HI.X.SX32 R157, R157, R2, 0x1, P4 ;  /* 0x000000029d9d7211 */ /* 0x000fe200020f0eff */
[----:B------:R1:W-:Y:S01]  /*c530*/  STL [R1], R10 ;  /* 0x0000000a01007387 */ /* 0x0003e20000100800 */
[----:B------:R-:W-:Y:S01]  /*c540*/  IADD3 R164, P4, PT, R163, R6, RZ ;  /* 0x00000006a3a47210 */ /* 0x000fe20007f9e0ff */
[----:B------:R-:W-:Y:S01]  /*c550*/  IMAD R72, R72, 0x2, R74 ;  /* 0x0000000248487824 */ /* 0x000fe200078e024a */
[----:B------:R-:W-:-:S02]  /*c560*/  LEA.HI.X.SX32 R165, R165, R2, 0x1, P5 ;  /* 0x00000002a5a57211 */ /* 0x000fc400028f0eff */
[----:B------:R-:W-:Y:S01]  /*c570*/  LEA.HI.X.SX32 R163, R163, R2, 0x1, P4 ;  /* 0x00000002a3a37211 */ /* 0x000fe200020f0eff */
[----:B------:R-:W-:Y:S01]  /*c580*/  IMAD R70, R70, 0x2, R72 ;  /* 0x0000000246467824 */ /* 0x000fe200078e0248 */
[----:B-1----:R-:W-:-:S03]  /*c590*/  IADD3 R10, P2, PT, R134, R6, RZ ;  /* 0x00000006860a7210 */ /* 0x002fc60007f5e0ff */
[----:B------:R-:W-:Y:S02]  /*c5a0*/  IMAD R47, R47, 0x4, R70 ;  /* 0x000000042f2f7824 */ /* 0x000fe400078e0246 */
[----:B------:R1:W-:Y:S02]  /*c5b0*/  STL [R1+0x8], R10 ;  /* 0x0000080a01007387 */ /* 0x0003e40000100800 */
[----:B------:R-:W-:-:S04]  /*c5c0*/  IMAD R65, R65, 0x2, R47 ;  /* 0x0000000241417824 */ /* 0x000fc800078e022f */
[----:B------:R-:W-:-:S04]  /*c5d0*/  IMAD R45, R45, 0x2, R65 ;  /* 0x000000022d2d7824 */ /* 0x000fc800078e0241 */
[----:B------:R-:W-:Y:S01]  /*c5e0*/  IMAD R61, R61, 0x2, R45 ;  /* 0x000000023d3d7824 */ /* 0x000fe200078e022d */
[----:B-1----:R-:W-:-:S03]  /*c5f0*/  IADD3 R10, P4, PT, R6, UR6, RZ ;  /* 0x00000006060a7c10 */ /* 0x002fc6000ff9e0ff */
[----:B------:R-:W-:Y:S02]  /*c600*/  IMAD R59, R59, 0x2, R61 ;  /* 0x000000023b3b7824 */ /* 0x000fe400078e023d */
[----:B------:R1:W-:Y:S02]  /*c610*/  STL [R1+0x968], R10 ;  /* 0x0009680a01007387 */ /* 0x0003e40000100800 */
[----:B------:R-:W-:-:S04]  /*c620*/  IMAD R57, R57, 0x2, R59 ;  /* 0x0000000239397824 */ /* 0x000fc800078e023b */
[----:B------:R-:W-:Y:S01]  /*c630*/  IMAD R43, R43, 0x2, R57 ;  /* 0x000000022b2b7824 */ /* 0x000fe200078e0239 */
[----:B-1----:R-:W-:-:S03]  /*c640*/  IADD3 R10, P5, PT, R130, R6, RZ ;  /* 0x00000006820a7210 */ /* 0x002fc60007fbe0ff */
[----:B------:R-:W-:Y:S02]  /*c650*/  IMAD R7, R7, 0x4, R43 ;  /* 0x0000000407077824 */ /* 0x000fe400078e022b */
[----:B------:R1:W-:Y:S02]  /*c660*/  STL [R1+0x10], R10 ;  /* 0x0000100a01007387 */ /* 0x0003e40000100800 */
[----:B------:R-:W-:Y:S01]  /*c670*/  IMAD R49, R49, 0x2, R7 ;  /* 0x0000000231317824 */ /* 0x000fe200078e0207 */
[----:B-1----:R-:W-:Y:S01]  /*c680*/  LEA.HI.X.SX32 R10, R134, R2, 0x1, P2 ;  /* 0x00000002860a7211 */ /* 0x002fe200010f0eff */
[----:B------:R-:W-:Y:S01]  /*c690*/  IMAD.U32 R134, RZ, RZ, UR4 ;  /* 0x00000004ff867e24 */ /* 0x000fe2000f8e00ff */
[----:B------:R-:W-:-:S03]  /*c6a0*/  UIMAD UR4, UR28, UR8, URZ ;  /* 0x000000081c0472a4 */ /* 0x000fc6000f8e02ff */
[----:B------:R1:W-:Y:S01]  /*c6b0*/  STL [R1+0x4], R10 ;  /* 0x0000040a01007387 */ /* 0x0003e20000100800 */
[----:B------:R-:W-:Y:S02]  /*c6c0*/  LEA.HI.X.SX32 R134, R134, R2, 0x1, P4 ;  /* 0x0000000286867211 */ /* 0x000fe400020f0eff */
[----:B-1----:R-:W-:-:S05]  /*c6d0*/  IADD3 R10, P2, PT, R128, R6, RZ ;  /* 0x00000006800a7210 */ /* 0x002fca0007f5e0ff */
[----:B------:R1:W-:Y:S04]  /*c6e0*/  STL [R1+0x18], R10 ;  /* 0x0000180a01007387 */ /* 0x0003e80000100800 */
[----:B------:R2:W-:Y:S01]  /*c6f0*/  STL [R1+0x964], R134 ;  /* 0x0009648601007387 */ /* 0x0005e20000100800 */
[----:B-1----:R-:W1:Y:S01]  /*c700*/  S2R R10, SR_TID.X ;  /* 0x00000000000a7919 */ /* 0x002e620000002100 */
[----:B--2---:R-:W-:-:S05]  /*c710*/  IADD3 R134, P4, PT, R126, R6, RZ ;  /* 0x000000067e867210 */ /* 0x004fca0007f9e0ff */
[----:B------:R2:W-:Y:S02]  /*c720*/  STL [R1+0x20], R134 ;  /* 0x0000208601007387 */ /* 0x0005e40000100800 */
[----:B--2---:R-:W-:Y:S02]  /*c730*/  LEA.HI.X.SX32 R134, R130, R2, 0x1, P5 ;  /* 0x0000000282867211 */ /* 0x004fe400028f0eff */
[----:B------:R-:W-:-:S03]  /*c740*/  IADD3 R130, P5, PT, R124, R6, RZ ;  /* 0x000000067c827210 */ /* 0x000fc60007fbe0ff */
[----:B------:R2:W-:Y:S04]  /*c750*/  STL [R1+0xc], R134 ;  /* 0x00000c8601007387 */ /* 0x0005e80000100800 */
[----:B------:R3:W-:Y:S01]  /*c760*/  STL [R1+0x28], R130 ;  /* 0x0000288201007387 */ /* 0x0007e20000100800 */
[----:B-1----:R-:W-:Y:S02]  /*c770*/  SHF.R.U32.HI R10, RZ, 0x6, R10 ;  /* 0x00000006ff0a7819 */ /* 0x002fe4000001160a */
[----:B--2---:R-:W-:Y:S02]  /*c780*/  LEA.HI.X.SX32 R134, R128, R2, 0x1, P2 ;  /* 0x0000000280867211 */ /* 0x004fe400010f0eff */
[----:B------:R-:W-:Y:S02]  /*c790*/  IADD3 R128, P2, PT, R122, R6, RZ ;  /* 0x000000067a807210 */ /* 0x000fe40007f5e0ff */
[----:B---3--:R-:W-:Y:S01]  /*c7a0*/  LEA.HI.X.SX32 R130, R126, R2, 0x1, P4 ;  /* 0x000000027e827211 */ /* 0x008fe200020f0eff */
[----:B------:R1:W-:Y:S01]  /*c7b0*/  STL [R1+0x14], R134 ;  /* 0x0000148601007387 */ /* 0x0003e20000100800 */
[----:B------:R-:W-:-:S02]  /*c7c0*/  IADD3 R126, P4, PT, R120, R6, RZ ;  /* 0x00000006787e7210 */ /* 0x000fc40007f9e0ff */
[----:B------:R-:W-:Y:S01]  /*c7d0*/  LEA.HI.X.SX32 R122, R122, R2, 0x1, P2 ;  /* 0x000000027a7a7211 */ /* 0x000fe200010f0eff */
[----:B------:R2:W-:Y:S01]  /*c7e0*/  STL [R1+0x30], R128 ;  /* 0x0000308001007387 */ /* 0x0005e20000100800 */
[----:B------:R-:W-:-:S03]  /*c7f0*/  SGXT.U32 R10, R10, 0x1 ;  /* 0x000000010a0a781a */ /* 0x000fc60000000000 */
[----:B------:R3:W-:Y:S01]  /*c800*/  STL [R1+0x1c], R130 ;  /* 0x00001c8201007387 */ /* 0x0007e20000100800 */
[----:B-1----:R-:W-:-:S03]  /*c810*/  IADD3 R134, P2, PT, R6, UR12, RZ ;  /* 0x0000000c06867c10 */ /* 0x002fc6000ff5e0ff */
[----:B------:R1:W-:Y:S01]  /*c820*/  STL [R1+0x38], R126 ;  /* 0x0000387e01007387 */ /* 0x0003e20000100800 */
[----:B--2---:R-:W-:Y:S02]  /*c830*/  LEA.HI.X.SX32 R128, R124, R2, 0x1, P5 ;  /* 0x000000027c807211 */ /* 0x004fe400028f0eff */
[C---:B------:R-:W-:Y:S01]  /*c840*/  IADD3 R124, P5, PT, R118.reuse, R6, RZ ;  /* 0x00000006767c7210 */ /* 0x040fe20007fbe0ff */
[----:B---3--:R-:W-:Y:S01]  /*c850*/  IMAD.U32 R130, RZ, RZ, UR4 ;  /* 0x00000004ff827e24 */ /* 0x008fe2000f8e00ff */
[----:B------:R-:W-:Y:S02]  /*c860*/  UIMAD UR4, UR29, UR8, URZ ;  /* 0x000000081d0472a4 */ /* 0x000fe4000f8e02ff */
[-C--:B------:R-:W-:Y:S01]  /*c870*/  LEA.HI.X.SX32 R118, R118, R2.reuse, 0x1, P5 ;  /* 0x0000000276767211 */ /* 0x080fe200028f0eff */
[----:B------:R-:W-:Y:S01]  /*c880*/  STL [R1+0x40], R124 ;  /* 0x0000407c01007387 */ /* 0x000fe20000100800 */
[----:B------:R-:W-:-:S03]  /*c890*/  LEA.HI.X.SX32 R130, R130, R2, 0x1, P2 ;  /* 0x0000000282827211 */ /* 0x000fc600010f0eff */
[----:B------:R-:W-:Y:S01]  /*c8a0*/  STL [R1+0x24], R128 ;  /* 0x0000248001007387 */ /* 0x000fe20000100800 */
[----:B-1----:R-:W-:Y:S01]  /*c8b0*/  IMAD.U32 R126, RZ, RZ, UR4 ;  /* 0x00000004ff7e7e24 */ /* 0x002fe2000f8e00ff */
[----:B------:R-:W-:Y:S02]  /*c8c0*/  UIMAD UR4, UR30, UR8, URZ ;  /* 0x000000081e0472a4 */ /* 0x000fe4000f8e02ff */
[----:B------:R1:W-:Y:S02]  /*c8d0*/  STL [R1+0x2c], R122 ;  /* 0x00002c7a01007387 */ /* 0x0003e40000100800 */
[----:B-1----:R-:W-:Y:S02]  /*c8e0*/  LEA.HI.X.SX32 R122, R120, R2, 0x1, P4 ;  /* 0x00000002787a7211 */ /* 0x002fe400020f0eff */
[----:B------:R-:W-:-:S03]  /*c8f0*/  IADD3 R120, P4, PT, R114, R6, RZ ;  /* 0x0000000672787210 */ /* 0x000fc60007f9e0ff */
[----:B------:R1:W-:Y:S01]  /*c900*/  STL [R1+0x34], R122 ;  /* 0x0000347a01007387 */ /* 0x0003e20000100800 */
[----:B------:R-:W-:-:S03]  /*c910*/  LEA.HI.X.SX32 R114, R114, R2, 0x1, P4 ;  /* 0x0000000272727211 */ /* 0x000fc600020f0eff */
[----:B------:R2:W-:Y:S04]  /*c920*/  STL [R1+0x48], R120 ;  /* 0x0000487801007387 */ /* 0x0005e80000100800 */
[----:B------:R-:W-:Y:S01]  /*c930*/  STL [R1+0x970], R134 ;  /* 0x0009708601007387 */ /* 0x000fe20000100800 */
[----:B-1----:R-:W-:-:S03]  /*c940*/  IADD3 R122, P4, PT, R108, R6, RZ ;  /* 0x000000066c7a7210 */ /* 0x002fc60007f9e0ff */
[----:B------:R1:W-:Y:S01]  /*c950*/  STL [R1+0x3c], R118 ;  /* 0x00003c7601007387 */ /* 0x0003e20000100800 */
[----:B--2---:R-:W-:Y:S02]  /*c960*/  IADD3 R120, P5, PT, R112, R6, RZ ;  /* 0x0000000670787210 */ /* 0x004fe40007fbe0ff */
[----:B------:R-:W-:Y:S02]  /*c970*/  LEA.HI.X.SX32 R124, R108, R2, 0x1, P4 ;  /* 0x000000026c7c7211 */ /* 0x000fe400020f0eff */
[-C--:B------:R-:W-:Y:S01]  /*c980*/  IADD3 R108, P4, PT, R102, R6.reuse, RZ ;  /* 0x00000006666c7210 */ /* 0x080fe20007f9e0ff */
[----:B------:R-:W-:Y:S01]  /*c990*/  STL [R1+0x50], R120 ;  /* 0x0000507801007387 */ /* 0x000fe20000100800 */
[----:B-1----:R-:W-:Y:S02]  /*c9a0*/  IADD3 R118, P2, PT, R110, R6, RZ ;  /* 0x000000066e767210 */ /* 0x002fe40007f5e0ff */
[----:B------:R-:W-:-:S03]  /*c9b0*/  LEA.HI.X.SX32 R102, R102, R2, 0x1, P4 ;  /* 0x0000000266667211 */ /* 0x000fc600020f0eff */
[----:B------:R1:W-:Y:S04]  /*c9c0*/  STL [R1+0x58], R118 ;  /* 0x0000587601007387 */ /* 0x0003e80000100800 */
[----:B------:R-:W-:Y:S04]  /*c9d0*/  STL [R1+0x96c], R130 ;  /* 0x00096c8201007387 */ /* 0x000fe80000100800 */
[----:B------:R2:W-:Y:S01]  /*c9e0*/  STL [R1+0x44], R114 ;  /* 0x0000447201007387 */ /* 0x0005e20000100800 */
[-C--:B-1----:R-:W-:Y:S02]  /*c9f0*/  LEA.HI.X.SX32 R118, R112, R2.reuse, 0x1, P5 ;  /* 0x0000000270767211 */ /* 0x082fe400028f0eff */
[----:B------:R-:W-:-:S02]  /*ca00*/  LEA.HI.X.SX32 R112, R110, R2, 0x1, P2 ;  /* 0x000000026e707211 */ /* 0x000fc400010f0eff */
[-C--:B------:R-:W-:Y:S01]  /*ca10*/  IADD3 R110, P2, PT, R104, R6.reuse, RZ ;  /* 0x00000006686e7210 */ /* 0x080fe20007f5e0ff */
[----:B------:R1:W-:Y:S01]  /*ca20*/  STL [R1+0x4c], R118 ;  /* 0x00004c7601007387 */ /* 0x0003e20000100800 */
[----:B--2---:R-:W-:-:S03]  /*ca30*/  IADD3 R114, P5, PT, R106, R6, RZ ;  /* 0x000000066a727210 */ /* 0x004fc60007fbe0ff */
[----:B------:R-:W-:Y:S01]  /*ca40*/  STL [R1+0x60], R122 ;  /* 0x0000607a01007387 */ /* 0x000fe20000100800 */
[----:B------:R-:W-:-:S03]  /*ca50*/  LEA.HI.X.SX32 R106, R106, R2, 0x1, P5 ;  /* 0x000000026a6a7211 */ /* 0x000fc600028f0eff */
[----:B------:R2:W-:Y:S01]  /*ca60*/  STL [R1+0x68], R114 ;  /* 0x0000687201007387 */ /* 0x0005e20000100800 */
[----:B-1----:R-:W-:-:S03]  /*ca70*/  IADD3 R118, P5, PT, R6, UR13, RZ ;  /* 0x0000000d06767c10 */ /* 0x002fc6000ffbe0ff */
[----:B------:R1:W-:Y:S01]  /*ca80*/  STL [R1+0x54], R112 ;  /* 0x0000547001007387 */ /* 0x0003e20000100800 */
[----:B------:R-:W-:Y:S01]  /*ca90*/  LEA.HI.X.SX32 R120, R126, R2, 0x1, P5 ;  /* 0x000000027e787211 */ /* 0x000fe200028f0eff */
[----:B------:R-:W-:Y:S02]  /*caa0*/  IMAD.U32 R126, RZ, RZ, UR4 ;  /* 0x00000004ff7e7e24 */ /* 0x000fe4000f8e00ff */
[----:B------:R-:W-:Y:S01]  /*cab0*/  STL [R1+0x70], R110 ;  /* 0x0000706e01007387 */ /* 0x000fe20000100800 */
[----:B------:R-:W-:Y:S02]  /*cac0*/  UIMAD UR4, UR31, UR8, URZ ;  /* 0x000000081f0472a4 */ /* 0x000fe4000f8e02ff */
[----:B--2---:R-:W-:Y:S01]  /*cad0*/  IMAD.U32 R114, RZ, RZ, UR8 ;  /* 0x00000008ff727e24 */ /* 0x004fe2000f8e00ff */
[----:B------:R-:W-:Y:S01]  /*cae0*/  STL [R1+0x78], R108 ;  /* 0x0000786c01007387 */ /* 0x000fe20000100800 */
[----:B-1----:R-:W-:-:S03]  /*caf0*/  IMAD.U32 R112, RZ, RZ, UR8 ;  /* 0x00000008ff707e24 */ /* 0x002fc6000f8e00ff */
[----:B------:R-:W-:Y:S04]  /*cb00*/  STL [R1+0x5c], R124 ;  /* 0x00005c7c01007387 */ /* 0x000fe80000100800 */
        /* <DEDUP_REMOVED lines=27> */
[----:B------:R-:W-:Y:S01]  /*ccc0*/  STL [R1+0x8c], R96 ;  /* 0x00008c6001007387 */ /* 0x000fe20000100800 */
[-C--:B------:R-:W-:Y:S01]  /*ccd0*/  LEA.HI.X.SX32 R104, R126, R2.reuse, 0x1, P4 ;  /* 0x000000027e687211 */ /* 0x080fe200020f0eff */
[----:B------:R-:W-:Y:S02]  /*cce0*/  IMAD.U32 R126, RZ, RZ, UR4 ;  /* 0x00000004ff7e7e24 */ /* 0x000fe4000f8e00ff */
[----:B------:R-:W-:Y:S01]  /*ccf0*/  STL [R1+0xa8], R94 ;  /* 0x0000a85e01007387 */ /* 0x000fe20000100800 */
[----:B------:R-:W-:Y:S01]  /*cd00*/  UIMAD UR4, UR32, UR8, URZ ;  /* 0x00000008200472a4 */ /* 0x000fe2000f8e02ff */
[----:B--2---:R-:W-:Y:S02]  /*cd10*/  VIADD R98, R0, 0xe9 ;  /* 0x000000e900627836 */ /* 0x004fe40000000000 */
[----:B------:R-:W-:Y:S04]  /*cd20*/  STL [R1+0xb0], R92 ;  /* 0x0000b05c01007387 */ /* 0x000fe80000100800 */
[----:B------:R-:W-:Y:S04]  /*cd30*/  STL [R1+0x94], R108 ;  /* 0x0000946c01007387 */ /* 0x000fe80000100800 */
[----:B------:R1:W-:Y:S02]  /*cd40*/  STL [R1+0x9c], R90 ;  /* 0x00009c5a01007387 */ /* 0x0003e40000100800 */
[----:B-1----:R-:W-:-:S02]  /*cd50*/  LEA.HI.X.SX32 R90, R88, R2, 0x1, P5 ;  /* 0x00000002585a7211 */ /* 0x002fc400028f0eff */
        /* <DEDUP_REMOVED lines=12> */
[-C--:B------:R-:W-:Y:S02]  /*ce20*/  LEA.HI.X.SX32 R70, R70, R2.reuse, 0x1, P5 ;  /* 0x0000000246467211 */ /* 0x080fe400028f0eff */
[----:B------:R-:W-:Y:S01]  /*ce30*/  ISETP.GT.U32.AND P5, PT, R8, R39, PT ;  /* 0x000000270800720c */ /* 0x000fe20003fa4070 */
[----:B------:R1:W-:Y:S04]  /*ce40*/  STL [R1+0xc8], R86 ;  /* 0x0000c85601007387 */ /* 0x0003e80000100800 */
[----:B------:R-:W-:Y:S04]  /*ce50*/  STL [R1+0x97c], R104 ;  /* 0x00097c6801007387 */ /* 0x000fe80000100800 */
[----:B------:R2:W-:Y:S01]  /*ce60*/  STL [R1+0xb4], R82 ;  /* 0x0000b45201007387 */ /* 0x0005e20000100800 */
[----:B-1----:R-:W-:-:S02]  /*ce70*/  LEA.HI.X.SX32 R86, R80, R2, 0x1, P2 ;  /* 0x0000000250567211 */ /* 0x002fc400010f0eff */
[----:B------:R-:W-:Y:S01]  /*ce80*/  LEA.HI.X.SX32 R80, R78, R2, 0x1, P4 ;  /* 0x000000024e507211 */ /* 0x000fe200020f0eff */
[----:B------:R-:W-:Y:S01]  /*ce90*/  @!P5 IMAD.IADD R39, R39, 0x1, -R8 ;  /* 0x000000012727d824 */ /* 0x000fe200078e0a08 */
[-C--:B------:R-:W-:Y:S01]  /*cea0*/  IADD3 R78, P4, PT, R72, R6.reuse, RZ ;  /* 0x00000006484e7210 */ /* 0x080fe20007f9e0ff */
[----:B------:R1:W-:Y:S01]  /*ceb0*/  STL [R1+0xbc], R86 ;  /* 0x0000bc5601007387 */ /* 0x0003e20000100800 */
[----:B--2---:R-:W-:-:S03]  /*cec0*/  IADD3 R82, P2, PT, R74, R6, RZ ;  /* 0x000000064a527210 */ /* 0x004fc60007f5e0ff */
[----:B------:R-:W-:Y:S01]  /*ced0*/  STL [R1+0xd0], R90 ;  /* 0x0000d05a01007387 */ /* 0x000fe20000100800 */
[----:B------:R-:W-:-:S03]  /*cee0*/  LEA.HI.X.SX32 R74, R74, R2, 0x1, P2 ;  /* 0x000000024a4a7211 */ /* 0x000fc600010f0eff */
[----:B------:R-:W-:Y:S01]  /*cef0*/  STL [R1+0xd8], R82 ;  /* 0x0000d85201007387 */ /* 0x000fe20000100800 */
[----:B-1----:R-:W-:-:S03]  /*cf00*/  IADD3 R86, P2, PT, R6, UR20, RZ ;  /* 0x0000001406567c10 */ /* 0x002fc6000ff5e0ff */
[----:B------:R-:W-:Y:S01]  /*cf10*/  STL [R1+0xc4], R80 ;  /* 0x0000c45001007387 */ /* 0x000fe20000100800 */
[-C--:B------:R-:W-:Y:S01]  /*cf20*/  LEA.HI.X.SX32 R88, R126, R2.reuse, 0x1, P2 ;  /* 0x000000027e587211 */ /* 0x080fe200010f0eff */
[----:B------:R-:W-:Y:S02]  /*cf30*/  IMAD.U32 R126, RZ, RZ, UR8 ;  /* 0x00000008ff7e7e24 */ /* 0x000fe4000f8e00ff */
[----:B------:R-:W-:Y:S04]  /*cf40*/  STL [R1+0xe0], R78 ;  /* 0x0000e04e01007387 */ /* 0x000fe80000100800 */
[----:B------:R-:W-:Y:S04]  /*cf50*/  STL [R1+0xe8], R76 ;  /* 0x0000e84c01007387 */ /* 0x000fe80000100800 */
[----:B------:R-:W-:Y:S04]  /*cf60*/  STL [R1+0xcc], R92 ;  /* 0x0000cc5c01007387 */ /* 0x000fe80000100800 */
[----:B------:R1:W-:Y:S02]  /*cf70*/  STL [R1+0xd4], R74 ;  /* 0x0000d44a01007387 */ /* 0x0003e40000100800 */
[----:B-1----:R-:W-:-:S02]  /*cf80*/  LEA.HI.X.SX32 R74, R72, R2, 0x1, P4 ;  /* 0x00000002484a7211 */ /* 0x002fc400020f0eff */
[----:B------:R-:W-:-:S03]  /*cf90*/  IADD3 R72, P4, PT, R47, R6, RZ ;  /* 0x000000062f487210 */ /* 0x000fc60007f9e0ff */
[----:B------:R-:W-:Y:S01]  /*cfa0*/  STL [R1+0xdc], R74 ;  /* 0x0000dc4a01007387 */ /* 0x000fe20000100800 */
[----:B------:R-:W-:-:S03]  /*cfb0*/  LEA.HI.X.SX32 R47, R47, R2, 0x1, P4 ;  /* 0x000000022f2f7211 */ /* 0x000fc600020f0eff */
[----:B------:R-:W-:Y:S04]  /*cfc0*/  STL [R1+0xf0], R72 ;  /* 0x0000f04801007387 */ /* 0x000fe80000100800 */
[----:B------:R-:W-:Y:S04]  /*cfd0*/  STL [R1+0x988], R86 ;  /* 0x0009885601007387 */ /* 0x000fe80000100800 */
[----:B------:R1:W-:Y:S02]  /*cfe0*/  STL [R1+0xe4], R70 ;  /* 0x0000e44601007387 */ /* 0x0003e40000100800 */
[----:B-1----:R-:W-:-:S04]  /*cff0*/  IADD3 R70, P2, PT, R65, R6, RZ ;  /* 0x0000000641467210 */ /* 0x002fc80007f5e0ff */
[----:B------:R-:W-:Y:S01]  /*d000*/  LEA.HI.X.SX32 R65, R65, R2, 0x1, P2 ;  /* 0x0000000241417211 */ /* 0x000fe200010f0eff */
[----:B------:R1:W-:Y:S04]  /*d010*/  STL [R1+0xf8], R70 ;  /* 0x0000f84601007387 */ /* 0x0003e80000100800 */
[----:B------:R-:W-:Y:S04]  /*d020*/  STL [R1+0x984], R88 ;  /* 0x0009845801007387 */ /* 0x000fe80000100800 */
[----:B------:R2:W-:Y:S01]  /*d030*/  STL [R1+0xec], R47 ;  /* 0x0000ec2f01007387 */ /* 0x0005e20000100800 */
[----:B-1----:R-:W-:-:S04]  /*d040*/  IADD3 R70, P4, PT, R45, R6, RZ ;  /* 0x000000062d467210 */ /* 0x002fc80007f9e0ff */
[----:B------:R-:W-:Y:S01]  /*d050*/  LEA.HI.X.SX32 R72, R45, R2, 0x1, P4 ;  /* 0x000000022d487211 */ /* 0x000fe200020f0eff */
[----:B------:R1:W-:Y:S01]  /*d060*/  STL [R1+0x100], R70 ;  /* 0x0001004601007387 */ /* 0x0003e20000100800 */
[----:B--2---:R-:W-:-:S03]  /*d070*/  IMAD R47, R126, 0x2, R49 ;  /* 0x000000027e2f7824 */ /* 0x004fc600078e0231 */
[----:B------:R2:W-:Y:S01]  /*d080*/  STL [R1+0xf4], R65 ;  /* 0x0000f44101007387 */ /* 0x0005e20000100800 */
[----:B------:R-:W-:-:S03]  /*d090*/  IMAD R45, R126, 0x2, R47 ;  /* 0x000000027e2d7824 */ /* 0x000fc600078e022f */
[----:B------:R3:W-:Y:S01]  /*d0a0*/  STL [R1+0xfc], R72 ;  /* 0x0000fc4801007387 */ /* 0x0007e20000100800 */
[----:B------:R-:W-:Y:S01]  /*d0b0*/  IMAD.U32 R126, RZ, RZ, UR4 ;  /* 0x00000004ff7e7e24 */ /* 0x000fe2000f8e00ff */
[-C--:B-1----:R-:W-:Y:S01]  /*d0c0*/  IADD3 R70, P2, PT, R61, R6.reuse, RZ ;  /* 0x000000063d467210 */ /* 0x082fe20007f5e0ff */
[----:B------:R-:W-:Y:S01]  /*d0d0*/  UIMAD UR4, UR11, UR8, URZ ;  /* 0x000000080b0472a4 */ /* 0x000fe2000f8e02ff */
[----:B--2---:R-:W-:-:S03]  /*d0e0*/  IADD3 R65, P4, PT, R59, R6, RZ ;  /* 0x000000063b417210 */ /* 0x004fc60007f9e0ff */
[----:B------:R-:W-:Y:S01]  /*d0f0*/  STL [R1+0x108], R70 ;  /* 0x0001084601007387 */ /* 0x000fe20000100800 */
[----:B------:R-:W-:Y:S01]  /*d100*/  LEA.HI.X.SX32 R61, R61, R2, 0x1, P2 ;  /* 0x000000023d3d7211 */ /* 0x000fe200010f0eff */
[----:B------:R-:W-:Y:S01]  /*d110*/  IMAD.U32 R110, RZ, RZ, UR4 ;  /* 0x00000004ff6e7e24 */ /* 0x000fe2000f8e00ff */
[C---:B---3--:R-:W-:Y:S01]  /*d120*/  IADD3 R72, P2, PT, R57.reuse, R6, RZ ;  /* 0x0000000639487210 */ /* 0x048fe20007f5e0ff */
[----:B------:R1:W-:Y:S01]  /*d130*/  STL [R1+0x110], R65 ;  /* 0x0001104101007387 */ /* 0x0003e20000100800 */
[----:B------:R-:W-:Y:S02]  /*d140*/  USHF.L.U32 UR4, UR14, 0x15, URZ ;  /* 0x000000150e047899 */ /* 0x000fe400080006ff */
[----:B------:R-:W-:Y:S01]  /*d150*/  LEA.HI.X.SX32 R57, R57, R2, 0x1, P2 ;  /* 0x0000000239397211 */ /* 0x000fe200010f0eff */
[----:B------:R-:W-:Y:S01]  /*d160*/  STL [R1+0x118], R72 ;  /* 0x0001184801007387 */ /* 0x000fe20000100800 */
[----:B------:R-:W-:-:S03]  /*d170*/  ULOP3.LUT UR12, UR4, 0x600000, URZ, 0xc0, !UPT ;  /* 0x00600000040c7892 */ /* 0x000fc6000f8ec0ff */
[----:B------:R-:W-:Y:S01]  /*d180*/  STL [R1+0x104], R61 ;  /* 0x0001043d01007387 */ /* 0x000fe20000100800 */
[----:B------:R-:W-:Y:S01]  /*d190*/  UMOV UR4, 0x1 ;  /* 0x0000000100047882 */ /* 0x000fe20000000000 */
[----:B-1----:R-:W-:Y:S02]  /*d1a0*/  LEA.HI.X.SX32 R65, R59, R2, 0x1, P4 ;  /* 0x000000023b417211 */ /* 0x002fe400020f0eff */
[----:B------:R-:W-:-:S03]  /*d1b0*/  IADD3 R59, P4, PT, R43, R6, RZ ;  /* 0x000000062b3b7210 */ /* 0x000fc60007f9e0ff */
[----:B------:R1:W-:Y:S01]  /*d1c0*/  STL [R1+0x10c], R65 ;  /* 0x00010c4101007387 */ /* 0x0003e20000100800 */
[----:B------:R-:W-:-:S03]  /*d1d0*/  LEA.HI.X.SX32 R43, R43, R2, 0x1, P4 ;  /* 0x000000022b2b7211 */ /* 0x000fc600020f0eff */
[----:B------:R-:W-:Y:S04]  /*d1e0*/  STL [R1+0x120], R59 ;  /* 0x0001203b01007387 */ /* 0x000fe80000100800 */
[----:B------:R2:W-:Y:S01]  /*d1f0*/  STL [R1+0x114], R57 ;  /* 0x0001143901007387 */ /* 0x0005e20000100800 */
[----:B-1----:R-:W-:-:S03]  /*d200*/  IADD3 R65, P2, PT, R6, UR21, RZ ;  /* 0x0000001506417c10 */ /* 0x002fc6000ff5e0ff */
[----:B------:R1:W-:Y:S04]  /*d210*/  STL [R1+0x11c], R43 ;  /* 0x00011c2b01007387 */ /* 0x0003e80000100800 */
[----:B------:R-:W-:Y:S01]  /*d220*/  STL [R1+0x990], R65 ;  /* 0x0009904101007387 */ /* 0x000fe20000100800 */
[----:B--2---:R-:W-:-:S04]  /*d230*/  IADD3 R57, P4, PT, R7, R6, RZ ;  /* 0x0000000607397210 */ /* 0x004fc80007f9e0ff */
[----:B------:R-:W-:Y:S01]  /*d240*/  LEA.HI.X.SX32 R7, R7, R2, 0x1, P4 ;  /* 0x0000000207077211 */ /* 0x000fe200020f0eff */
[----:B------:R2:W-:Y:S01]  /*d250*/  STL [R1+0x128], R57 ;  /* 0x0001283901007387 */ /* 0x0005e20000100800 */
[----:B-1----:R-:W-:Y:S01]  /*d260*/  IMAD R43, R114, 0x2, R45 ;  /* 0x00000002722b7824 */ /* 0x002fe200078e022d */
[----:B------:R-:W-:Y:S02]  /*d270*/  IADD3 R114, P4, PT, R47, R6, RZ ;  /* 0x000000062f727210 */ /* 0x000fe40007f9e0ff */
[----:B--2---:R-:W-:Y:S01]  /*d280*/  LEA.HI.X.SX32 R57, R126, R2, 0x1, P2 ;  /* 0x000000027e397211 */ /* 0x004fe200010f0eff */
[----:B------:R-:W-:Y:S01]  /*d290*/  IMAD.U32 R126, RZ, RZ, UR8 ;  /* 0x00000008ff7e7e24 */ /* 0x000fe2000f8e00ff */
[----:B------:R-:W-:-:S04]  /*d2a0*/  IADD3 R59, P2, PT, R49, R6, RZ ;  /* 0x00000006313b7210 */ /* 0x000fc80007f5e0ff */
[----:B------:R-:W-:Y:S01]  /*d2b0*/  LEA.HI.X.SX32 R49, R49, R2, 0x1, P2 ;  /* 0x0000000231317211 */ /* 0x000fe200010f0eff */
[----:B------:R-:W-:Y:S01]  /*d2c0*/  STL [R1+0x130], R59 ;  /* 0x0001303b01007387 */ /* 0x000fe20000100800 */
[----:B------:R-:W-:-:S03]  /*d2d0*/  IADD3 R76, P2, PT, R45, R6, RZ ;  /* 0x000000062d4c7210 */ /* 0x000fc60007f5e0ff */
[----:B------:R-:W-:Y:S01]  /*d2e0*/  STL [R1+0x98c], R57 ;  /* 0x00098c3901007387 */ /* 0x000fe20000100800 */
[----:B------:R-:W-:-:S03]  /*d2f0*/  LEA.HI.X.SX32 R78, R45, R2, 0x1, P2 ;  /* 0x000000022d4e7211 */ /* 0x000fc600010f0eff */
[----:B------:R1:W-:Y:S04]  /*d300*/  STL [R1+0x124], R7 ;  /* 0x0001240701007387 */ /* 0x0003e80000100800 */
[----:B------:R-:W-:Y:S04]  /*d310*/  STL [R1+0x138], R114 ;  /* 0x0001387201007387 */ /* 0x000fe80000100800 */
[----:B------:R2:W-:Y:S01]  /*d320*/  STL [R1+0x12c], R49 ;  /* 0x00012c3101007387 */ /* 0x0005e20000100800 */
[----:B-1----:R-:W-:Y:S01]  /*d330*/  IMAD R7, R126, 0x2, R43 ;  /* 0x000000027e077824 */ /* 0x002fe200078e022b */
[----:B------:R-:W-:-:S02]  /*d340*/  LEA.HI.X.SX32 R126, R47, R2, 0x1, P4 ;  /* 0x000000022f7e7211 */ /* 0x000fc400020f0eff */
[----:B------:R-:W-:Y:S01]  /*d350*/  STL [R1+0x140], R76 ;  /* 0x0001404c01007387 */ /* 0x000fe20000100800 */
[----:B------:R-:W-:Y:S02]  /*d360*/  IMAD R47, R112, 0x2, R7 ;  /* 0x00000002702f7824 */ /* 0x000fe400078e0207 */
[----:B------:R-:W1:Y:S01]  /*d370*/  S2R R112, SR_TID.X ;  /* 0x0000000000707919 */ /* 0x000e620000002100 */
[----:B--2---:R-:W-:-:S04]  /*d380*/  IADD3 R49, P5, PT, R43, R6, RZ ;  /* 0x000000062b317210 */ /* 0x004fc80007fbe0ff */
[----:B------:R-:W-:Y:S01]  /*d390*/  LEA.HI.X.SX32 R45, R43, R2, 0x1, P5 ;  /* 0x000000022b2d7211 */ /* 0x000fe200028f0eff */
[----:B------:R2:W-:Y:S01]  /*d3a0*/  STL [R1+0x148], R49 ;  /* 0x0001483101007387 */ /* 0x0005e20000100800 */
[-C--:B------:R-:W-:Y:S02]  /*d3b0*/  IADD3 R43, P2, PT, R47, R6.reuse, RZ ;  /* 0x000000062f2b7210 */ /* 0x080fe40007f5e0ff */
[----:B------:R-:W-:Y:S01]  /*d3c0*/  ISETP.GT.U32.AND P5, PT, R8, R39, PT ;  /* 0x000000270800720c */ /* 0x000fe20003fa4070 */
[----:B------:R-:W-:Y:S01]  /*d3d0*/  STL [R1+0x134], R126 ;  /* 0x0001347e01007387 */ /* 0x000fe20000100800 */
[----:B--2---:R-:W-:-:S04]  /*d3e0*/  IADD3 R49, P4, PT, R7, R6, RZ ;  /* 0x0000000607317210 */ /* 0x004fc80007f9e0ff */
[----:B------:R-:W-:Y:S01]  /*d3f0*/  LEA.HI.X.SX32 R7, R7, R2, 0x1, P4 ;  /* 0x0000000207077211 */ /* 0x000fe200020f0eff */
[----:B------:R-:W-:Y:S01]  /*d400*/  STL [R1+0x150], R49 ;  /* 0x0001503101007387 */ /* 0x000fe20000100800 */
[----:B------:R-:W-:-:S05]  /*d410*/  IADD3 R6, P4, PT, R6, UR22, RZ ;  /* 0x0000001606067c10 */ /* 0x000fca000ff9e0ff */
[----:B------:R-:W-:Y:S01]  /*d420*/  @!P5 IMAD.IADD R39, R39, 0x1, -R8 ;  /* 0x000000012727d824 */ /* 0x000fe200078e0a08 */
[----:B------:R-:W-:Y:S04]  /*d430*/  STL [R1+0x13c], R78 ;  /* 0x00013c4e01007387 */ /* 0x000fe80000100800 */
[----:B------:R-:W-:Y:S04]  /*d440*/  STL [R1+0x144], R45 ;  /* 0x0001442d01007387 */ /* 0x000fe80000100800 */
[----:B------:R-:W-:Y:S04]  /*d450*/  STL [R1+0x158], R43 ;  /* 0x0001582b01007387 */ /* 0x000fe80000100800 */
[----:B------:R1:W-:Y:S04]  /*d460*/  STL [R1+0x14c], R7 ;  /* 0x00014c0701007387 */ /* 0x0003e80000100800 */
[----:B------:R2:W-:Y:S01]  /*d470*/  STL [R1+0x998], R6 ;  /* 0x0009980601007387 */ /* 0x0005e20000100800 */
[----:B-1----:R-:W-:-:S02]  /*d480*/  SHF.R.U32.HI R7, RZ, 0x6, R112 ;  /* 0x00000006ff077819 */ /* 0x002fc40000011670 */
[-C--:B--2---:R-:W-:Y:S02]  /*d490*/  LEA.HI.X.SX32 R6, R47, R2.reuse, 0x1, P2 ;  /* 0x000000022f067211 */ /* 0x084fe400010f0eff */
[----:B------:R-:W-:Y:S02]  /*d4a0*/  SGXT.U32 R7, R7, 0x1 ;  /* 0x000000010707781a */ /* 0x000fe40000000000 */
[----:B------:R-:W-:Y:S01]  /*d4b0*/  ISETP.GE.AND P2, PT, R98, RZ, PT ;  /* 0x000000ff6200720c */ /* 0x000fe20003f46270 */
[----:B------:R1:W-:Y:S02]  /*d4c0*/  STL [R1+0x154], R6 ;  /* 0x0001540601007387 */ /* 0x0003e40000100800 */
[----:B-1----:R-:W-:Y:S02]  /*d4d0*/  LEA.HI.X.SX32 R6, R110, R2, 0x1, P4 ;  /* 0x000000026e067211 */ /* 0x002fe400020f0eff */
[----:B------:R-:W-:Y:S02]  /*d4e0*/  ISETP.GE.AND P4, PT, R0, RZ, PT ;  /* 0x000000ff0000720c */ /* 0x000fe40003f86270 */
[----:B------:R-:W-:Y:S01]  /*d4f0*/  LOP3.LUT R2, R112, 0x7f, RZ, 0xc0, !PT ;  /* 0x0000007f70027812 */ /* 0x000fe200078ec0ff */
[----:B------:R0:W-:Y:S03]  /*d500*/  STL [R1+0x994], R6 ;  /* 0x0009940601007387 */ /* 0x0001e60000100800 */
[----:B------:R-:W-:Y:S01]  /*d510*/  ISETP.NE.U32.AND P1, PT, R2, RZ, PT ;  /* 0x000000ff0200720c */ /* 0x000fe20003f25070 */
[----:B0-----:R-:W-:-:S06]  /*d520*/  VIADD R6, R3, 0x7f ;  /* 0x0000007f03067836 */ /* 0x001fcc0000000000 */
[----:B------:R-:W-:Y:S01]  /*d530*/  @!P4 IMAD.MOV R39, RZ, RZ, -R39 ;  /* 0x000000ffff27c224 */ /* 0x000fe200078e0a27 */
[----:B------:R-:W-:Y:S01]  /*d540*/  ISETP.GT.AND P0, PT, R6, 0x7f, PT ;  /* 0x0000007f0600780c */ /* 0x000fe20003f04270 */
[----:B------:R-:W-:-:S03]  /*d550*/  IMAD R6, R2, UR9, RZ ;  /* 0x0000000902067c24 */ /* 0x000fc6000f8e02ff */
[----:B------:R-:W-:Y:S02]  /*d560*/  ISETP.LT.AND P5, PT, R7, R3, P0 ;  /* 0x000000030700720c */ /* 0x000fe400007a1270 */
[----:B------:R-:W-:-:S04]  /*d570*/  IADD3 R7, P4, PT, R6, UR18, RZ ;  /* 0x0000001206077c10 */ /* 0x000fc8000ff9e0ff */
[----:B------:R-:W-:Y:S01]  /*d580*/  LEA.HI.X.SX32 R6, R6, UR19, 0x1, P4 ;  /* 0x0000001306067c11 */ /* 0x000fe2000a0f0eff */
[----:B------:R-:W-:Y:S08]  /*d590*/  BRA.U UP0, `(.L_x_5) ;  /* 0x0000000100187547 */ /* 0x000ff0000b800000 */
[----:B------:R-:W-:Y:S01]  /*d5a0*/  ELECT P4, URZ, PT ;  /* 0x0000000000ff782f */ /* 0x000fe20003880000 */
[----:B------:R-:W-:Y:S01]  /*d5b0*/  IMAD.MOV.U32 R43, RZ, RZ, 0x1 ;  /* 0x00000001ff2b7424 */ /* 0x000fe200078e00ff */
[----:B------:R-:W-:Y:S01]  /*d5c0*/  UMOV UR6, 0x40 ;  /* 0x0000004000067882 */ /* 0x000fe20000000000 */
[----:B------:R-:W-:Y:S01]  /*d5d0*/  UVIRTCOUNT.DEALLOC.SMPOOL 0x80 ;  /* 0x000000800000784c */ /* 0x000fe20000000000 */
[----:B------:R-:W-:-:S09]  /*d5e0*/  ULEA UR6, UR5, UR6, 0x18 ;  /* 0x0000000605067291 */ /* 0x000fd2000f8ec0ff */
[----:B------:R0:W-:Y:S03]  /*d5f0*/  @P4 STS.U8 [UR6], R43 ;  /* 0x0000002bff004988 */ /* 0x0001e60008000006 */
.L_x_5:
[----:B------:R-:W-:Y:S01]  /*d600*/  UIADD3 UR12, UPT, UPT, UR7, UR12, URZ ;  /* 0x0000000c070c7290 */ /* 0x000fe2000fffe0ff */
[----:B------:R1:W-:Y:S01]  /*d610*/  STL.64 [R1+0xd68], R132 ;  /* 0x000d688401007387 */ /* 0x0003e20000100a00 */
[----:B------:R-:W-:Y:S01]  /*d620*/  VOTEU.ALL UP1, P1 ;  /* 0x0000000000ff7886 */ /* 0x000fe20000820000 */
[----:B------:R-:W-:Y:S01]  /*d630*/  UIADD3 UR13, UPT, UPT, UR10, 0x14000, URZ ;  /* 0x000140000a0d7890 */ /* 0x000fe2000fffe0ff */
[----:B------:R-:W-:Y:S01]  /*d640*/  @!P3 IMAD.MOV R28, RZ, RZ, -R28 ;  /* 0x000000ffff1cb224 */ /* 0x000fe200078e0a1c */
[----:B------:R-:W-:Y:S01]  /*d650*/  VOTEU.ALL UP2, P1 ;  /* 0x0000000000ff7886 */ /* 0x000fe20000840000 */
[----:B------:R2:W-:Y:S01]  /*d660*/  STL.64 [R1+0xd60], R100 ;  /* 0x000d606401007387 */ /* 0x0005e20000100a00 */
[----:B------:R-:W-:-:S04]  /*d670*/  @!UP1 UIADD3 UR16, UPT, UPT, -UR4, 0x100000, URZ ;  /* 0x0010000004109890 */ /* 0x000fc8000fffe1ff */
[----:B------:R-:W-:Y:S02]  /*d680*/  @!UP1 USHF.L.U32 UR17, UR16, 0xb, URZ ;  /* 0x0000000b10119899 */ /* 0x000fe400080006ff */
[----:B------:R-:W-:Y:S01]  /*d690*/  @!UP1 USHF.L.U32 UR16, UR16, 0x1, URZ ;  /* 0x0000000110109899 */ /* 0x000fe200080006ff */
[----:B------:R-:W-:Y:S01]  /*d6a0*/  @!P2 IMAD.MOV R29, RZ, RZ, -R29 ;  /* 0x000000ffff1da224 */ /* 0x000fe200078e0a1d */
[----:B------:R-:W-:Y:S01]  /*d6b0*/  PRMT R2, RZ, 0x7610, R2 ;  /* 0x00007610ff027816 */ /* 0x000fe20000000002 */
[----:B------:R-:W-:Y:S01]  /*d6c0*/  STTM.16dp32bit_t0_t15.x128 tmem[UR12], RZ ;  /* 0x000000ff000079ed */ /* 0x000fe20008b8000c */
[----:B------:R-:W-:Y:S01]  /*d6d0*/  STTM.16dp32bit_t16_t31.x128 tmem[UR12+0x80], RZ ;  /* 0x000080ff000079ed */ /* 0x000fe20008ba000c */
[----:B------:R-:W3:Y:S02]  /*d6e0*/  FENCE.VIEW.ASYNC.T ;  /* 0x00000000000073c6 */ /* 0x000ee40000000200 */
[----:B---3--:R-:W-:Y:S01]  /*d6f0*/  BAR.SYNC.DEFER_BLOCKING 0x0 ;  /* 0x0000000000007b1d */ /* 0x008fe20000010000 */
[----:B-1----:R-:W-:-:S02]  /*d700*/  PRMT R132, RZ, 0x7610, R132 ;  /* 0x00007610ff847816 */ /* 0x002fc40000000084 */
[C---:B------:R-:W-:Y:S02]  /*d710*/  LOP3.LUT R133, R10.reuse, 0x18, RZ, 0xfc, !PT ;  /* 0x000000180a857812 */ /* 0x040fe400078efcff */
[C---:B--2---:R-:W-:Y:S01]  /*d720*/  LOP3.LUT R101, R10.reuse, 0x10, RZ, 0xfc, !PT ;  /* 0x000000100a657812 */ /* 0x044fe200078efcff */
[----:B------:R-:W1:Y:S01]  /*d730*/  LDCU UR15, c[0x0][0x39c] ;  /* 0x00007380ff0f77ac */ /* 0x000e620008000800 */
[----:B------:R2:W-:Y:S02]  /*d740*/  STL.64 [R1+0xd58], R84 ;  /* 0x000d585401007387 */ /* 0x0005e40000100a00 */
[-C--:B------:R-:W-:Y:S01]  /*d750*/  ISETP.LT.AND P4, PT, R101, R3.reuse, P0 ;  /* 0x000000036500720c */ /* 0x080fe20000781270 */
[----:B------:R-:W3:Y:S01]  /*d760*/  LDCU UR75, c[0x0][0x3b0] ;  /* 0x00007600ff4b77ac */ /* 0x000ee20008000800 */
[----:B------:R-:W-:Y:S01]  /*d770*/  STL.64 [R1+0xd50], R68 ;  /* 0x000d504401007387 */ /* 0x000fe20000100a00 */
[----:B------:R-:W-:Y:S02]  /*d780*/  PRMT R96, RZ, 0x7610, R96 ;  /* 0x00007610ff607816 */ /* 0x000fe40000000060 */
[----:B------:R-:W-:Y:S01]  /*d790*/  PRMT R110, RZ, 0x7610, R110 ;  /* 0x00007610ff6e7816 */ /* 0x000fe2000000006e */
[----:B------:R-:W-:Y:S01]  /*d7a0*/  STL.64 [R1+0xd48], R66 ;  /* 0x000d484201007387 */ /* 0x000fe20000100a00 */
[----:B0-----:R-:W-:Y:S01]  /*d7b0*/  PRMT R43, RZ, 0x7610, R43 ;  /* 0x00007610ff2b7816 */ /* 0x001fe2000000002b */
[----:B------:R-:W0:Y:S02]  /*d7c0*/  LDCU UR6, c[0x0][0x3b0] ;  /* 0x00007600ff0677ac */ /* 0x000e240008000800 */
[----:B------:R4:W-:Y:S01]  /*d7d0*/  STL.64 [R1+0xd40], R62 ;  /* 0x000d403e01007387 */ /* 0x0009e20000100a00 */
[C---:B--2---:R-:W-:Y:S01]  /*d7e0*/  LOP3.LUT R85, R10.reuse, 0x8, RZ, 0xfc, !PT ;  /* 0x000000080a557812 */ /* 0x044fe200078efcff */
[----:B------:R-:W2:Y:S02]  /*d7f0*/  LDCU UR76, c[0x0][0x3b0] ;  /* 0x00007600ff4c77ac */ /* 0x000ea40008000800 */
[----:B------:R-:W0:Y:S02]  /*d800*/  FENCE.VIEW.ASYNC.S ;  /* 0x00000000000073c6 */ /* 0x000e240000000000 */
[----:B0-----:R0:W0:Y:S02]  /*d810*/  @!UP2 SYNCS.EXCH.64 URZ, [UR13], UR16 ;  /* 0x000000100dffa5b2 */ /* 0x0010240008000100 */
[----:B------:R0:W-:Y:S01]  /*d820*/  STL.64 [R1+0xd38], R54 ;  /* 0x000d383601007387 */ /* 0x0001e20000100a00 */
[----:B------:R-:W-:Y:S01]  /*d830*/  ISETP.LT.AND P3, PT, R85, R3, P0 ;  /* 0x000000035500720c */ /* 0x000fe20000761270 */
[----:B------:R-:W0:Y:S02]  /*d840*/  LDCU UR5, c[0x0][0x3b0] ;  /* 0x00007600ff0577ac */ /* 0x000e240008000800 */
[----:B------:R-:W-:Y:S01]  /*d850*/  STL.64 [R1+0xd30], R52 ;  /* 0x000d303401007387 */ /* 0x000fe20000100a00 */
[----:B------:R-:W-:Y:S01]  /*d860*/  PRMT R112, RZ, 0x7610, R112 ;  /* 0x00007610ff707816 */ /* 0x000fe20000000070 */
[----:B------:R-:W1:Y:S01]  /*d870*/  LDCU UR74, c[0x0][0x3b0] ;  /* 0x00007600ff4a77ac */ /* 0x000e620008000800 */
[----:B----4-:R-:W-:Y:S01]  /*d880*/  @P5 IMAD.MOV.U32 R62, RZ, RZ, R142 ;  /* 0x000000ffff3e5224 */ /* 0x010fe200078e008e */
[----:B------:R-:W-:Y:S01]  /*d890*/  STL.64 [R1+0xd28], R50 ;  /* 0x000d283201007387 */ /* 0x000fe20000100a00 */
[----:B------:R-:W-:Y:S01]  /*d8a0*/  @P5 IMAD.MOV.U32 R63, RZ, RZ, R141 ;  /* 0x000000ffff3f5224 */ /* 0x000fe200078e008d */
[----:B------:R-:W-:Y:S01]  /*d8b0*/  PRMT R100, RZ, 0x7610, R100 ;  /* 0x00007610ff647816 */ /* 0x000fe20000000064 */
[----:B------:R-:W4:Y:S01]  /*d8c0*/  LDCU UR73, c[0x0][0x3b0] ;  /* 0x00007600ff4977ac */ /* 0x000f220008000800 */
[----:B0-----:R-:W-:Y:S01]  /*d8d0*/  BAR.SYNC.DEFER_BLOCKING 0x0 ;  /* 0x0000000000007b1d */ /* 0x001fe20000010000 */
[----:B------:R-:W-:-:S02]  /*d8e0*/  LOP3.LUT R68, R10, 0x20, RZ, 0xfc, !PT ;  /* 0x000000200a447812 */ /* 0x000fc400078efcff */
[----:B------:R-:W-:Y:S02]  /*d8f0*/  PRMT R98, RZ, 0x7610, R98 ;  /* 0x00007610ff627816 */ /* 0x000fe40000000062 */
[----:B------:R-:W-:Y:S01]  /*d900*/  PRMT R94, RZ, 0x7610, R94 ;  /* 0x00007610ff5e7816 */ /* 0x000fe2000000005e */
[----:B------:R-:W0:Y:S01]  /*d910*/  LDCU UR72, c[0x0][0x3b0] ;  /* 0x00007600ff4877ac */ /* 0x000e220008000800 */
[----:B------:R-:W-:Y:S01]  /*d920*/  STL.64 [R1+0xd20], R40 ;  /* 0x000d202801007387 */ /* 0x000fe20000100a00 */
[----:B------:R-:W-:Y:S01]  /*d930*/  PRMT R80, RZ, 0x7610, R80 ;  /* 0x00007610ff507816 */ /* 0x000fe20000000050 */
[----:B------:R-:W0:Y:S02]  /*d940*/  LDCU UR71, c[0x0][0x3b0] ;  /* 0x00007600ff4777ac */ /* 0x000e240008000800 */
        /* <DEDUP_REMOVED lines=9> */
[----:B------:R-:W2:Y:S01]  /*d9e0*/  @P5 LDG.E.U8 R132, desc[UR24][R62.64] ;  /* 0x000000183e845981 */ /* 0x000ea2000c1e1100 */
        /* <DEDUP_REMOVED lines=12> */
[----:B------:R-:W0:Y:S03]  /*dab0*/  LDCU UR63, c[0x0][0x3b0] ;  /* 0x00007600ff3f77ac */ /* 0x000e260008000800 */
[----:B------:R-:W-:Y:S01]  /*dac0*/  STL.64 [R1+0xce0], R6 ;  /* 0x000ce00601007387 */ /* 0x000fe20000100a00 */
[----:B------:R-:W0:Y:S03]  /*dad0*/  LDCU UR62, c[0x0][0x3b0] ;  /* 0x00007600ff3e77ac */ /* 0x000e260008000800 */
[----:B------:R-:W-:Y:S01]  /*dae0*/  STL.64 [R1+0xcd8], R8 ;  /* 0x000cd80801007387 */ /* 0x000fe20000100a00 */
[----:B------:R-:W0:Y:S03]  /*daf0*/  LDCU UR61, c[0x0][0x3b0] ;  /* 0x00007600ff3d77ac */ /* 0x000e260008000800 */
[----:B------:R-:W-:Y:S01]  /*db00*/  STL [R1+0xb6c], R117 ;  /* 0x000b6c7501007387 */ /* 0x000fe20000100800 */
[----:B------:R-:W0:Y:S03]  /*db10*/  LDCU UR60, c[0x0][0x3b0] ;  /* 0x00007600ff3c77ac */ /* 0x000e260008000800 */
[----:B------:R-:W-:Y:S01]  /*db20*/  STL [R1+0xa84], R142 ;  /* 0x000a848e01007387 */ /* 0x000fe20000100800 */
[----:B------:R-:W0:Y:S03]  /*db30*/  LDCU UR59, c[0x0][0x3b0] ;  /* 0x00007600ff3b77ac */ /* 0x000e260008000800 */
[----:B------:R-:W-:Y:S01]  /*db40*/  STL [R1+0xa80], R141 ;  /* 0x000a808d01007387 */ /* 0x000fe20000100800 */
[----:B------:R-:W0:Y:S03]  /*db50*/  LDCU UR58, c[0x0][0x3b0] ;  /* 0x00007600ff3a77ac */ /* 0x000e260008000800 */
[----:B------:R-:W3:Y:S01]  /*db60*/  LDL.LU R62, [R1+0x20c] ;  /* 0x00020c00013e7983 */ /* 0x000ee20000300800 */
[----:B------:R-:W-:Y:S01]  /*db70*/  PRMT R54, RZ, 0x7610, R54 ;  /* 0x00007610ff367816 */ /* 0x000fe20000000036 */
[----:B------:R-:W0:Y:S02]  /*db80*/  LDCU UR57, c[0x0][0x3b0] ;  /* 0x00007600ff3977ac */ /* 0x000e240008000800 */
[----:B------:R-:W3:Y:S01]  /*db90*/  LDL R63, [R1+0xc] ;  /* 0x00000c00013f7983 */ /* 0x000ee20000100800 */
[----:B------:R-:W-:Y:S01]  /*dba0*/  ISETP.LT.AND P5, PT, R133, R3, P0 ;  /* 0x000000038500720c */ /* 0x000fe200007a1270 */
[----:B------:R-:W0:Y:S02]  /*dbb0*/  LDCU UR56, c[0x0][0x3b0] ;  /* 0x00007600ff3877ac */ /* 0x000e240008000800 */
[----:B------:R-:W3:Y:S01]  /*dbc0*/  LDL R66, [R1+0x10] ;  /* 0x0000100001427983 */ /* 0x000ee20000100800 */
[----:B------:R-:W-:Y:S01]  /*dbd0*/  @P3 IMAD.MOV.U32 R133, RZ, RZ, R149 ;  /* 0x000000ffff853224 */ /* 0x000fe200078e0095 */
[----:B------:R-:W0:Y:S02]  /*dbe0*/  LDCU UR55, c[0x0][0x3b0] ;  /* 0x00007600ff3777ac */ /* 0x000e240008000800 */
[----:B------:R-:W3:Y:S01]  /*dbf0*/  LDL.LU R67, [R1+0x204] ;  /* 0x0002040001437983 */ /* 0x000ee20000300800 */
[----:B------:R-:W0:Y:S03]  /*dc00*/  LDCU UR54, c[0x0][0x3b0] ;  /* 0x00007600ff3677ac */ /* 0x000e260008000800 */
[----:B------:R-:W3:Y:S01]  /*dc10*/  LDL R84, [R1+0x2c] ;  /* 0x00002c0001547983 */ /* 0x000ee20000100800 */
[----:B------:R-:W0:Y:S03]  /*dc20*/  LDCU UR53, c[0x0][0x3b0] ;  /* 0x00007600ff3577ac */ /* 0x000e260008000800 */
[----:B------:R-:W3:Y:S01]  /*dc30*/  LDL R85, [R1+0x30] ;  /* 0x0000300001557983 */ /* 0x000ee20000100800 */
[----:B------:R-:W0:Y:S01]  /*dc40*/  LDCU UR52, c[0x0][0x3b0] ;  /* 0x00007600ff3477ac */ /* 0x000e220008000800 */
        /* <DEDUP_REMOVED lines=27> */
[----:B--2---:R2:W-:Y:S02]  /*de00*/  STL [R1+0x534], R132 ;  /* 0x0005348401007387 */ /* 0x0045e40000100800 */
[----:B--2---:R-:W-:-:S05]  /*de10*/  @P3 IMAD.MOV.U32 R132, RZ, RZ, R150 ;  /* 0x000000ffff843224 */ /* 0x004fca00078e0096 */
[----:B------:R2:W3:Y:S02]  /*de20*/  @P3 LDG.E.U8 R54, desc[UR24][R132.64] ;  /* 0x0000001884363981 */ /* 0x0004e4000c1e1100 */
[----:B--2---:R-:W-:Y:S02]  /*de30*/  @P4 IMAD.MOV.U32 R132, RZ, RZ, R156 ;  /* 0x000000ffff844224 */ /* 0x004fe400078e009c */
[----:B------:R-:W-:-:S05]  /*de40*/  @P4 IMAD.MOV.U32 R133, RZ, RZ, R155 ;  /* 0x000000ffff854224 */ /* 0x000fca00078e009b */
[----:B------:R-:W2:Y:S01]  /*de50*/  @P4 LDG.E.U8 R100, desc[UR24][R132.64] ;  /* 0x0000001884644981 */ /* 0x000ea2000c1e1100 */
[----:B------:R-:W-:-:S03]  /*de60*/  ISETP.LT.AND P3, PT, R68, R3, P0 ;  /* 0x000000034400720c */ /* 0x000fc60000761270 */
[----:B------:R-:W-:Y:S04]  /*de70*/  STL [R1+0xa8c], R150 ;  /* 0x000a8c9601007387 */ /* 0x000fe80000100800 */
[----:B------:R-:W-:Y:S01]  /*de80*/  STL [R1+0xa88], R149 ;  /* 0x000a889501007387 */ /* 0x000fe20000100800 */
[----:B------:R-:W-:Y:S01]  /*de90*/  PRMT R55, RZ, 0x7610, R55 ;  /* 0x00007610ff377816 */ /* 0x000fe20000000037 */
[----:B------:R-:W-:Y:S01]  /*dea0*/  @P5 IMAD.MOV.U32 R101, RZ, RZ, R163 ;  /* 0x000000ffff655224 */ /* 0x000fe200078e00a3 */
[----:B------:R-:W-:Y:S02]  /*deb0*/  PRMT R53, RZ, 0x7610, R53 ;  /* 0x00007610ff357816 */ /* 0x000fe40000000035 */
[----:B------:R-:W-:Y:S01]  /*dec0*/  PRMT R50, RZ, 0x7610, R50 ;  /* 0x00007610ff327816 */ /* 0x000fe20000000032 */
[----:B---3--:R-:W-:Y:S04]  /*ded0*/  STL [R1+0x530], R54 ;  /* 0x0005303601007387 */ /* 0x008fe80000100800 */
[----:B------:R-:W3:Y:S04]  /*dee0*/  LDL R68, [R1+0x44] ;  /* 0x0000440001447983 */ /* 0x000ee80000100800 */
[----:B------:R-:W4:Y:S04]  /*def0*/  LDL R69, [R1+0x48] ;  /* 0x0000480001457983 */ /* 0x000f280000100800 */
[----:B------:R-:W-:Y:S04]  /*df00*/  STL [R1+0xa94], R156 ;  /* 0x000a949c01007387 */ /* 0x000fe80000100800 */
[----:B------:R-:W-:Y:S04]  /*df10*/  STL [R1+0xa90], R155 ;  /* 0x000a909b01007387 */ /* 0x000fe80000100800 */
[----:B------:R-:W4:Y:S04]  /*df20*/  LDL.LU.64 R132, [R1+0xd68] ;  /* 0x000d680001847983 */ /* 0x000f280000300a00 */
[----:B--2---:R2:W-:Y:S02]  /*df30*/  STL [R1+0x52c], R100 ;  /* 0x00052c6401007387 */ /* 0x0045e40000100800 */
[----:B--2---:R-:W-:-:S05]  /*df40*/  @P5 IMAD.MOV.U32 R100, RZ, RZ, R164 ;  /* 0x000000ffff645224 */ /* 0x004fca00078e00a4 */
[----:B------:R-:W2:Y:S01]  /*df50*/  @P5 LDG.E.U8 R55, desc[UR24][R100.64] ;  /* 0x0000001864375981 */ /* 0x000ea2000c1e1100 */
[----:B------:R-:W-:Y:S01]  /*df60*/  ISETP.GE.AND P5, PT, R62, RZ, PT ;  /* 0x000000ff3e00720c */ /* 0x000fe20003fa6270 */
[----:B------:R-:W-:Y:S01]  /*df70*/  @P3 IMAD.MOV.U32 R62, RZ, RZ, R66 ;  /* 0x000000ffff3e3224 */ /* 0x000fe200078e0042 */
[----:B------:R-:W-:-:S04]  /*df80*/  LOP3.LUT R54, R10, 0x28, RZ, 0xfc, !PT ;  /* 0x000000280a367812 */ /* 0x000fc800078efcff */
[----:B------:R0:W2:Y:S01]  /*df90*/  @P3 LDG.E.U8 R53, desc[UR24][R62.64] ;  /* 0x000000183e353981 */ /* 0x0000a2000c1e1100 */
[----:B------:R-:W-:-:S13]  /*dfa0*/  ISETP.LT.AND P4, PT, R54, R3, P0 ;  /* 0x000000033600720c */ /* 0x000fda0000781270 */
[----:B0-----:R-:W-:Y:S02]  /*dfb0*/  @P4 IMAD.MOV.U32 R62, RZ, RZ, R85 ;  /* 0x000000ffff3e4224 */ /* 0x001fe400078e0055 */
[----:B------:R-:W-:-:S05]  /*dfc0*/  @P4 IMAD.MOV.U32 R63, RZ, RZ, R84 ;  /* 0x000000ffff3f4224 */ /* 0x000fca00078e0054 */
[----:B------:R0:W2:Y:S01]  /*dfd0*/  @P4 LDG.E.U8 R50, desc[UR24][R62.64] ;  /* 0x000000183e324981 */ /* 0x0000a2000c1e1100 */
[----:B------:R-:W-:-:S04]  /*dfe0*/  LOP3.LUT R54, R10, 0x30, RZ, 0xfc, !PT ;  /* 0x000000300a367812 */ /* 0x000fc800078efcff */
[----:B------:R-:W-:Y:S01]  /*dff0*/  ISETP.LT.AND P2, PT, R54, R3, P0 ;  /* 0x000000033600720c */ /* 0x000fe20000741270 */
[----:B------:R-:W-:Y:S04]  /*e000*/  STL [R1+0xa9c], R164 ;  /* 0x000a9ca401007387 */ /* 0x000fe80000100800 */
[----:B------:R-:W-:Y:S01]  /*e010*/  STL [R1+0xa98], R163 ;  /* 0x000a98a301007387 */ /* 0x000fe20000100800 */
[----:B0-----:R-:W-:-:S03]  /*e020*/  LOP3.LUT R62, R10, 0x38, RZ, 0xfc, !PT ;  /* 0x000000380a3e7812 */ /* 0x001fc600078efcff */
[----:B------:R-:W2:Y:S01]  /*e030*/  LDL.LU.64 R100, [R1+0xd60] ;  /* 0x000d600001647983 */ /* 0x000ea20000300a00 */
[----:B------:R-:W-:-:S03]  /*e040*/  PRMT R51, RZ, 0x7610, R51 ;  /* 0x00007610ff337816 */ /* 0x000fc60000000033 */
[----:B------:R-:W2:Y:S01]  /*e050*/  LDL R54, [R1+0x64] ;  /* 0x0000640001367983 */ /* 0x000ea20000100800 */
[----:B------:R-:W-:Y:S02]  /*e060*/  ISETP.LT.AND P4, PT, R62, R3, P0 ;  /* 0x000000033e00720c */ /* 0x000fe40000781270 */
[----:B------:R-:W-:Y:S01]  /*e070*/  ISETP.GE.AND P3, PT, R67, RZ, PT ;  /* 0x000000ff4300720c */ /* 0x000fe20003f66270 */
[----:B---3--:R-:W-:Y:S02]  /*e080*/  @P2 IMAD.MOV.U32 R63, RZ, RZ, R68 ;  /* 0x000000ffff3f2224 */ /* 0x008fe400078e0044 */
[----:B----4-:R-:W-:-:S05]  /*e090*/  @P2 IMAD.MOV.U32 R62, RZ, RZ, R69 ;  /* 0x000000ffff3e2224 */ /* 0x010fca00078e0045 */
[----:B------:R-:W3:Y:S04]  /*e0a0*/  @P2 LDG.E.U8 R51, desc[UR24][R62.64] ;  /* 0x000000183e332981 */ /* 0x000ee8000c1e1100 */
[----:B--2---:R0:W-:Y:S04]  /*e0b0*/  STL [R1+0x528], R55 ;  /* 0x0005283701007387 */ /* 0x0041e80000100800 */
[----:B0-----:R-:W2:Y:S04]  /*e0c0*/  LDL R55, [R1+0x68] ;  /* 0x0000680001377983 */ /* 0x001ea80000100800 */
[----:B------:R0:W-:Y:S04]  /*e0d0*/  STL [R1+0x524], R53 ;  /* 0x0005243501007387 */ /* 0x0001e80000100800 */
[----:B0-----:R-:W4:Y:S04]  /*e0e0*/  LDL.LU R53, [R1+0x210] ;  /* 0x0002100001357983 */ /* 0x001f280000300800 */
[----:B------:R-:W4:Y:S04]  /*e0f0*/  LDL R84, [R1+0x7c] ;  /* 0x00007c0001547983 */ /* 0x000f280000100800 */
[----:B------:R-:W4:Y:S04]  /*e100*/  LDL R85, [R1+0x80] ;  /* 0x0000800001557983 */ /* 0x000f280000100800 */
[----:B------:R0:W-:Y:S04]  /*e110*/  STL [R1+0x520], R50 ;  /* 0x0005203201007387 */ /* 0x0001e80000100800 */
[----:B------:R-:W4:Y:S04]  /*e120*/  LDL R66, [R1+0xb4] ;  /* 0x0000b40001427983 */ /* 0x000f280000100800 */
[----:B------:R-:W4:Y:S04]  /*e130*/  LDL R67, [R1+0xb8] ;  /* 0x0000b80001437983 */ /* 0x000f280000100800 */
[----:B------:R-:W4:Y:S04]  /*e140*/  LDL R68, [R1+0x9c] ;  /* 0x00009c0001447983 */ /* 0x000f280000100800 */
[----:B------:R-:W4:Y:S01]  /*e150*/  LDL R69, [R1+0xa0] ;  /* 0x0000a00001457983 */ /* 0x000f220000100800 */
[----:B0-----:R-:W-:-:S04]  /*e160*/  LOP3.LUT R50, R10, 0x40, RZ, 0xfc, !PT ;  /* 0x000000400a327812 */ /* 0x001fc800078efcff */
[-C--:B------:R-:W-:Y:S02]  /*e170*/  ISETP.LT.AND P2, PT, R50, R3.reuse, P0 ;  /* 0x000000033200720c */ /* 0x080fe40000741270 */
[----:B------:R-:W-:Y:S01]  /*e180*/  LOP3.LUT R50, R10, 0x50, RZ, 0xfc, !PT ;  /* 0x000000500a327812 */ /* 0x000fe200078efcff */
[----:B------:R-:W-:Y:S01]  /*e190*/  @!P5 IMAD.MOV R30, RZ, RZ, -R30 ;  /* 0x000000ffff1ed224 */ /* 0x000fe200078e0a1e */
[----:B------:R-:W-:Y:S01]  /*e1a0*/  PRMT R40, RZ, 0x7610, R40 ;  /* 0x00007610ff287816 */ /* 0x000fe20000000028 */
[----:B------:R-:W-:Y:S01]  /*e1b0*/  @!P3 IMAD.MOV R31, RZ, RZ, -R31 ;  /* 0x000000ffff1fb224 */ /* 0x000fe200078e0a1f */
[----:B------:R-:W-:Y:S02]  /*e1c0*/  PRMT R41, RZ, 0x7610, R41 ;  /* 0x00007610ff297816 */ /* 0x000fe40000000029 */
[----:B------:R-:W-:Y:S02]  /*e1d0*/  ISETP.LT.AND P3, PT, R50, R3, P0 ;  /* 0x000000033200720c */ /* 0x000fe40000761270 */
[----:B------:R-:W-:Y:S01]  /*e1e0*/  PRMT R52, RZ, 0x7610, R52 ;  /* 0x00007610ff347816 */ /* 0x000fe20000000034 */
[----:B---3--:R0:W-:Y:S01]  /*e1f0*/  STL [R1+0x51c], R51 ;  /* 0x00051c3301007387 */ /* 0x0081e20000100800 */
[----:B------:R-:W-:-:S03]  /*e200*/  PRMT R163, RZ, 0x7610, R163 ;  /* 0x00007610ffa37816 */ /* 0x000fc600000000a3 */
[----:B------:R-:W3:Y:S04]  /*e210*/  LDL R62, [R1+0xd4] ;  /* 0x0000d400013e7983 */ /* 0x000ee80000100800 */
[----:B------:R-:W3:Y:S01]  /*e220*/  LDL R63, [R1+0xd8] ;  /* 0x0000d800013f7983 */ /* 0x000ee20000100800 */
[----:B0-----:R-:W-:-:S04]  /*e230*/  LOP3.LUT R51, R10, 0x48, RZ, 0xfc, !PT ;  /* 0x000000480a337812 */ /* 0x001fc800078efcff */
[----:B------:R-:W-:Y:S01]  /*e240*/  ISETP.LT.AND P5, PT, R51, R3, P0 ;  /* 0x000000033300720c */ /* 0x000fe200007a1270 */
[----:B------:R-:W-:Y:S02]  /*e250*/  @P4 IMAD.MOV.U32 R51, RZ, RZ, R54 ;  /* 0x000000ffff334224 */ /* 0x000fe400078e0036 */
[----:B------:R-:W3:Y:S01]  /*e260*/  LDL R54, [R1+0xec] ;  /* 0x0000ec0001367983 */ /* 0x000ee20000100800 */
[----:B--2---:R-:W-:-:S03]  /*e270*/  @P4 IMAD.MOV.U32 R50, RZ, RZ, R55 ;  /* 0x000000ffff324224 */ /* 0x004fc600078e0037 */
[----:B------:R-:W2:Y:S04]  /*e280*/  LDL R55, [R1+0xf0] ;  /* 0x0000f00001377983 */ /* 0x000ea80000100800 */
[----:B------:R0:W2:Y:S01]  /*e290*/  @P4 LDG.E.U8 R41, desc[UR24][R50.64] ;  /* 0x0000001832294981 */ /* 0x0000a2000c1e1100 */
[----:B----4-:R-:W-:-:S04]  /*e2a0*/  @P2 LOP3.LUT R85, R85, R84, RZ, 0x3c, !PT ;  /* 0x0000005455552212 */ /* 0x010fc800078e3cff */
[----:B------:R-:W-:-:S04]  /*e2b0*/  @P2 LOP3.LUT R84, R85, R84, RZ, 0x3c, !PT ;  /* 0x0000005455542212 */ /* 0x000fc800078e3cff */
[----:B------:R-:W-:-:S05]  /*e2c0*/  @P2 LOP3.LUT R85, R85, R84, RZ, 0x3c, !PT ;  /* 0x0000005455552212 */ /* 0x000fca00078e3cff */
[----:B------:R-:W4:Y:S01]  /*e2d0*/  @P2 LDG.E.U8 R40, desc[UR24][R84.64] ;  /* 0x0000001854282981 */ /* 0x000f22000c1e1100 */
[----:B------:R-:W-:-:S04]  /*e2e0*/  @P3 LOP3.LUT R67, R67, R66, RZ, 0x3c, !PT ;  /* 0x0000004243433212 */ /* 0x000fc800078e3cff */
[----:B------:R-:W-:-:S04]  /*e2f0*/  @P3 LOP3.LUT R66, R67, R66, RZ, 0x3c, !PT ;  /* 0x0000004243423212 */ /* 0x000fc800078e3cff */
[----:B------:R-:W-:Y:S01]  /*e300*/  @P3 LOP3.LUT R67, R67, R66, RZ, 0x3c, !PT ;  /* 0x0000004243433212 */ /* 0x000fe200078e3cff */
[----:B------:R-:W2:Y:S04]  /*e310*/  LDL.LU.64 R84, [R1+0xd58] ;  /* 0x000d580001547983 */ /* 0x000ea80000300a00 */
[----:B------:R-:W2:Y:S01]  /*e320*/  @P3 LDG.E.U8 R52, desc[UR24][R66.64] ;  /* 0x0000001842343981 */ /* 0x000ea2000c1e1100 */
[----:B------:R-:W-:-:S04]  /*e330*/  @P5 LOP3.LUT R69, R69, R68, RZ, 0x3c, !PT ;  /* 0x0000004445455212 */ /* 0x000fc800078e3cff */
[----:B------:R-:W-:-:S04]  /*e340*/  @P5 LOP3.LUT R68, R69, R68, RZ, 0x3c, !PT ;  /* 0x0000004445445212 */ /* 0x000fc800078e3cff */
[----:B------:R-:W-:-:S05]  /*e350*/  @P5 LOP3.LUT R69, R69, R68, RZ, 0x3c, !PT ;  /* 0x0000004445455212 */ /* 0x000fca00078e3cff */
[----:B------:R-:W3:Y:S01]  /*e360*/  @P5 LDG.E.U8 R163, desc[UR24][R68.64] ;  /* 0x0000001844a35981 */ /* 0x000ee2000c1e1100 */
[----:B0-----:R-:W-:Y:S02]  /*e370*/  LOP3.LUT R50, R10, 0x58, RZ, 0xfc, !PT ;  /* 0x000000580a327812 */ /* 0x001fe400078efcff */
[----:B------:R-:W-:Y:S02]  /*e380*/  ISETP.GE.AND P4, PT, R53, RZ, PT ;  /* 0x000000ff3500720c */ /* 0x000fe40003f86270 */
[----:B------:R-:W-:Y:S02]  /*e390*/  ISETP.LT.AND P2, PT, R50, R3, P0 ;  /* 0x000000033200720c */ /* 0x000fe40000741270 */
[----:B------:R-:W-:-:S04]  /*e3a0*/  LOP3.LUT R53, R10, 0x60, RZ, 0xfc, !PT ;  /* 0x000000600a357812 */ /* 0x000fc800078efcff */
[----:B------:R-:W-:Y:S01]  /*e3b0*/  ISETP.LT.AND P5, PT, R53, R3, P0 ;  /* 0x000000033500720c */ /* 0x000fe200007a1270 */
[----:B----4-:R0:W-:Y:S04]  /*e3c0*/  STL [R1+0x514], R40 ;  /* 0x0005142801007387 */ /* 0x0101e80000100800 */
[----:B0-----:R-:W4:Y:S04]  /*e3d0*/  LDL R40, [R1+0x10c] ;  /* 0x00010c0001287983 */ /* 0x001f280000100800 */
[----:B--2---:R0:W-:Y:S04]  /*e3e0*/  STL [R1+0x518], R41 ;  /* 0x0005182901007387 */ /* 0x0041e80000100800 */
[----:B------:R-:W2:Y:S04]  /*e3f0*/  LDL R50, [R1+0x124] ;  /* 0x0001240001327983 */ /* 0x000ea80000100800 */
[----:B------:R-:W2:Y:S04]  /*e400*/  LDL R51, [R1+0x128] ;  /* 0x0001280001337983 */ /* 0x000ea80000100800 */
[----:B0-----:R-:W4:Y:S04]  /*e410*/  LDL R41, [R1+0x110] ;  /* 0x0001100001297983 */ /* 0x001f280000100800 */
[----:B------:R-:W2:Y:S04]  /*e420*/  LDL.LU.64 R68, [R1+0xd50] ;  /* 0x000d500001447983 */ /* 0x000ea80000300a00 */
[----:B------:R-:W2:Y:S04]  /*e430*/  LDL.LU.64 R66, [R1+0xd48] ;  /* 0x000d480001427983 */ /* 0x000ea80000300a00 */
[----:B------:R0:W-:Y:S04]  /*e440*/  STL [R1+0x50c], R52 ;  /* 0x00050c3401007387 */ /* 0x0001e80000100800 */
[----:B------:R-:W2:Y:S04]  /*e450*/  LDL R53, [R1+0x148] ;  /* 0x0001480001357983 */ /* 0x000ea80000100800 */
[----:B0-----:R-:W2:Y:S04]  /*e460*/  LDL R52, [R1+0x144] ;  /* 0x0001440001347983 */ /* 0x001ea80000100800 */
[----:B---3--:R0:W-:Y:S02]  /*e470*/  STL [R1+0x510], R163 ;  /* 0x000510a301007387 */ /* 0x0081e40000100800 */
[----:B0-----:R-:W-:-:S02]  /*e480*/  LOP3.LUT R163, R10, 0x68, RZ, 0xfc, !PT ;  /* 0x000000680aa37812 */ /* 0x001fc400078efcff */
[----:B------:R-:W-:Y:S02]  /*e490*/  LOP3.LUT R163, R10, 0x70, RZ, 0xfc, !PT ;  /* 0x000000700aa37812 */ /* 0x000fe400078efcff */
[----:B------:R-:W0:Y:S02]  /*e4a0*/  S2R R10, SR_TID.X ;  /* 0x00000000000a7919 */ /* 0x000e240000002100 */
[----:B0-----:R-:W-:-:S04]  /*e4b0*/  SHF.R.U32.HI R10, RZ, 0x6, R10 ;  /* 0x00000006ff0a7819 */ /* 0x001fc8000001160a */
[----:B------:R-:W-:-:S04]  /*e4c0*/  SGXT.U32 R10, R10, 0x1 ;  /* 0x000000010a0a781a */ /* 0x000fc80000000000 */
[----:B------:R-:W-:-:S04]  /*e4d0*/  LOP3.LUT R10, R10, 0x68, RZ, 0xfc, !PT ;  /* 0x000000680a0a7812 */ /* 0x000fc800078efcff */
[----:B------:R-:W-:Y:S02]  /*e4e0*/  ISETP.LT.AND P3, PT, R10, R3, P0 ;  /* 0x000000030a00720c */ /* 0x000fe40000761270 */
[----:B------:R-:W0:Y:S01]  /*e4f0*/  S2R R10, SR_TID.X ;  /* 0x00000000000a7919 */ /* 0x000e220000002100 */
[----:B------:R-:W-:Y:S02]  /*e500*/  @P2 LOP3.LUT R63, R63, R62, RZ, 0x3c, !PT ;  /* 0x0000003e3f3f2212 */ /* 0x000fe400078e3cff */
[----:B------:R-:W-:Y:S02]  /*e510*/  @P5 LOP3.LUT R55, R55, R54, RZ, 0x3c, !PT ;  /* 0x0000003637375212 */ /* 0x000fe400078e3cff */
[C---:B------:R-:W-:Y:S02]  /*e520*/  @P2 LOP3.LUT R62, R63.reuse, R62, RZ, 0x3c, !PT ;  /* 0x0000003e3f3e2212 */ /* 0x040fe400078e3cff */
[----:B------:R-:W-:Y:S02]  /*e530*/  PRMT R164, RZ, 0x7610, R164 ;  /* 0x00007610ffa47816 */ /* 0x000fe400000000a4 */
[----:B------:R-:W-:-:S02]  /*e540*/  @P2 LOP3.LUT R63, R63, R62, RZ, 0x3c, !PT ;  /* 0x0000003e3f3f2212 */ /* 0x000fc400078e3cff */
[----:B------:R-:W-:Y:S02]  /*e550*/  @P5 LOP3.LUT R54, R55, R54, RZ, 0x3c, !PT ;  /* 0x0000003637365212 */ /* 0x000fe400078e3cff */
[----:B------:R-:W-:Y:S01]  /*e560*/  PRMT R19, RZ, 0x7610, R19 ;  /* 0x00007610ff137816 */ /* 0x000fe20000000013 */
[----:B------:R-:W3:Y:S01]  /*e570*/  @P2 LDG.E.U8 R164, desc[UR24][R62.64] ;  /* 0x000000183ea42981 */ /* 0x000ee2000c1e1100 */
[----:B------:R-:W-:Y:S02]  /*e580*/  ISETP.LT.AND P2, PT, R163, R3, P0 ;  /* 0x00000003a300720c */ /* 0x000fe40000741270 */
[----:B------:R-:W-:Y:S02]  /*e590*/  @P5 LOP3.LUT R55, R55, R54, RZ, 0x3c, !PT ;  /* 0x0000003637375212 */ /* 0x000fe400078e3cff */
[----:B------:R-:W-:-:S03]  /*e5a0*/  PRMT R25, RZ, 0x7610, R25 ;  /* 0x00007610ff197816 */ /* 0x000fc60000000019 */
[----:B------:R-:W3:Y:S01]  /*e5b0*/  @P5 LDG.E.U8 R19, desc[UR24][R54.64] ;  /* 0x0000001836135981 */ /* 0x000ee2000c1e1100 */
[----:B------:R-:W-:Y:S02]  /*e5c0*/  PRMT R17, RZ, 0x7610, R17 ;  /* 0x00007610ff117816 */ /* 0x000fe40000000011 */
[----:B------:R-:W-:Y:S01]  /*e5d0*/  PRMT R18, RZ, 0x7610, R18 ;  /* 0x00007610ff127816 */ /* 0x000fe20000000012 */
[----:B------:R-:W3:Y:S01]  /*e5e0*/  LDL.LU.64 R62, [R1+0xd40] ;  /* 0x000d4000013e7983 */ /* 0x000ee20000300a00 */
[----:B0-----:R-:W-:-:S03]  /*e5f0*/  SHF.R.U32.HI R10, RZ, 0x6, R10 ;  /* 0x00000006ff0a7819 */ /* 0x001fc6000001160a */
[----:B------:R-:W3:Y:S01]  /*e600*/  LDL.LU.64 R54, [R1+0xd38] ;  /* 0x000d380001367983 */ /* 0x000ee20000300a00 */
[----:B------:R-:W-:-:S04]  /*e610*/  SGXT.U32 R10, R10, 0x1 ;  /* 0x000000010a0a781a */ /* 0x000fc80000000000 */
[----:B------:R-:W-:-:S04]  /*e620*/  LOP3.LUT R163, R10, 0x78, RZ, 0xfc, !PT ;  /* 0x000000780aa37812 */ /* 0x000fc800078efcff */
[----:B------:R-:W-:Y:S02]  /*e630*/  ISETP.LT.AND P5, PT, R163, R3, P0 ;  /* 0x00000003a300720c */ /* 0x000fe400007a1270 */
[----:B----4-:R-:W-:-:S04]  /*e640*/  @P3 LOP3.LUT R41, R41, R40, RZ, 0x3c, !PT ;  /* 0x0000002829293212 */ /* 0x010fc800078e3cff */
[----:B------:R-:W-:-:S04]  /*e650*/  @P3 LOP3.LUT R40, R41, R40, RZ, 0x3c, !PT ;  /* 0x0000002829283212 */ /* 0x000fc800078e3cff */
[----:B------:R-:W-:-:S05]  /*e660*/  @P3 LOP3.LUT R41, R41, R40, RZ, 0x3c, !PT ;  /* 0x0000002829293212 */ /* 0x000fca00078e3cff */
[----:B------:R2:W4:Y:S02]  /*e670*/  @P3 LDG.E.U8 R25, desc[UR24][R40.64] ;  /* 0x0000001828193981 */ /* 0x000524000c1e1100 */
[----:B--2---:R-:W-:Y:S02]  /*e680*/  @P2 IMAD.MOV.U32 R40, RZ, RZ, R51 ;  /* 0x000000ffff282224 */ /* 0x004fe400078e0033 */
[----:B------:R-:W-:-:S05]  /*e690*/  @P2 IMAD.MOV.U32 R41, RZ, RZ, R50 ;  /* 0x000000ffff292224 */ /* 0x000fca00078e0032 */
[----:B------:R0:W2:Y:S02]  /*e6a0*/  @P2 LDG.E.U8 R17, desc[UR24][R40.64] ;  /* 0x0000001828112981 */ /* 0x0000a4000c1e1100 */
[----:B0-----:R-:W-:Y:S02]  /*e6b0*/  @P5 IMAD.MOV.U32 R40, RZ, RZ, R53 ;  /* 0x000000ffff285224 */ /* 0x001fe400078e0035 */
[----:B------:R-:W-:-:S05]  /*e6c0*/  @P5 IMAD.MOV.U32 R41, RZ, RZ, R52 ;  /* 0x000000ffff295224 */ /* 0x000fca00078e0034 */
[----:B------:R-:W4:Y:S01]  /*e6d0*/  @P5 LDG.E.U8 R18, desc[UR24][R40.64] ;  /* 0x0000001828125981 */ /* 0x000f22000c1e1100 */
[----:B------:R-:W-:-:S03]  /*e6e0*/  PRMT R13, RZ, 0x7610, R13 ;  /* 0x00007610ff0d7816 */ /* 0x000fc6000000000d */
[----:B---3--:R0:W-:Y:S02]  /*e6f0*/  STL [R1+0x504], R19 ;  /* 0x0005041301007387 */ /* 0x0081e40000100800 */
[----:B0-----:R-:W-:-:S04]  /*e700*/  LOP3.LUT R19, R10, 0x2, RZ, 0xfc, !PT ;  /* 0x000000020a137812 */ /* 0x001fc800078efcff */
[----:B------:R-:W-:Y:S02]  /*e710*/  ISETP.LT.AND P3, PT, R19, R3, P0 ;  /* 0x000000031300720c */ /* 0x000fe40000761270 */
[----:B------:R-:W-:-:S04]  /*e720*/  LOP3.LUT R19, R10, 0xa, RZ, 0xfc, !PT ;  /* 0x0000000a0a137812 */ /* 0x000fc800078efcff */
[----:B------:R-:W-:-:S07]  /*e730*/  ISETP.LT.AND P2, PT, R19, R3, P0 ;  /* 0x000000031300720c */ /* 0x000fce0000741270 */
[----:B------:R-:W-:Y:S01]  /*e740*/  @P3 IMAD.MOV.U32 R19, RZ, RZ, R143 ;  /* 0x000000ffff133224 */ /* 0x000fe200078e008f */
[----:B--2---:R-:W-:Y:S04]  /*e750*/  STL [R1+0x4fc], R17 ;  /* 0x0004fc1101007387 */ /* 0x004fe80000100800 */
[----:B------:R-:W-:Y:S04]  /*e760*/  STL [R1+0x508], R164 ;  /* 0x000508a401007387 */ /* 0x000fe80000100800 */
[----:B------:R-:W2:Y:S04]  /*e770*/  LDL R51, [R1] ;  /* 0x0000000001337983 */ /* 0x000ea80000100800 */
[----:B----4-:R0:W-:Y:S02]  /*e780*/  STL [R1+0x4f4], R18 ;  /* 0x0004f41201007387 */ /* 0x0101e40000100800 */
[----:B0-----:R-:W-:-:S05]  /*e790*/  @P3 IMAD.MOV.U32 R18, RZ, RZ, R144 ;  /* 0x000000ffff123224 */ /* 0x001fca00078e0090 */
[----:B------:R-:W3:Y:S01]  /*e7a0*/  @P3 LDG.E.U8 R13, desc[UR24][R18.64] ;  /* 0x00000018120d3981 */ /* 0x000ee2000c1e1100 */
[----:B------:R-:W-:-:S04]  /*e7b0*/  LOP3.LUT R17, R10, 0x12, RZ, 0xfc, !PT ;  /* 0x000000120a117812 */ /* 0x000fc800078efcff */
[----:B------:R-:W-:Y:S01]  /*e7c0*/  ISETP.LT.AND P5, PT, R17, R3, P0 ;  /* 0x000000031100720c */ /* 0x000fe200007a1270 */
[----:B------:R-:W-:Y:S01]  /*e7d0*/  @P2 IMAD.MOV.U32 R40, RZ, RZ, R152 ;  /* 0x000000ffff282224 */ /* 0x000fe200078e0098 */
[----:B------:R-:W-:Y:S01]  /*e7e0*/  PRMT R16, RZ, 0x7610, R16 ;  /* 0x00007610ff107816 */ /* 0x000fe20000000010 */
[----:B------:R-:W-:Y:S01]  /*e7f0*/  @P2 IMAD.MOV.U32 R41, RZ, RZ, R151 ;  /* 0x000000ffff292224 */ /* 0x000fe200078e0097 */
[----:B------:R-:W-:-:S04]  /*e800*/  PRMT R12, RZ, 0x7610, R12 ;  /* 0x00007610ff0c7816 */ /* 0x000fc8000000000c */
[----:B------:R-:W4:Y:S05]  /*e810*/  @P2 LDG.E.U8 R16, desc[UR24][R40.64] ;  /* 0x0000001828102981 */ /* 0x000f2a000c1e1100 */
[----:B------:R-:W-:Y:S02]  /*e820*/  @P5 IMAD.MOV.U32 R52, RZ, RZ, R158 ;  /* 0x000000ffff345224 */ /* 0x000fe400078e009e */
[----:B------:R-:W-:-:S05]  /*e830*/  @P5 IMAD.MOV.U32 R53, RZ, RZ, R157 ;  /* 0x000000ffff355224 */ /* 0x000fca00078e009d */
[----:B------:R-:W2:Y:S04]  /*e840*/  @P5 LDG.E.U8 R12, desc[UR24][R52.64] ;  /* 0x00000018340c5981 */ /* 0x000ea8000c1e1100 */
[----:B------:R-:W-:Y:S04]  /*e850*/  STL [R1+0xaa4], R144 ;  /* 0x000aa49001007387 */ /* 0x000fe80000100800 */
[----:B------:R-:W-:Y:S04]  /*e860*/  STL [R1+0xaa0], R143 ;  /* 0x000aa08f01007387 */ /* 0x000fe80000100800 */
[----:B------:R-:W2:Y:S04]  /*e870*/  LDL R18, [R1+0x14] ;  /* 0x0000140001127983 */ /* 0x000ea80000100800 */
[----:B------:R-:W2:Y:S04]  /*e880*/  LDL R19, [R1+0x18] ;  /* 0x0000180001137983 */ /* 0x000ea80000100800 */
[----:B---3--:R0:W-:Y:S04]  /*e890*/  STL [R1+0x4f8], R13 ;  /* 0x0004f80d01007387 */ /* 0x0081e80000100800 */
[----:B------:R-:W-:Y:S04]  /*e8a0*/  STL [R1+0x500], R25 ;  /* 0x0005001901007387 */ /* 0x000fe80000100800 */
[----:B------:R-:W-:Y:S04]  /*e8b0*/  STL [R1+0xaac], R152 ;  /* 0x000aac9801007387 */ /* 0x000fe80000100800 */
[----:B------:R-:W-:Y:S04]  /*e8c0*/  STL [R1+0xaa8], R151 ;  /* 0x000aa89701007387 */ /* 0x000fe80000100800 */
[----:B------:R-:W3:Y:S04]  /*e8d0*/  LDL R40, [R1+0x34] ;  /* 0x0000340001287983 */ /* 0x000ee80000100800 */
[----:B------:R-:W3:Y:S01]  /*e8e0*/  LDL R41, [R1+0x38] ;  /* 0x0000380001297983 */ /* 0x000ee20000100800 */
[----:B------:R-:W-:-:S02]  /*e8f0*/  LOP3.LUT R17, R10, 0x1a, RZ, 0xfc, !PT ;  /* 0x0000001a0a117812 */ /* 0x000fc400078efcff */
[----:B0-----:R-:W-:Y:S01]  /*e900*/  LOP3.LUT R13, R10, 0x22, RZ, 0xfc, !PT ;  /* 0x000000220a0d7812 */ /* 0x001fe200078efcff */
[----:B----4-:R0:W-:Y:S01]  /*e910*/  STL [R1+0x4f0], R16 ;  /* 0x0004f01001007387 */ /* 0x0101e20000100800 */
[----:B------:R-:W-:-:S03]  /*e920*/  ISETP.LT.AND P3, PT, R17, R3, P0 ;  /* 0x000000031100720c */ /* 0x000fc60000761270 */
[----:B------:R-:W4:Y:S01]  /*e930*/  LDL R17, [R1+0x50] ;  /* 0x0000500001117983 */ /* 0x000f220000100800 */
[----:B------:R-:W-:-:S03]  /*e940*/  ISETP.LT.AND P2, PT, R13, R3, P0 ;  /* 0x000000030d00720c */ /* 0x000fc60000741270 */
[----:B0-----:R-:W4:Y:S04]  /*e950*/  LDL R16, [R1+0x4c] ;  /* 0x00004c0001107983 */ /* 0x001f280000100800 */
[----:B------:R-:W-:Y:S04]  /*e960*/  STL [R1+0xab4], R158 ;  /* 0x000ab49e01007387 */ /* 0x000fe80000100800 */
[----:B------:R-:W-:Y:S04]  /*e970*/  STL [R1+0xab0], R157 ;  /* 0x000ab09d01007387 */ /* 0x000fe80000100800 */
[----:B------:R-:W4:Y:S04]  /*e980*/  LDL.LU.64 R52, [R1+0xd30] ;  /* 0x000d300001347983 */ /* 0x000f280000300a00 */
[----:B--2---:R0:W-:Y:S01]  /*e990*/  STL [R1+0x4ec], R12 ;  /* 0x0004ec0c01007387 */ /* 0x0041e20000100800 */
[----:B------:R-:W-:-:S02]  /*e9a0*/  @P2 LOP3.LUT R19, R19, R18, RZ, 0x3c, !PT ;  /* 0x0000001213132212 */ /* 0x000fc400078e3cff */
[----:B------:R-:W-:Y:S01]  /*e9b0*/  PRMT R14, RZ, 0x7610, R14 ;  /* 0x00007610ff0e7816 */ /* 0x000fe2000000000e */
[----:B------:R-:W2:Y:S01]  /*e9c0*/  LDL R13, [R1+0x70] ;  /* 0x00007000010d7983 */ /* 0x000ea20000100800 */
[----:B0-----:R-:W-:-:S04]  /*e9d0*/  LOP3.LUT R12, R10, 0x2a, RZ, 0xfc, !PT ;  /* 0x0000002a0a0c7812 */ /* 0x001fc800078efcff */
[----:B------:R-:W-:Y:S02]  /*e9e0*/  ISETP.LT.AND P5, PT, R12, R3, P0 ;  /* 0x000000030c00720c */ /* 0x000fe400007a1270 */
[C---:B------:R-:W-:Y:S01]  /*e9f0*/  @P2 LOP3.LUT R18, R19.reuse, R18, RZ, 0x3c, !PT ;  /* 0x0000001213122212 */ /* 0x040fe200078e3cff */
[----:B------:R-:W2:Y:S03]  /*ea00*/  LDL R12, [R1+0x6c] ;  /* 0x00006c00010c7983 */ /* 0x000ea60000100800 */
[----:B------:R-:W-:Y:S02]  /*ea10*/  @P2 LOP3.LUT R19, R19, R18, RZ, 0x3c, !PT ;  /* 0x0000001213132212 */ /* 0x000fe400078e3cff */
[----:B------:R-:W-:-:S03]  /*ea20*/  PRMT R15, RZ, 0x7610, R15 ;  /* 0x00007610ff0f7816 */ /* 0x000fc6000000000f */
[----:B------:R-:W4:Y:S02]  /*ea30*/  @P2 LDG.E.U8 R14, desc[UR24][R18.64] ;  /* 0x00000018120e2981 */ /* 0x000f24000c1e1100 */
[----:B---3--:R-:W-:-:S04]  /*ea40*/  @P5 LOP3.LUT R41, R41, R40, RZ, 0x3c, !PT ;  /* 0x0000002829295212 */ /* 0x008fc800078e3cff */
[----:B------:R-:W-:-:S04]  /*ea50*/  @P5 LOP3.LUT R40, R41, R40, RZ, 0x3c, !PT ;  /* 0x0000002829285212 */ /* 0x000fc800078e3cff */
[----:B------:R-:W-:-:S05]  /*ea60*/  @P5 LOP3.LUT R41, R41, R40, RZ, 0x3c, !PT ;  /* 0x0000002829295212 */ /* 0x000fca00078e3cff */
[----:B------:R-:W3:Y:S01]  /*ea70*/  @P5 LDG.E.U8 R15, desc[UR24][R40.64] ;  /* 0x00000018280f5981 */ /* 0x000ee2000c1e1100 */
[----:B------:R-:W-:Y:S01]  /*ea80*/  PRMT R155, RZ, 0x7610, R155 ;  /* 0x00007610ff9b7816 */ /* 0x000fe2000000009b */
[----:B------:R-:W-:Y:S02]  /*ea90*/  @P3 IMAD.MOV.U32 R50, RZ, RZ, R51 ;  /* 0x000000ffff323224 */ /* 0x000fe400078e0033 */
[----:B------:R-:W-:Y:S01]  /*eaa0*/  @P3 IMAD.MOV.U32 R51, RZ, RZ, R165 ;  /* 0x000000ffff333224 */ /* 0x000fe200078e00a5 */
[----:B------:R-:W-:-:S04]  /*eab0*/  LOP3.LUT R25, R10, 0x32, RZ, 0xfc, !PT ;  /* 0x000000320a197812 */ /* 0x000fc800078efcff */
[----:B------:R-:W3:Y:S01]  /*eac0*/  @P3 LDG.E.U8 R155, desc[UR24][R50.64] ;  /* 0x00000018329b3981 */ /* 0x000ee2000c1e1100 */
[----:B------:R-:W-:Y:S02]  /*ead0*/  ISETP.LT.AND P3, PT, R25, R3, P0 ;  /* 0x000000031900720c */ /* 0x000fe40000761270 */
[----:B------:R-:W-:-:S04]  /*eae0*/  LOP3.LUT R25, R10, 0x3a, RZ, 0xfc, !PT ;  /* 0x0000003a0a197812 */ /* 0x000fc800078efcff */
[----:B------:R-:W-:Y:S01]  /*eaf0*/  ISETP.LT.AND P2, PT, R25, R3, P0 ;  /* 0x000000031900720c */ /* 0x000fe20000741270 */
[----:B------:R-:W-:Y:S04]  /*eb00*/  STL [R1+0xab8], R165 ;  /* 0x000ab8a501007387 */ /* 0x000fe80000100800 */
[----:B------:R-:W3:Y:S04]  /*eb10*/  LDL.LU.64 R50, [R1+0xd28] ;  /* 0x000d280001327983 */ /* 0x000ee80000300a00 */
[----:B------:R-:W3:Y:S04]  /*eb20*/  LDL R18, [R1+0x84] ;  /* 0x0000840001127983 */ /* 0x000ee80000100800 */
[----:B------:R-:W3:Y:S01]  /*eb30*/  LDL R19, [R1+0x88] ;  /* 0x0000880001137983 */ /* 0x000ee20000100800 */
[----:B------:R-:W-:-:S02]  /*eb40*/  PRMT R4, RZ, 0x7610, R4 ;  /* 0x00007610ff047816 */ /* 0x000fc40000000004 */
[----:B--2---:R-:W-:Y:S01]  /*eb50*/  @P2 LOP3.LUT R13, R13, R12, RZ, 0x3c, !PT ;  /* 0x0000000c0d0d2212 */ /* 0x004fe200078e3cff */
[----:B----4-:R0:W-:Y:S04]  /*eb60*/  STL [R1+0x4e4], R14 ;  /* 0x0004e40e01007387 */ /* 0x0101e80000100800 */
[----:B------:R-:W2:Y:S01]  /*eb70*/  LDL.LU.64 R40, [R1+0xd20] ;  /* 0x000d200001287983 */ /* 0x000ea20000300a00 */
[----:B0-----:R-:W-:-:S04]  /*eb80*/  LOP3.LUT R14, R10, 0x42, RZ, 0xfc, !PT ;  /* 0x000000420a0e7812 */ /* 0x001fc800078efcff */
[----:B------:R-:W-:Y:S01]  /*eb90*/  ISETP.LT.AND P5, PT, R14, R3, P0 ;  /* 0x000000030e00720c */ /* 0x000fe200007a1270 */
[----:B------:R-:W-:Y:S01]  /*eba0*/  @P3 IMAD.MOV.U32 R14, RZ, RZ, R17 ;  /* 0x000000ffff0e3224 */ /* 0x000fe200078e0011 */
[C---:B------:R-:W-:Y:S02]  /*ebb0*/  @P2 LOP3.LUT R12, R13.reuse, R12, RZ, 0x3c, !PT ;  /* 0x0000000c0d0c2212 */ /* 0x040fe400078e3cff */
[----:B------:R-:W-:Y:S02]  /*ebc0*/  PRMT R5, RZ, 0x7610, R5 ;  /* 0x00007610ff057816 */ /* 0x000fe40000000005 */
[----:B------:R-:W-:-:S05]  /*ebd0*/  @P2 LOP3.LUT R13, R13, R12, RZ, 0x3c, !PT ;  /* 0x0000000c0d0d2212 */ /* 0x000fca00078e3cff */
[----:B------:R-:W4:Y:S04]  /*ebe0*/  @P2 LDG.E.U8 R5, desc[UR24][R12.64] ;  /* 0x000000180c052981 */ /* 0x000f28000c1e1100 */
[----:B---3--:R0:W-:Y:S04]  /*ebf0*/  STL [R1+0x4e0], R15 ;  /* 0x0004e00f01007387 */ /* 0x0081e80000100800 */
[----:B------:R-:W3:Y:S01]  /*ec00*/  LDL R17, [R1+0xa8] ;  /* 0x0000a80001117983 */ /* 0x000ee20000100800 */
[----:B0-----:R-:W-:-:S03]  /*ec10*/  @P3 IMAD.MOV.U32 R15, RZ, RZ, R16 ;  /* 0x000000ffff0f3224 */ /* 0x001fc600078e0010 */
[----:B------:R-:W3:Y:S04]  /*ec20*/  LDL R16, [R1+0xa4] ;  /* 0x0000a40001107983 */ /* 0x000ee80000100800 */
[----:B------:R-:W2:Y:S04]  /*ec30*/  @P3 LDG.E.U8 R4, desc[UR24][R14.64] ;  /* 0x000000180e043981 */ /* 0x000ea8000c1e1100 */
[----:B------:R-:W3:Y:S04]  /*ec40*/  LDL R14, [R1+0xbc] ;  /* 0x0000bc00010e7983 */ /* 0x000ee80000100800 */
[----:B------:R-:W3:Y:S01]  /*ec50*/  LDL R15, [R1+0xc0] ;  /* 0x0000c000010f7983 */ /* 0x000ee20000100800 */
[----:B------:R-:W-:-:S03]  /*ec60*/  @P5 LOP3.LUT R19, R19, R18, RZ, 0x3c, !PT ;  /* 0x0000001213135212 */ /* 0x000fc600078e3cff */
[----:B------:R-:W-:Y:S01]  /*ec70*/  STL [R1+0x4e8], R155 ;  /* 0x0004e89b01007387 */ /* 0x000fe20000100800 */
[C---:B------:R-:W-:Y:S02]  /*ec80*/  @P5 LOP3.LUT R18, R19.reuse, R18, RZ, 0x3c, !PT ;  /* 0x0000001213125212 */ /* 0x040fe400078e3cff */
[----:B------:R-:W-:Y:S02]  /*ec90*/  PRMT R24, RZ, 0x7610, R24 ;  /* 0x00007610ff187816 */ /* 0x000fe40000000018 */
[----:B------:R-:W-:-:S05]  /*eca0*/  @P5 LOP3.LUT R19, R19, R18, RZ, 0x3c, !PT ;  /* 0x0000001213135212 */ /* 0x000fca00078e3cff */
[----:B------:R-:W3:Y:S01]  /*ecb0*/  @P5 LDG.E.U8 R24, desc[UR24][R18.64] ;  /* 0x0000001812185981 */ /* 0x000ee2000c1e1100 */
[----:B------:R-:W-:-:S04]  /*ecc0*/  LOP3.LUT R25, R10, 0x4a, RZ, 0xfc, !PT ;  /* 0x0000004a0a197812 */ /* 0x000fc800078efcff */
[----:B------:R-:W-:Y:S01]  /*ecd0*/  ISETP.LT.AND P3, PT, R25, R3, P0 ;  /* 0x000000031900720c */ /* 0x000fe20000761270 */
[----:B--2---:R0:W-:Y:S04]  /*ece0*/  STL [R1+0x4dc], R4 ;  /* 0x0004dc0401007387 */ /* 0x0041e80000100800 */
[----:B------:R-:W2:Y:S04]  /*ecf0*/  LDL R12, [R1+0xdc] ;  /* 0x0000dc00010c7983 */ /* 0x000ea80000100800 */
[----:B------:R-:W2:Y:S01]  /*ed00*/  LDL R13, [R1+0xe0] ;  /* 0x0000e000010d7983 */ /* 0x000ea20000100800 */
[----:B0-----:R-:W-:-:S04]  /*ed10*/  LOP3.LUT R4, R10, 0x52, RZ, 0xfc, !PT ;  /* 0x000000520a047812 */ /* 0x001fc800078efcff */
[----:B------:R-:W-:Y:S02]  /*ed20*/  ISETP.LT.AND P2, PT, R4, R3, P0 ;  /* 0x000000030400720c */ /* 0x000fe40000741270 */
[----:B------:R-:W2:Y:S04]  /*ed30*/  LDL R4, [R1+0xf4] ;  /* 0x0000f40001047983 */ /* 0x000ea80000100800 */
[----:B----4-:R0:W-:Y:S04]  /*ed40*/  STL [R1+0x4d8], R5 ;  /* 0x0004d80501007387 */ /* 0x0101e80000100800 */
[----:B0-----:R-:W4:Y:S01]  /*ed50*/  LDL R5, [R1+0xf8] ;  /* 0x0000f80001057983 */ /* 0x001f220000100800 */
[----:B---3--:R-:W-:-:S02]  /*ed60*/  @P3 LOP3.LUT R17, R17, R16, RZ, 0x3c, !PT ;  /* 0x0000001011113212 */ /* 0x008fc400078e3cff */
[----:B------:R-:W-:Y:S01]  /*ed70*/  @P2 LOP3.LUT R15, R15, R14, RZ, 0x3c, !PT ;  /* 0x0000000e0f0f2212 */ /* 0x000fe200078e3cff */
[----:B------:R-:W3:Y:S01]  /*ed80*/  LDL.LU.64 R18, [R1+0xd18] ;  /* 0x000d180001127983 */ /* 0x000ee20000300a00 */
[----:B------:R-:W-:Y:S02]  /*ed90*/  @P3 LOP3.LUT R16, R17, R16, RZ, 0x3c, !PT ;  /* 0x0000001011103212 */ /* 0x000fe400078e3cff */
[----:B------:R-:W-:Y:S02]  /*eda0*/  @P2 LOP3.LUT R14, R15, R14, RZ, 0x3c, !PT ;  /* 0x0000000e0f0e2212 */ /* 0x000fe400078e3cff */
[----:B------:R-:W-:Y:S02]  /*edb0*/  PRMT R156, RZ, 0x7610, R156 ;  /* 0x00007610ff9c7816 */ /* 0x000fe4000000009c */
[----:B------:R-:W-:Y:S02]  /*edc0*/  @P3 LOP3.LUT R17, R17, R16, RZ, 0x3c, !PT ;  /* 0x0000001011113212 */ /* 0x000fe400078e3cff */
[----:B------:R-:W-:-:S03]  /*edd0*/  @P2 LOP3.LUT R15, R15, R14, RZ, 0x3c, !PT ;  /* 0x0000000e0f0f2212 */ /* 0x000fc600078e3cff */
[----:B------:R-:W3:Y:S01]  /*ede0*/  @P3 LDG.E.U8 R156, desc[UR24][R16.64] ;  /* 0x00000018109c3981 */ /* 0x000ee2000c1e1100 */
[----:B------:R-:W-:-:S03]  /*edf0*/  LOP3.LUT R155, R10, 0x62, RZ, 0xfc, !PT ;  /* 0x000000620a9b7812 */ /* 0x000fc600078efcff */
[----:B------:R-:W3:Y:S01]  /*ee00*/  @P2 LDG.E.U8 R2, desc[UR24][R14.64] ;  /* 0x000000180e022981 */ /* 0x000ee2000c1e1100 */
[----:B------:R-:W-:Y:S02]  /*ee10*/  LOP3.LUT R158, R10, 0x5a, RZ, 0xfc, !PT ;  /* 0x0000005a0a9e7812 */ /* 0x000fe400078efcff */
[-C--:B------:R-:W-:Y:S02]  /*ee20*/  ISETP.LT.AND P3, PT, R155, R3.reuse, P0 ;  /* 0x000000039b00720c */ /* 0x080fe40000761270 */
[----:B------:R-:W-:Y:S01]  /*ee30*/  ISETP.LT.AND P5, PT, R158, R3, P0 ;  /* 0x000000039e00720c */ /* 0x000fe200007a1270 */
[----:B------:R0:W-:Y:S04]  /*ee40*/  STL [R1+0x4d4], R24 ;  /* 0x0004d41801007387 */ /* 0x0001e80000100800 */
[----:B------:R-:W3:Y:S01]  /*ee50*/  LDL R25, [R1+0x118] ;  /* 0x0001180001197983 */ /* 0x000ee20000100800 */
[----:B------:R-:W-:-:S02]  /*ee60*/  PRMT R152, RZ, 0x7610, R152 ;  /* 0x00007610ff987816 */ /* 0x000fc40000000098 */
[----:B------:R-:W-:Y:S01]  /*ee70*/  PRMT R165, RZ, 0x7610, R165 ;  /* 0x00007610ffa57816 */ /* 0x000fe200000000a5 */
[----:B------:R-:W3:Y:S04]  /*ee80*/  LDL R163, [R1+0x12c] ;  /* 0x00012c0001a37983 */ /* 0x000ee80000100800 */
[----:B0-----:R-:W3:Y:S04]  /*ee90*/  LDL R24, [R1+0x114] ;  /* 0x0001140001187983 */ /* 0x001ee80000100800 */
[----:B------:R-:W3:Y:S04]  /*eea0*/  LDL R164, [R1+0x130] ;  /* 0x0001300001a47983 */ /* 0x000ee80000100800 */
[----:B------:R-:W3:Y:S04]  /*eeb0*/  LDL.LU.64 R16, [R1+0xd10] ;  /* 0x000d100001107983 */ /* 0x000ee80000300a00 */
[----:B------:R-:W3:Y:S04]  /*eec0*/  LDL.LU.64 R14, [R1+0xd08] ;  /* 0x000d0800010e7983 */ /* 0x000ee80000300a00 */
[----:B------:R-:W3:Y:S01]  /*eed0*/  LDL R155, [R1+0x14c] ;  /* 0x00014c00019b7983 */ /* 0x000ee20000100800 */
[----:B--2---:R-:W-:-:S04]  /*eee0*/  @P5 LOP3.LUT R13, R13, R12, RZ, 0x3c, !PT ;  /* 0x0000000c0d0d5212 */ /* 0x004fc800078e3cff */
[----:B------:R-:W-:-:S04]  /*eef0*/  @P5 LOP3.LUT R12, R13, R12, RZ, 0x3c, !PT ;  /* 0x0000000c0d0c5212 */ /* 0x000fc800078e3cff */
[----:B------:R-:W-:-:S05]  /*ef00*/  @P5 LOP3.LUT R13, R13, R12, RZ, 0x3c, !PT ;  /* 0x0000000c0d0d5212 */ /* 0x000fca00078e3cff */
[----:B------:R-:W2:Y:S01]  /*ef10*/  @P5 LDG.E.U8 R165, desc[UR24][R12.64] ;  /* 0x000000180ca55981 */ /* 0x000ea2000c1e1100 */
[----:B----4-:R-:W-:-:S04]  /*ef20*/  @P3 LOP3.LUT R5, R5, R4, RZ, 0x3c, !PT ;  /* 0x0000000405053212 */ /* 0x010fc800078e3cff */
[----:B------:R-:W-:-:S04]  /*ef30*/  @P3 LOP3.LUT R4, R5, R4, RZ, 0x3c, !PT ;  /* 0x0000000405043212 */ /* 0x000fc800078e3cff */
[----:B------:R-:W-:-:S05]  /*ef40*/  @P3 LOP3.LUT R5, R5, R4, RZ, 0x3c, !PT ;  /* 0x0000000405053212 */ /* 0x000fca00078e3cff */
[----:B------:R-:W4:Y:S04]  /*ef50*/  @P3 LDG.E.U8 R152, desc[UR24][R4.64] ;  /* 0x0000001804983981 */ /* 0x000f28000c1e1100 */
[----:B---3--:R0:W-:Y:S04]  /*ef60*/  STL [R1+0x4d0], R156 ;  /* 0x0004d09c01007387 */ /* 0x0081e80000100800 */
[----:B0-----:R-:W3:Y:S04]  /*ef70*/  LDL R156, [R1+0x150] ;  /* 0x00015000019c7983 */ /* 0x001ee80000100800 */
[----:B------:R0:W-:Y:S01]  /*ef80*/  STL [R1+0x4cc], R2 ;  /* 0x0004cc0201007387 */ /* 0x0001e20000100800 */
[----:B------:R-:W-:-:S02]  /*ef90*/  LOP3.LUT R158, R10, 0x72, RZ, 0xfc, !PT ;  /* 0x000000720a9e7812 */ /* 0x000fc400078efcff */
[----:B------:R-:W-:Y:S01]  /*efa0*/  PRMT R157, RZ, 0x7610, R157 ;  /* 0x00007610ff9d7816 */ /* 0x000fe2000000009d */
[----:B------:R-:W3:Y:S01]  /*efb0*/  LDL.LU.64 R12, [R1+0xd00] ;  /* 0x000d0000010c7983 */ /* 0x000ee20000300a00 */
[----:B0-----:R-:W-:-:S03]  /*efc0*/  LOP3.LUT R2, R10, 0x6a, RZ, 0xfc, !PT ;  /* 0x0000006a0a027812 */ /* 0x001fc600078efcff */
[----:B------:R-:W3:Y:S01]  /*efd0*/  LDL.LU.64 R4, [R1+0xcf8] ;  /* 0x000cf80001047983 */ /* 0x000ee20000300a00 */
[-C--:B------:R-:W-:Y:S02]  /*efe0*/  ISETP.LT.AND P2, PT, R2, R3.reuse, P0 ;  /* 0x000000030200720c */ /* 0x080fe40000741270 */
[----:B------:R-:W-:-:S11]  /*eff0*/  ISETP.LT.AND P5, PT, R158, R3, P0 ;  /* 0x000000039e00720c */ /* 0x000fd600007a1270 */
[----:B------:R-:W-:-:S04]  /*f000*/  @P2 LOP3.LUT R25, R25, R24, RZ, 0x3c, !PT ;  /* 0x0000001819192212 */ /* 0x000fc800078e3cff */
[----:B------:R-:W-:-:S04]  /*f010*/  @P2 LOP3.LUT R24, R25, R24, RZ, 0x3c, !PT ;  /* 0x0000001819182212 */ /* 0x000fc800078e3cff */
[----:B------:R-:W-:Y:S02]  /*f020*/  @P2 LOP3.LUT R25, R25, R24, RZ, 0x3c, !PT ;  /* 0x0000001819192212 */ /* 0x000fe400078e3cff */
[----:B------:R-:W-:-:S03]  /*f030*/  PRMT R7, RZ, 0x7610, R7 ;  /* 0x00007610ff077816 */ /* 0x000fc60000000007 */
[----:B------:R-:W3:Y:S04]  /*f040*/  @P2 LDG.E.U8 R157, desc[UR24][R24.64] ;  /* 0x00000018189d2981 */ /* 0x000ee8000c1e1100 */
[----:B----4-:R-:W-:Y:S04]  /*f050*/  STL [R1+0x4c4], R152 ;  /* 0x0004c49801007387 */ /* 0x010fe80000100800 */
[----:B------:R-:W4:Y:S04]  /*f060*/  LDL.LU.64 R24, [R1+0xcf0] ;  /* 0x000cf00001187983 */ /* 0x000f280000300a00 */
[----:B--2---:R0:W-:Y:S02]  /*f070*/  STL [R1+0x4c8], R165 ;  /* 0x0004c8a501007387 */ /* 0x0041e40000100800 */
[----:B0-----:R-:W-:-:S05]  /*f080*/  @P5 IMAD.MOV.U32 R165, RZ, RZ, R163 ;  /* 0x000000ffffa55224 */ /* 0x001fca00078e00a3 */
[----:B------:R-:W2:Y:S01]  /*f090*/  @P5 LDG.E.U8 R7, desc[UR24][R164.64] ;  /* 0x00000018a4075981 */ /* 0x000ea2000c1e1100 */
[C---:B------:R-:W-:Y:S02]  /*f0a0*/  LOP3.LUT R158, R10.reuse, 0x7a, RZ, 0xfc, !PT ;  /* 0x0000007a0a9e7812 */ /* 0x040fe400078efcff */
[----:B------:R-:W-:Y:S02]  /*f0b0*/  LOP3.LUT R152, R10, 0x4, RZ, 0xfc, !PT ;  /* 0x000000040a987812 */ /* 0x000fe400078efcff */
[-C--:B------:R-:W-:Y:S02]  /*f0c0*/  ISETP.LT.AND P3, PT, R158, R3.reuse, P0 ;  /* 0x000000039e00720c */ /* 0x080fe40000761270 */
[----:B------:R-:W-:Y:S02]  /*f0d0*/  ISETP.LT.AND P2, PT, R152, R3, P0 ;  /* 0x000000039800720c */ /* 0x000fe40000741270 */
[----:B------:R-:W-:Y:S02]  /*f0e0*/  LOP3.LUT R152, R10, 0xc, RZ, 0xfc, !PT ;  /* 0x0000000c0a987812 */ /* 0x000fe400078efcff */
[----:B------:R-:W-:-:S02]  /*f0f0*/  PRMT R27, RZ, 0x7610, R27 ;  /* 0x00007610ff1b7816 */ /* 0x000fc4000000001b */
[----:B------:R-:W-:Y:S02]  /*f100*/  ISETP.LT.AND P5, PT, R152, R3, P0 ;  /* 0x000000039800720c */ /* 0x000fe400007a1270 */
[----:B------:R-:W-:Y:S02]  /*f110*/  PRMT R26, RZ, 0x7610, R26 ;  /* 0x00007610ff1a7816 */ /* 0x000fe4000000001a */
[----:B------:R-:W-:Y:S01]  /*f120*/  PRMT R9, RZ, 0x7610, R9 ;  /* 0x00007610ff097816 */ /* 0x000fe20000000009 */
[----:B--2---:R-:W-:Y:S04]  /*f130*/  STL [R1+0x4bc], R7 ;  /* 0x0004bc0701007387 */ /* 0x004fe80000100800 */
[----:B---3--:R0:W-:Y:S04]  /*f140*/  STL [R1+0x4c0], R157 ;  /* 0x0004c09d01007387 */ /* 0x0081e80000100800 */
[----:B------:R-:W2:Y:S01]  /*f150*/  LDL R158, [R1+0x4] ;  /* 0x00000400019e7983 */ /* 0x000ea20000100800 */
[----:B0-----:R-:W-:-:S05]  /*f160*/  @P3 IMAD.MOV.U32 R157, RZ, RZ, R155 ;  /* 0x000000ffff9d3224 */ /* 0x001fca00078e009b */
[----:B------:R0:W3:Y:S02]  /*f170*/  @P3 LDG.E.U8 R27, desc[UR24][R156.64] ;  /* 0x000000189c1b3981 */ /* 0x0000e4000c1e1100 */
[----:B0-----:R-:W-:Y:S02]  /*f180*/  @P2 IMAD.MOV.U32 R156, RZ, RZ, R146 ;  /* 0x000000ffff9c2224 */ /* 0x001fe400078e0092 */
[----:B------:R-:W-:-:S05]  /*f190*/  @P2 IMAD.MOV.U32 R157, RZ, RZ, R145 ;  /* 0x000000ffff9d2224 */ /* 0x000fca00078e0091 */
[----:B------:R0:W2:Y:S02]  /*f1a0*/  @P2 LDG.E.U8 R26, desc[UR24][R156.64] ;  /* 0x000000189c1a2981 */ /* 0x0000a4000c1e1100 */
[----:B0-----:R-:W-:Y:S02]  /*f1b0*/  @P5 IMAD.MOV.U32 R156, RZ, RZ, R154 ;  /* 0x000000ffff9c5224 */ /* 0x001fe400078e009a */
[----:B------:R-:W-:-:S05]  /*f1c0*/  @P5 IMAD.MOV.U32 R157, RZ, RZ, R153 ;  /* 0x000000ffff9d5224 */ /* 0x000fca00078e0099 */
[----:B------:R-:W4:Y:S01]  /*f1d0*/  @P5 LDG.E.U8 R9, desc[UR24][R156.64] ;  /* 0x000000189c095981 */ /* 0x000f22000c1e1100 */
[----:B------:R-:W-:-:S04]  /*f1e0*/  LOP3.LUT R7, R10, 0x14, RZ, 0xfc, !PT ;  /* 0x000000140a077812 */ /* 0x000fc800078efcff */
[----:B------:R-:W-:Y:S02]  /*f1f0*/  ISETP.LT.AND P3, PT, R7, R3, P0 ;  /* 0x000000030700720c */ /* 0x000fe40000761270 */
[----:B------:R-:W4:Y:S04]  /*f200*/  LDL R7, [R1+0x8] ;  /* 0x0000080001077983 */ /* 0x000f280000100800 */
[----:B------:R-:W-:Y:S04]  /*f210*/  STL [R1+0xac0], R146 ;  /* 0x000ac09201007387 */ /* 0x000fe80000100800 */
[----:B------:R-:W-:Y:S04]  /*f220*/  STL [R1+0xabc], R145 ;  /* 0x000abc9101007387 */ /* 0x000fe80000100800 */
[----:B------:R-:W4:Y:S04]  /*f230*/  LDL R152, [R1+0x1c] ;  /* 0x00001c0001987983 */ /* 0x000f280000100800 */
[----:B------:R-:W4:Y:S04]  /*f240*/  LDL R164, [R1+0x20] ;  /* 0x0000200001a47983 */ /* 0x000f280000100800 */
[----:B---3--:R0:W-:Y:S04]  /*f250*/  STL [R1+0x4b4], R27 ;  /* 0x0004b41b01007387 */ /* 0x0081e80000100800 */
[----:B--2---:R2:W-:Y:S04]  /*f260*/  STL [R1+0x4b8], R26 ;  /* 0x0004b81a01007387 */ /* 0x0045e80000100800 */
[----:B------:R-:W-:Y:S04]  /*f270*/  STL [R1+0xac8], R154 ;  /* 0x000ac89a01007387 */ /* 0x000fe80000100800 */
[----:B------:R-:W-:Y:S04]  /*f280*/  STL [R1+0xac4], R153 ;  /* 0x000ac49901007387 */ /* 0x000fe80000100800 */
[----:B------:R-:W3:Y:S04]  /*f290*/  LDL R163, [R1+0x3c] ;  /* 0x00003c0001a37983 */ /* 0x000ee80000100800 */
[----:B----4-:R4:W-:Y:S01]  /*f2a0*/  STL [R1+0x4b0], R9 ;  /* 0x0004b00901007387 */ /* 0x0109e20000100800 */
[----:B0-----:R-:W-:-:S02]  /*f2b0*/  LOP3.LUT R27, R10, 0x1c, RZ, 0xfc, !PT ;  /* 0x0000001c0a1b7812 */ /* 0x001fc400078efcff */
[C---:B--2---:R-:W-:Y:S01]  /*f2c0*/  LOP3.LUT R26, R10.reuse, 0x24, RZ, 0xfc, !PT ;  /* 0x000000240a1a7812 */ /* 0x044fe200078efcff */
[----:B------:R-:W2:Y:S01]  /*f2d0*/  LDL R155, [R1+0x54] ;  /* 0x00005400019b7983 */ /* 0x000ea20000100800 */
[----:B------:R-:W-:Y:S02]  /*f2e0*/  PRMT R151, RZ, 0x7610, R151 ;  /* 0x00007610ff977816 */ /* 0x000fe40000000097 */
[----:B------:R-:W-:Y:S01]  /*f2f0*/  LOP3.LUT R157, R10, 0x2c, RZ, 0xfc, !PT ;  /* 0x0000002c0a9d7812 */ /* 0x000fe200078efcff */
[----:B------:R-:W2:Y:S04]  /*f300*/  LDL R156, [R1+0x58] ;  /* 0x00005800019c7983 */ /* 0x000ea80000100800 */
[----:B----4-:R-:W4:Y:S01]  /*f310*/  LDL R9, [R1+0x40] ;  /* 0x0000400001097983 */ /* 0x010f220000100800 */
[-C--:B------:R-:W-:Y:S01]  /*f320*/  ISETP.LT.AND P2, PT, R27, R3.reuse, P0 ;  /* 0x000000031b00720c */ /* 0x080fe20000741270 */
[----:B------:R-:W-:Y:S01]  /*f330*/  @P3 IMAD.MOV.U32 R27, RZ, RZ, R159 ;  /* 0x000000ffff1b3224 */ /* 0x000fe200078e009f */
[----:B------:R-:W-:Y:S01]  /*f340*/  ISETP.LT.AND P5, PT, R26, R3, P0 ;  /* 0x000000031a00720c */ /* 0x000fe200007a1270 */
[----:B------:R-:W-:-:S05]  /*f350*/  @P3 IMAD.MOV.U32 R26, RZ, RZ, R160 ;  /* 0x000000ffff1a3224 */ /* 0x000fca00078e00a0 */
[----:B------:R-:W2:Y:S01]  /*f360*/  @P3 LDG.E.U8 R151, desc[UR24][R26.64] ;  /* 0x000000181a973981 */ /* 0x000ea2000c1e1100 */
[----:B------:R-:W-:-:S03]  /*f370*/  PRMT R6, RZ, 0x7610, R6 ;  /* 0x00007610ff067816 */ /* 0x000fc60000000006 */
[----:B------:R-:W-:Y:S01]  /*f380*/  STL [R1+0xad0], R160 ;  /* 0x000ad0a001007387 */ /* 0x000fe20000100800 */
[----:B------:R-:W-:-:S03]  /*f390*/  ISETP.LT.AND P3, PT, R157, R3, P0 ;  /* 0x000000039d00720c */ /* 0x000fc60000761270 */
[----:B------:R0:W-:Y:S01]  /*f3a0*/  STL [R1+0xacc], R159 ;  /* 0x000acc9f01007387 */ /* 0x0001e20000100800 */
[----:B------:R-:W-:Y:S02]  /*f3b0*/  PRMT R150, RZ, 0x7610, R150 ;  /* 0x00007610ff967816 */ /* 0x000fe40000000096 */
[----:B------:R-:W-:Y:S01]  /*f3c0*/  PRMT R8, RZ, 0x7610, R8 ;  /* 0x00007610ff087816 */ /* 0x000fe20000000008 */
[----:B------:R-:W2:Y:S01]  /*f3d0*/  LDL.LU.64 R26, [R1+0xce8] ;  /* 0x000ce800011a7983 */ /* 0x000ea20000300a00 */
[----:B0-----:R-:W-:Y:S02]  /*f3e0*/  @P2 IMAD.MOV.U32 R159, RZ, RZ, R158 ;  /* 0x000000ffff9f2224 */ /* 0x001fe400078e009e */
[----:B------:R-:W-:-:S05]  /*f3f0*/  @P2 IMAD.MOV.U32 R158, RZ, RZ, R7 ;  /* 0x000000ffff9e2224 */ /* 0x000fca00078e0007 */
[----:B------:R0:W2:Y:S02]  /*f400*/  @P2 LDG.E.U8 R6, desc[UR24][R158.64] ;  /* 0x000000189e062981 */ /* 0x0000a4000c1e1100 */
[----:B0-----:R-:W-:Y:S02]  /*f410*/  @P5 IMAD.MOV.U32 R158, RZ, RZ, R164 ;  /* 0x000000ffff9e5224 */ /* 0x001fe400078e00a4 */
[----:B------:R-:W-:-:S05]  /*f420*/  @P5 IMAD.MOV.U32 R159, RZ, RZ, R152 ;  /* 0x000000ffff9f5224 */ /* 0x000fca00078e0098 */
[----:B------:R3:W2:Y:S02]  /*f430*/  @P5 LDG.E.U8 R150, desc[UR24][R158.64] ;  /* 0x000000189e965981 */ /* 0x0006a4000c1e1100 */
[----:B---3--:R-:W-:Y:S02]  /*f440*/  @P3 IMAD.MOV.U32 R159, RZ, RZ, R163 ;  /* 0x000000ffff9f3224 */ /* 0x008fe400078e00a3 */
[----:B----4-:R-:W-:-:S05]  /*f450*/  @P3 IMAD.MOV.U32 R158, RZ, RZ, R9 ;  /* 0x000000ffff9e3224 */ /* 0x010fca00078e0009 */
[----:B------:R-:W3:Y:S04]  /*f460*/  @P3 LDG.E.U8 R8, desc[UR24][R158.64] ;  /* 0x000000189e083981 */ /* 0x000ee8000c1e1100 */
[----:B--2---:R0:W-:Y:S02]  /*f470*/  STL [R1+0x4ac], R151 ;  /* 0x0004ac9701007387 */ /* 0x0041e40000100800 */
[----:B0-----:R-:W-:-:S04]  /*f480*/  LOP3.LUT R151, R10, 0x34, RZ, 0xfc, !PT ;  /* 0x000000340a977812 */ /* 0x001fc800078efcff */
[----:B------:R-:W-:Y:S02]  /*f490*/  ISETP.LT.AND P2, PT, R151, R3, P0 ;  /* 0x000000039700720c */ /* 0x000fe40000741270 */
[----:B------:R-:W-:-:S11]  /*f4a0*/  PRMT R149, RZ, 0x7610, R149 ;  /* 0x00007610ff957816 */ /* 0x000fd60000000095 */
[----:B------:R-:W-:-:S05]  /*f4b0*/  @P2 IMAD.MOV.U32 R157, RZ, RZ, R155 ;  /* 0x000000ffff9d2224 */ /* 0x000fca00078e009b */
[----:B------:R-:W2:Y:S04]  /*f4c0*/  @P2 LDG.E.U8 R149, desc[UR24][R156.64] ;  /* 0x000000189c952981 */ /* 0x000ea8000c1e1100 */
[----:B------:R0:W-:Y:S04]  /*f4d0*/  STL [R1+0x4a8], R6 ;  /* 0x0004a80601007387 */ /* 0x0001e80000100800 */
[----:B------:R-:W4:Y:S04]  /*f4e0*/  LDL R7, [R1+0x78] ;  /* 0x0000780001077983 */ /* 0x000f280000100800 */
[----:B------:R-:W4:Y:S04]  /*f4f0*/  LDL R164, [R1+0x8c] ;  /* 0x00008c0001a47983 */ /* 0x000f280000100800 */
[----:B0-----:R-:W4:Y:S04]  /*f500*/  LDL R6, [R1+0x74] ;  /* 0x0000740001067983 */ /* 0x001f280000100800 */
[----:B------:R0:W-:Y:S04]  /*f510*/  STL [R1+0x4a4], R150 ;  /* 0x0004a49601007387 */ /* 0x0001e80000100800 */
[----:B0-----:R-:W4:Y:S04]  /*f520*/  LDL R150, [R1+0x90] ;  /* 0x0000900001967983 */ /* 0x001f280000100800 */
[----:B---3--:R0:W-:Y:S04]  /*f530*/  STL [R1+0x4a0], R8 ;  /* 0x0004a00801007387 */ /* 0x0081e80000100800 */
[----:B------:R-:W3:Y:S01]  /*f540*/  LDL R9, [R1+0xb0] ;  /* 0x0000b00001097983 */ /* 0x000ee20000100800 */
[----:B------:R-:W-:-:S03]  /*f550*/  LOP3.LUT R152, R10, 0x3c, RZ, 0xfc, !PT ;  /* 0x0000003c0a987812 */ /* 0x000fc600078efcff */
[----:B------:R-:W3:Y:S04]  /*f560*/  LDL R158, [R1+0xc4] ;  /* 0x0000c400019e7983 */ /* 0x000ee80000100800 */
[----:B0-----:R-:W3:Y:S01]  /*f570*/  LDL R8, [R1+0xac] ;  /* 0x0000ac0001087983 */ /* 0x001ee20000100800 */
[----:B------:R-:W-:-:S03]  /*f580*/  ISETP.LT.AND P5, PT, R152, R3, P0 ;  /* 0x000000039800720c */ /* 0x000fc600007a1270 */
[----:B------:R-:W3:Y:S01]  /*f590*/  LDL R155, [R1+0xc8] ;  /* 0x0000c800019b7983 */ /* 0x000ee20000100800 */
[----:B------:R-:W-:-:S04]  /*f5a0*/  LOP3.LUT R151, R10, 0x44, RZ, 0xfc, !PT ;  /* 0x000000440a977812 */ /* 0x000fc800078efcff */
[----:B------:R-:W-:Y:S01]  /*f5b0*/  ISETP.LT.AND P3, PT, R151, R3, P0 ;  /* 0x000000039700720c */ /* 0x000fe20000761270 */
[----:B--2---:R0:W-:Y:S01]  /*f5c0*/  STL [R1+0x49c], R149 ;  /* 0x00049c9501007387 */ /* 0x0041e20000100800 */
[----:B------:R-:W-:Y:S02]  /*f5d0*/  PRMT R142, RZ, 0x7610, R142 ;  /* 0x00007610ff8e7816 */ /* 0x000fe4000000008e */
[----:B------:R-:W-:Y:S01]  /*f5e0*/  PRMT R146, RZ, 0x7610, R146 ;  /* 0x00007610ff927816 */ /* 0x000fe20000000092 */
[----:B------:R-:W2:Y:S01]  /*f5f0*/  LDL R151, [R1+0xe4] ;  /* 0x0000e40001977983 */ /* 0x000ea20000100800 */
[----:B------:R-:W-:Y:S02]  /*f600*/  PRMT R154, RZ, 0x7610, R154 ;  /* 0x00007610ff9a7816 */ /* 0x000fe4000000009a */
[C---:B------:R-:W-:Y:S01]  /*f610*/  LOP3.LUT R157, R10.reuse, 0x54, RZ, 0xfc, !PT ;  /* 0x000000540a9d7812 */ /* 0x040fe200078efcff */
[----:B------:R-:W2:Y:S01]  /*f620*/  LDL R152, [R1+0xe8] ;  /* 0x0000e80001987983 */ /* 0x000ea20000100800 */
[----:B0-----:R-:W-:-:S02]  /*f630*/  LOP3.LUT R149, R10, 0x4c, RZ, 0xfc, !PT ;  /* 0x0000004c0a957812 */ /* 0x001fc400078efcff */
[-C--:B----4-:R-:W-:Y:S01]  /*f640*/  @P5 LOP3.LUT R7, R7, R6.reuse, RZ, 0x3c, !PT ;  /* 0x0000000607075212 */ /* 0x090fe200078e3cff */
[----:B------:R-:W-:Y:S01]  /*f650*/  @P3 IMAD.MOV.U32 R165, RZ, RZ, R164 ;  /* 0x000000ffffa53224 */ /* 0x000fe200078e00a4 */
[----:B------:R-:W-:Y:S01]  /*f660*/  ISETP.LT.AND P2, PT, R149, R3, P0 ;  /* 0x000000039500720c */ /* 0x000fe20000741270 */
[----:B------:R-:W4:Y:S01]  /*f670*/  LDL.LU R163, [R1+0x214] ;  /* 0x0002140001a37983 */ /* 0x000f220000300800 */
[----:B------:R-:W-:-:S03]  /*f680*/  @P5 LOP3.LUT R6, R7, R6, RZ, 0x3c, !PT ;  /* 0x0000000607065212 */ /* 0x000fc600078e3cff */
[----:B------:R-:W2:Y:S01]  /*f690*/  LDL R156, [R1+0xfc] ;  /* 0x0000fc00019c7983 */ /* 0x000ea20000100800 */
[----:B------:R-:W-:-:S03]  /*f6a0*/  @P5 LOP3.LUT R7, R7, R6, RZ, 0x3c, !PT ;  /* 0x0000000607075212 */ /* 0x000fc600078e3cff */
[----:B------:R-:W2:Y:S01]  /*f6b0*/  LDL R149, [R1+0x100] ;  /* 0x0001000001957983 */ /* 0x000ea20000100800 */
[----:B------:R-:W-:-:S03]  /*f6c0*/  @P3 IMAD.MOV.U32 R164, RZ, RZ, R150 ;  /* 0x000000ffffa43224 */ /* 0x000fc600078e0096 */
[----:B------:R-:W2:Y:S04]  /*f6d0*/  @P5 LDG.E.U8 R142, desc[UR24][R6.64] ;  /* 0x00000018068e5981 */ /* 0x000ea8000c1e1100 */
[----:B------:R-:W4:Y:S01]  /*f6e0*/  @P3 LDG.E.U8 R146, desc[UR24][R164.64] ;  /* 0x00000018a4923981 */ /* 0x000f22000c1e1100 */
[----:B---3--:R-:W-:-:S03]  /*f6f0*/  @P2 LOP3.LUT R9, R9, R8, RZ, 0x3c, !PT ;  /* 0x0000000809092212 */ /* 0x008fc600078e3cff */
[----:B------:R-:W3:Y:S01]  /*f700*/  LDL.LU.64 R6, [R1+0xce0] ;  /* 0x000ce00001067983 */ /* 0x000ee20000300a00 */
[----:B------:R-:W-:-:S04]  /*f710*/  @P2 LOP3.LUT R8, R9, R8, RZ, 0x3c, !PT ;  /* 0x0000000809082212 */ /* 0x000fc800078e3cff */
[----:B------:R-:W-:-:S05]  /*f720*/  @P2 LOP3.LUT R9, R9, R8, RZ, 0x3c, !PT ;  /* 0x0000000809092212 */ /* 0x000fca00078e3cff */
[----:B------:R-:W3:Y:S01]  /*f730*/  @P2 LDG.E.U8 R154, desc[UR24][R8.64] ;  /* 0x00000018089a2981 */ /* 0x000ee2000c1e1100 */
[----:B------:R-:W-:Y:S02]  /*f740*/  ISETP.LT.AND P5, PT, R157, R3, P0 ;  /* 0x000000039d00720c */ /* 0x000fe400007a1270 */
[----:B------:R-:W-:Y:S01]  /*f750*/  PRMT R153, RZ, 0x7610, R153 ;  /* 0x00007610ff997816 */ /* 0x000fe20000000099 */
[----:B--2---:R0:W-:Y:S04]  /*f760*/  STL [R1+0x498], R142 ;  /* 0x0004988e01007387 */ /* 0x0041e80000100800 */
[----:B0-----:R-:W2:Y:S04]  /*f770*/  LDL.LU R142, [R1+0x220] ;  /* 0x00022000018e7983 */ /* 0x001ea80000300800 */
[----:B------:R-:W2:Y:S04]  /*f780*/  LDL R164, [R1+0x11c] ;  /* 0x00011c0001a47983 */ /* 0x000ea80000100800 */
[----:B------:R-:W2:Y:S04]  /*f790*/  LDL R150, [R1+0x120] ;  /* 0x0001200001967983 */ /* 0x000ea80000100800 */
[----:B----4-:R-:W-:Y:S04]  /*f7a0*/  STL [R1+0x494], R146 ;  /* 0x0004949201007387 */ /* 0x010fe80000100800 */
[----:B------:R-:W4:Y:S04]  /*f7b0*/  LDL.LU.64 R8, [R1+0xcd8] ;  /* 0x000cd80001087983 */ /* 0x000f280000300a00 */
[----:B---3--:R0:W-:Y:S02]  /*f7c0*/  STL [R1+0x490], R154 ;  /* 0x0004909a01007387 */ /* 0x0081e40000100800 */
[----:B0-----:R-:W-:-:S02]  /*f7d0*/  @P5 IMAD.MOV.U32 R154, RZ, RZ, R155 ;  /* 0x000000ffff9a5224 */ /* 0x001fc400078e009b */
[----:B------:R-:W-:-:S05]  /*f7e0*/  @P5 IMAD.MOV.U32 R155, RZ, RZ, R158 ;  /* 0x000000ffff9b5224 */ /* 0x000fca00078e009e */
[----:B------:R-:W3:Y:S01]  /*f7f0*/  @P5 LDG.E.U8 R153, desc[UR24][R154.64] ;  /* 0x000000189a995981 */ /* 0x000ee2000c1e1100 */
[C---:B------:R-:W-:Y:S02]  /*f800*/  LOP3.LUT R157, R10.reuse, 0x5c, RZ, 0xfc, !PT ;  /* 0x0000005c0a9d7812 */ /* 0x040fe400078efcff */
[----:B------:R-:W-:Y:S02]  /*f810*/  LOP3.LUT R146, R10, 0x64, RZ, 0xfc, !PT ;  /* 0x000000640a927812 */ /* 0x000fe400078efcff */
[-C--:B------:R-:W-:Y:S02]  /*f820*/  ISETP.LT.AND P3, PT, R157, R3.reuse, P0 ;  /* 0x000000039d00720c */ /* 0x080fe40000761270 */
[----:B------:R-:W-:Y:S02]  /*f830*/  ISETP.LT.AND P2, PT, R146, R3, P0 ;  /* 0x000000039200720c */ /* 0x000fe40000741270 */
[----:B------:R-:W-:Y:S01]  /*f840*/  PRMT R145, RZ, 0x7610, R145 ;  /* 0x00007610ff917816 */ /* 0x000fe20000000091 */
[----:B------:R-:W2:Y:S01]  /*f850*/  LDL.LU R155, [R1+0x224] ;  /* 0x00022400019b7983 */ /* 0x000ea20000300800 */
[----:B------:R-:W-:-:S03]  /*f860*/  PRMT R144, RZ, 0x7610, R144 ;  /* 0x00007610ff907816 */ /* 0x000fc60000000090 */
[----:B---3--:R0:W-:Y:S04]  /*f870*/  STL [R1+0x48c], R153 ;  /* 0x00048c9901007387 */ /* 0x0081e80000100800 */
[----:B0-----:R-:W-:-:S05]  /*f880*/  @P3 IMAD.MOV.U32 R153, RZ, RZ, R151 ;  /* 0x000000ffff993224 */ /* 0x001fca00078e0097 */
[----:B------:R0:W3:Y:S02]  /*f890*/  @P3 LDG.E.U8 R145, desc[UR24][R152.64] ;  /* 0x0000001898913981 */ /* 0x0000e4000c1e1100 */
[----:B0-----:R-:W-:Y:S02]  /*f8a0*/  @P2 IMAD.MOV.U32 R152, RZ, RZ, R149 ;  /* 0x000000ffff982224 */ /* 0x001fe400078e0095 */
[----:B------:R-:W-:Y:S01]  /*f8b0*/  @P2 IMAD.MOV.U32 R153, RZ, RZ, R156 ;  /* 0x000000ffff992224 */ /* 0x000fe200078e009c */
[----:B------:R-:W3:Y:S04]  /*f8c0*/  LDL R149, [R1+0x158] ;  /* 0x0001580001957983 */ /* 0x000ee80000100800 */
[----:B------:R-:W3:Y:S04]  /*f8d0*/  @P2 LDG.E.U8 R144, desc[UR24][R152.64] ;  /* 0x0000001898902981 */ /* 0x000ee8000c1e1100 */
[----:B------:R-:W4:Y:S01]  /*f8e0*/  LDL R156, [R1+0x154] ;  /* 0x00015400019c7983 */ /* 0x000f220000100800 */
[----:B------:R-:W-:-:S04]  /*f8f0*/  LOP3.LUT R146, R10, 0x6c, RZ, 0xfc, !PT ;  /* 0x0000006c0a927812 */ /* 0x000fc800078efcff */
[----:B------:R-:W-:Y:S02]  /*f900*/  ISETP.LT.AND P5, PT, R146, R3, P0 ;  /* 0x000000039200720c */ /* 0x000fe400007a1270 */
[----:B------:R-:W-:Y:S02]  /*f910*/  PRMT R143, RZ, 0x7610, R143 ;  /* 0x00007610ff8f7816 */ /* 0x000fe4000000008f */
[----:B--2---:R-:W-:Y:S02]  /*f920*/  ISETP.GE.AND P2, PT, R142, RZ, PT ;  /* 0x000000ff8e00720c */ /* 0x004fe40003f46270 */
[----:B------:R-:W-:Y:S01]  /*f930*/  LOP3.LUT R142, R10, 0x74, RZ, 0xfc, !PT ;  /* 0x000000740a8e7812 */ /* 0x000fe200078efcff */
[----:B------:R-:W-:Y:S01]  /*f940*/  @!P4 IMAD.MOV R32, RZ, RZ, -R32 ;  /* 0x000000ffff20c224 */ /* 0x000fe200078e0a20 */
[----:B---3--:R0:W-:Y:S04]  /*f950*/  STL [R1+0x484], R144 ;  /* 0x0004849001007387 */ /* 0x0081e80000100800 */
[----:B------:R2:W-:Y:S01]  /*f960*/  STL [R1+0x488], R145 ;  /* 0x0004889101007387 */ /* 0x0005e20000100800 */
[----:B0-----:R-:W-:-:S03]  /*f970*/  @P5 IMAD.MOV.U32 R144, RZ, RZ, R150 ;  /* 0x000000ffff905224 */ /* 0x001fc600078e0096 */
[----:B------:R-:W3:Y:S01]  /*f980*/  LDL R150, [R1+0x95c] ;  /* 0x00095c0001967983 */ /* 0x000ee20000100800 */
[----:B--2---:R-:W-:-:S05]  /*f990*/  @P5 IMAD.MOV.U32 R145, RZ, RZ, R164 ;  /* 0x000000ffff915224 */ /* 0x004fca00078e00a4 */
[----:B------:R0:W2:Y:S01]  /*f9a0*/  @P5 LDG.E.U8 R143, desc[UR24][R144.64] ;  /* 0x00000018908f5981 */ /* 0x0000a2000c1e1100 */
[----:B------:R-:W-:-:S03]  /*f9b0*/  ISETP.LT.AND P5, PT, R142, R3, P0 ;  /* 0x000000038e00720c */ /* 0x000fc600007a1270 */
[----:B------:R-:W3:Y:S01]  /*f9c0*/  LDL R142, [R1+0x960] ;  /* 0x00096000018e7983 */ /* 0x000ee20000100800 */
[----:B0-----:R-:W-:-:S04]  /*f9d0*/  LOP3.LUT R144, R10, 0x7c, RZ, 0xfc, !PT ;  /* 0x0000007c0a907812 */ /* 0x001fc800078efcff */
[----:B------:R-:W-:-:S05]  /*f9e0*/  ISETP.LT.AND P4, PT, R144, R3, P0 ;  /* 0x000000039000720c */ /* 0x000fca0000781270 */
[----:B------:R-:W-:Y:S02]  /*f9f0*/  @P5 IMAD.MOV.U32 R144, RZ, RZ, R114 ;  /* 0x000000ffff905224 */ /* 0x000fe400078e0072 */
[----:B------:R-:W-:-:S05]  /*fa00*/  @P5 IMAD.MOV.U32 R145, RZ, RZ, R126 ;  /* 0x000000ffff915224 */ /* 0x000fca00078e007e */
[----:B------:R0:W3:Y:S02]  /*fa10*/  @P5 LDG.E.U8 R96, desc[UR24][R144.64] ;  /* 0x0000001890605981 */ /* 0x0000e4000c1e1100 */
[----:B0-----:R-:W-:Y:S02]  /*fa20*/  @P4 IMAD.MOV.U32 R144, RZ, RZ, R149 ;  /* 0x000000ffff904224 */ /* 0x001fe400078e0095 */
[----:B----4-:R-:W-:-:S05]  /*fa30*/  @P4 IMAD.MOV.U32 R145, RZ, RZ, R156 ;  /* 0x000000ffff914224 */ /* 0x010fca00078e009c */
[----:B------:R0:W4:Y:S01]  /*fa40*/  @P4 LDG.E.U8 R110, desc[UR24][R144.64] ;  /* 0x00000018906e4981 */ /* 0x000122000c1e1100 */
[----:B------:R-:W-:-:S03]  /*fa50*/  @!P2 IMAD.MOV R34, RZ, RZ, -R34 ;  /* 0x000000ffff22a224 */ /* 0x000fc600078e0a22 */
[----:B--2---:R2:W-:Y:S04]  /*fa60*/  STL [R1+0x480], R143 ;  /* 0x0004808f01007387 */ /* 0x0045e80000100800 */
[----:B------:R-:W4:Y:S04]  /*fa70*/  LDL R126, [R1+0x964] ;  /* 0x00096400017e7983 */ /* 0x000f280000100800 */
[----:B------:R-:W4:Y:S01]  /*fa80*/  LDL R114, [R1+0x968] ;  /* 0x0009680001727983 */ /* 0x000f220000100800 */
[----:B--2---:R-:W-:-:S04]  /*fa90*/  LOP3.LUT R143, R10, 0x6, RZ, 0xfc, !PT ;  /* 0x000000060a8f7812 */ /* 0x004fc800078efcff */
[----:B------:R-:W-:-:S13]  /*faa0*/  ISETP.LT.AND P2, PT, R143, R3, P0 ;  /* 0x000000038f00720c */ /* 0x000fda0000741270 */
[----:B0-----:R-:W-:Y:S02]  /*fab0*/  @P2 IMAD.MOV.U32 R144, RZ, RZ, R148 ;  /* 0x000000ffff902224 */ /* 0x001fe400078e0094 */
[----:B------:R-:W-:-:S05]  /*fac0*/  @P2 IMAD.MOV.U32 R145, RZ, RZ, R147 ;  /* 0x000000ffff912224 */ /* 0x000fca00078e0093 */
[----:B------:R-:W2:Y:S04]  /*fad0*/  @P2 LDG.E.U8 R43, desc[UR24][R144.64] ;  /* 0x00000018902b2981 */ /* 0x000ea8000c1e1100 */
[----:B---3--:R0:W-:Y:S04]  /*fae0*/  STL [R1+0x47c], R96 ;  /* 0x00047c6001007387 */ /* 0x0081e80000100800 */
[----:B0-----:R-:W3:Y:S04]  /*faf0*/  LDL.LU R96, [R1+0x22c] ;  /* 0x00022c0001607983 */ /* 0x001ee80000300800 */
[----:B----4-:R0:W-:Y:S04]  /*fb00*/  STL [R1+0x474], R110 ;  /* 0x0004746e01007387 */ /* 0x0101e80000100800 */
[----:B0-----:R-:W4:Y:S01]  /*fb10*/  LDL R110, [R1+0x28] ;  /* 0x00002800016e7983 */ /* 0x001f220000100800 */
[----:B------:R-:W-:-:S02]  /*fb20*/  ISETP.GT.AND P5, PT, R3, UR26, P0 ;  /* 0x0000001a03007c0c */ /* 0x000fc400087a4270 */
[----:B------:R-:W-:-:S04]  /*fb30*/  LOP3.LUT R143, R10, 0x16, RZ, 0xfc, !PT ;  /* 0x000000160a8f7812 */ /* 0x000fc800078efcff */
[----:B------:R-:W-:Y:S01]  /*fb40*/  ISETP.LT.AND P4, PT, R143, R3, P0 ;  /* 0x000000038f00720c */ /* 0x000fe20000781270 */
[----:B------:R-:W-:Y:S01]  /*fb50*/  STL [R1+0xad8], R148 ;  /* 0x000ad89401007387 */ /* 0x000fe20000100800 */
[----:B------:R-:W-:Y:S02]  /*fb60*/  PRMT R141, RZ, 0x7610, R141 ;  /* 0x00007610ff8d7816 */ /* 0x000fe4000000008d */
[----:B------:R-:W-:Y:S01]  /*fb70*/  ISETP.GT.AND P2, PT, R3, UR27, P0 ;  /* 0x0000001b03007c0c */ /* 0x000fe20008744270 */
[----:B------:R-:W-:Y:S02]  /*fb80*/  STL [R1+0xad4], R147 ;  /* 0x000ad49301007387 */ /* 0x000fe40000100800 */
[----:B------:R-:W-:Y:S01]  /*fb90*/  @P5 IMAD.MOV.U32 R143, RZ, RZ, R150 ;  /* 0x000000ffff8f5224 */ /* 0x000fe200078e0096 */
[----:B------:R-:W-:-:S04]  /*fba0*/  PRMT R117, RZ, 0x7610, R117 ;  /* 0x00007610ff757816 */ /* 0x000fc80000000075 */
[----:B------:R0:W3:Y:S02]  /*fbb0*/  @P5 LDG.E.U8 R141, desc[UR24][R142.64] ;  /* 0x000000188e8d5981 */ /* 0x0000e4000c1e1100 */
[----:B0-----:R-:W-:Y:S02]  /*fbc0*/  @P4 IMAD.MOV.U32 R142, RZ, RZ, R162 ;  /* 0x000000ffff8e4224 */ /* 0x001fe400078e00a2 */
[----:B------:R-:W-:-:S05]  /*fbd0*/  @P4 IMAD.MOV.U32 R143, RZ, RZ, R161 ;  /* 0x000000ffff8f4224 */ /* 0x000fca00078e00a1 */
[----:B------:R0:W3:Y:S01]  /*fbe0*/  @P4 LDG.E.U8 R117, desc[UR24][R142.64] ;  /* 0x000000188e754981 */ /* 0x0000e2000c1e1100 */
[----:B------:R-:W-:Y:S01]  /*fbf0*/  ISETP.GT.AND P4, PT, R3, UR28, P0 ;  /* 0x0000001c03007c0c */ /* 0x000fe20008784270 */
[----:B0-----:R-:W-:Y:S02]  /*fc00*/  @P2 IMAD.MOV.U32 R143, RZ, RZ, R126 ;  /* 0x000000ffff8f2224 */ /* 0x001fe400078e007e */
[----:B------:R-:W-:-:S05]  /*fc10*/  @P2 IMAD.MOV.U32 R142, RZ, RZ, R114 ;  /* 0x000000ffff8e2224 */ /* 0x000fca00078e0072 */
[----:B------:R0:W3:Y:S04]  /*fc20*/  @P2 LDG.E.U8 R112, desc[UR24][R142.64] ;  /* 0x000000188e702981 */ /* 0x0000e8000c1e1100 */
[----:B--2---:R2:W-:Y:S02]  /*fc30*/  STL [R1+0x478], R43 ;  /* 0x0004782b01007387 */ /* 0x0045e40000100800 */
[----:B--2---:R-:W-:-:S04]  /*fc40*/  LOP3.LUT R43, R10, 0x26, RZ, 0xfc, !PT ;  /* 0x000000260a2b7812 */ /* 0x004fc800078efcff */
[----:B------:R-:W-:Y:S02]  /*fc50*/  ISETP.LT.AND P5, PT, R43, R3, P0 ;  /* 0x000000032b00720c */ /* 0x000fe400007a1270 */
[----:B------:R-:W2:Y:S11]  /*fc60*/  LDL.LU R43, [R1+0x228] ;  /* 0x00022800012b7983 */ /* 0x000eb60000300800 */
[----:B0-----:R-:W-:-:S02]  /*fc70*/  @P5 IMAD.MOV.U32 R143, RZ, RZ, R128 ;  /* 0x000000ffff8f5224 */ /* 0x001fc400078e0080 */
[----:B----4-:R-:W-:-:S05]  /*fc80*/  @P5 IMAD.MOV.U32 R142, RZ, RZ, R110 ;  /* 0x000000ffff8e5224 */ /* 0x010fca00078e006e */
[----:B------:R0:W4:Y:S02]  /*fc90*/  @P5 LDG.E.U8 R98, desc[UR24][R142.64] ;  /* 0x000000188e625981 */ /* 0x000124000c1e1100 */
[----:B0-----:R-:W-:Y:S02]  /*fca0*/  @P4 IMAD.MOV.U32 R142, RZ, RZ, R134 ;  /* 0x000000ffff8e4224 */ /* 0x001fe400078e0086 */
[----:B------:R-:W-:-:S05]  /*fcb0*/  @P4 IMAD.MOV.U32 R143, RZ, RZ, R130 ;  /* 0x000000ffff8f4224 */ /* 0x000fca00078e0082 */
[----:B------:R0:W2:Y:S01]  /*fcc0*/  @P4 LDG.E.U8 R94, desc[UR24][R142.64] ;  /* 0x000000188e5e4981 */ /* 0x0000a2000c1e1100 */
[----:B---3--:R-:W-:Y:S02]  /*fcd0*/  ISETP.GE.AND P2, PT, R96, RZ, PT ;  /* 0x000000ff6000720c */ /* 0x008fe40003f46270 */
[----:B------:R-:W-:-:S04]  /*fce0*/  LOP3.LUT R96, R10, 0x36, RZ, 0xfc, !PT ;  /* 0x000000360a607812 */ /* 0x000fc800078efcff */
[----:B------:R-:W-:Y:S01]  /*fcf0*/  ISETP.LT.AND P5, PT, R96, R3, P0 ;  /* 0x000000036000720c */ /* 0x000fe200007a1270 */
[----:B------:R-:W-:Y:S01]  /*fd00*/  STL [R1+0xae0], R162 ;  /* 0x000ae0a201007387 */ /* 0x000fe20000100800 */
[----:B------:R-:W-:-:S03]  /*fd10*/  ISETP.GT.AND P4, PT, R3, UR29, P0 ;  /* 0x0000001d03007c0c */ /* 0x000fc60008784270 */
[----:B------:R-:W-:Y:S02]  /*fd20*/  STL [R1+0xadc], R161 ;  /* 0x000adca101007387 */ /* 0x000fe40000100800 */
[----:B------:R-:W-:-:S06]  /*fd30*/  @!P2 IMAD.MOV R36, RZ, RZ, -R36 ;  /* 0x000000ffff24a224 */ /* 0x000fcc00078e0a24 */
[----:B0-----:R-:W-:Y:S02]  /*fd40*/  @P5 IMAD.MOV.U32 R142, RZ, RZ, R122 ;  /* 0x000000ffff8e5224 */ /* 0x001fe400078e007a */
[----:B------:R-:W-:-:S05]  /*fd50*/  @P5 IMAD.MOV.U32 R143, RZ, RZ, R124 ;  /* 0x000000ffff8f5224 */ /* 0x000fca00078e007c */
[----:B------:R0:W3:Y:S02]  /*fd60*/  @P5 LDG.E.U8 R80, desc[UR24][R142.64] ;  /* 0x000000188e505981 */ /* 0x0000e4000c1e1100 */
[----:B0-----:R-:W-:Y:S02]  /*fd70*/  @P4 IMAD.MOV.U32 R142, RZ, RZ, R118 ;  /* 0x000000ffff8e4224 */ /* 0x001fe400078e0076 */
[----:B------:R-:W-:-:S05]  /*fd80*/  @P4 IMAD.MOV.U32 R143, RZ, RZ, R120 ;  /* 0x000000ffff8f4224 */ /* 0x000fca00078e0078 */
[----:B------:R0:W3:Y:S01]  /*fd90*/  @P4 LDG.E.U8 R82, desc[UR24][R142.64] ;  /* 0x000000188e524981 */ /* 0x0000e2000c1e1100 */
[----:B------:R-:W-:-:S03]  /*fda0*/  ISETP.GE.AND P3, PT, R163, RZ, PT ;  /* 0x000000ffa300720c */ /* 0x000fc60003f66270 */
[----:B--2---:R2:W-:Y:S02]  /*fdb0*/  STL [R1+0x460], R94 ;  /* 0x0004605e01007387 */ /* 0x0045e40000100800 */
[----:B--2---:R-:W-:-:S04]  /*fdc0*/  LOP3.LUT R94, R10, 0x46, RZ, 0xfc, !PT ;  /* 0x000000460a5e7812 */ /* 0x004fc800078efcff */
[----:B------:R-:W-:-:S13]  /*fdd0*/  ISETP.LT.AND P2, PT, R94, R3, P0 ;  /* 0x000000035e00720c */ /* 0x000fda0000741270 */
[----:B0-----:R-:W-:Y:S02]  /*fde0*/  @P2 IMAD.MOV.U32 R142, RZ, RZ, R106 ;  /* 0x000000ffff8e2224 */ /* 0x001fe400078e006a */
[----:B------:R-:W-:-:S05]  /*fdf0*/  @P2 IMAD.MOV.U32 R143, RZ, RZ, R108 ;  /* 0x000000ffff8f2224 */ /* 0x000fca00078e006c */
[----:B------:R0:W2:Y:S01]  /*fe00*/  @P2 LDG.E.U8 R59, desc[UR24][R142.64] ;  /* 0x000000188e3b2981 */ /* 0x0000a2000c1e1100 */
[----:B------:R-:W-:Y:S01]  /*fe10*/  @!P3 IMAD.MOV R33, RZ, RZ, -R33 ;  /* 0x000000ffff21b224 */ /* 0x000fe200078e0a21 */
[----:B------:R-:W-:Y:S02]  /*fe20*/  ISETP.GE.AND P3, PT, R155, RZ, PT ;  /* 0x000000ff9b00720c */ /* 0x000fe40003f66270 */
[----:B------:R-:W-:Y:S11]  /*fe30*/  STL [R1+0x470], R141 ;  /* 0x0004708d01007387 */ /* 0x000ff60000100800 */
[----:B------:R-:W-:Y:S01]  /*fe40*/  @!P3 IMAD.MOV R35, RZ, RZ, -R35 ;  /* 0x000000ffff23b224 */ /* 0x000fe200078e0a23 */
[----:B------:R-:W-:-:S02]  /*fe50*/  ISETP.GE.AND P3, PT, R43, RZ, PT ;  /* 0x000000ff2b00720c */ /* 0x000fc40003f66270 */
[----:B------:R-:W2:Y:S01]  /*fe60*/  LDL.LU R43, [R1+0x230] ;  /* 0x00023000012b7983 */ /* 0x000ea20000300800 */
[----:B------:R-:W-:-:S03]  /*fe70*/  ISETP.GT.AND P5, PT, R3, UR30, P0 ;  /* 0x0000001e03007c0c */ /* 0x000fc600087a4270 */
[----:B------:R-:W-:Y:S04]  /*fe80*/  STL [R1+0x46c], R117 ;  /* 0x00046c7501007387 */ /* 0x000fe80000100800 */
[----:B------:R-:W-:Y:S04]  /*fe90*/  STL [R1+0x468], R112 ;  /* 0x0004687001007387 */ /* 0x000fe80000100800 */
[----:B---3--:R3:W-:Y:S02]  /*fea0*/  STL [R1+0x45c], R80 ;  /* 0x00045c5001007387 */ /* 0x0087e40000100800 */
[----:B---3--:R-:W-:-:S04]  /*feb0*/  LOP3.LUT R80, R10, 0x56, RZ, 0xfc, !PT ;  /* 0x000000560a507812 */ /* 0x008fc800078efcff */
[----:B------:R-:W-:Y:S01]  /*fec0*/  ISETP.LT.AND P4, PT, R80, R3, P0 ;  /* 0x000000035000720c */ /* 0x000fe20000781270 */
[----:B0-----:R-:W-:Y:S01]  /*fed0*/  @P5 IMAD.MOV.U32 R142, RZ, RZ, R102 ;  /* 0x000000ffff8e5224 */ /* 0x001fe200078e0066 */
[----:B------:R-:W-:Y:S01]  /*fee0*/  ISETP.GT.AND P2, PT, R3, UR31, P0 ;  /* 0x0000001f03007c0c */ /* 0x000fe20008744270 */
[----:B------:R-:W-:Y:S01]  /*fef0*/  @P5 IMAD.MOV.U32 R143, RZ, RZ, R104 ;  /* 0x000000ffff8f5224 */ /* 0x000fe200078e0068 */
[----:B----4-:R-:W-:Y:S04]  /*ff00*/  STL [R1+0x464], R98 ;  /* 0x0004646201007387 */ /* 0x010fe80000100800 */
[----:B------:R0:W3:Y:S05]  /*ff10*/  @P5 LDG.E.U8 R72, desc[UR24][R142.64] ;  /* 0x000000188e485981 */ /* 0x0000ea000c1e1100 */
[----:B0-----:R-:W-:-:S02]  /*ff20*/  @P4 IMAD.MOV.U32 R142, RZ, RZ, R90 ;  /* 0x000000ffff8e4224 */ /* 0x001fc400078e005a */
[----:B------:R-:W-:-:S05]  /*ff30*/  @P4 IMAD.MOV.U32 R143, RZ, RZ, R92 ;  /* 0x000000ffff8f4224 */ /* 0x000fca00078e005c */
[----:B------:R0:W4:Y:S02]  /*ff40*/  @P4 LDG.E.U8 R49, desc[UR24][R142.64] ;  /* 0x000000188e314981 */ /* 0x000124000c1e1100 */
[----:B0-----:R-:W-:Y:S02]  /*ff50*/  @P2 IMAD.MOV.U32 R142, RZ, RZ, R86 ;  /* 0x000000ffff8e2224 */ /* 0x001fe400078e0056 */
[----:B------:R-:W-:-:S05]  /*ff60*/  @P2 IMAD.MOV.U32 R143, RZ, RZ, R88 ;  /* 0x000000ffff8f2224 */ /* 0x000fca00078e0058 */
[----:B------:R0:W4:Y:S04]  /*ff70*/  @P2 LDG.E.U8 R47, desc[UR24][R142.64] ;  /* 0x000000188e2f2981 */ /* 0x000128000c1e1100 */
[----:B--2---:R2:W-:Y:S01]  /*ff80*/  STL [R1+0x454], R59 ;  /* 0x0004543b01007387 */ /* 0x0045e20000100800 */
[----:B------:R-:W-:-:S03]  /*ff90*/  ISETP.GT.AND P4, PT, R3, UR32, P0 ;  /* 0x0000002003007c0c */ /* 0x000fc60008784270 */
[----:B------:R-:W4:Y:S01]  /*ffa0*/  LDL.LU R80, [R1+0x234] ;  /* 0x0002340001507983 */ /* 0x000f220000300800 */
[----:B--2---:R-:W-:-:S04]  /*ffb0*/  LOP3.LUT R59, R10, 0x66, RZ, 0xfc, !PT ;  /* 0x000000660a3b7812 */ /* 0x004fc800078efcff */
[----:B------:R-:W-:-:S13]  /*ffc0*/  ISETP.LT.AND P5, PT, R59, R3, P0 ;  /* 0x000000033b00720c */ /* 0x000fda00007a1270 */
[----:B0-----:R-:W-:Y:S02]  /*ffd0*/  @P5 IMAD.MOV.U32 R142, RZ, RZ, R70 ;  /* 0x000000ffff8e5224 */ /* 0x001fe400078e0046 */
[----:B------:R-:W-:-:S05]  /*ffe0*/  @P5 IMAD.MOV.U32 R143, RZ, RZ, R61 ;  /* 0x000000ffff8f5224 */ /* 0x000fca00078e003d */
[----:B------:R0:W2:Y:S01]  /*fff0*/  @P5 LDG.E.U8 R45, desc[UR24][R142.64] ;  /* 0x000000188e2d5981 */ /* 0x0000a2000c1e1100 */
[----:B------:R-:W-:Y:S02]  /*10000*/  ISETP.GE.AND P2, PT, R43, RZ, PT ;  /* 0x000000ff2b00720c */ /* 0x000fe40003f46270 */
[----:B------:R-:W-:-:S04]  /*10010*/  LOP3.LUT R43, R10, 0x76, RZ, 0xfc, !PT ;  /* 0x000000760a2b7812 */ /* 0x000fc800078efcff */
[----:B------:R-:W-:Y:S02]  /*10020*/  ISETP.LT.AND P5, PT, R43, R3, P0 ;  /* 0x000000032b00720c */ /* 0x000fe400007a1270 */
[----:B------:R-:W-:Y:S01]  /*10030*/  PRMT R10, RZ, 0x7610, R10 ;  /* 0x00007610ff0a7816 */ /* 0x000fe2000000000a */
[----:B0-----:R-:W-:Y:S02]  /*10040*/  @P4 IMAD.MOV.U32 R142, RZ, RZ, R65 ;  /* 0x000000ffff8e4224 */ /* 0x001fe400078e0041 */
[----:B------:R-:W-:-:S05]  /*10050*/  @P4 IMAD.MOV.U32 R143, RZ, RZ, R57 ;  /* 0x000000ffff8f4224 */ /* 0x000fca00078e0039 */
[----:B------:R0:W2:Y:S03]  /*10060*/  @P4 LDG.E.U8 R10, desc[UR24][R142.64] ;  /* 0x000000188e0a4981 */ /* 0x0000a6000c1e1100 */
[----:B0-----:R-:W-:Y:S02]  /*10070*/  @P5 IMAD.MOV.U32 R142, RZ, RZ, R76 ;  /* 0x000000ffff8e5224 */ /* 0x001fe400078e004c */
[----:B------:R-:W-:-:S05]  /*10080*/  @P5 IMAD.MOV.U32 R143, RZ, RZ, R78 ;  /* 0x000000ffff8f5224 */ /* 0x000fca00078e004e */
[----:B------:R-:W2:Y:S04]  /*10090*/  @P5 LDG.E.U8 R74, desc[UR24][R142.64] ;  /* 0x000000188e4a5981 */ /* 0x000ea8000c1e1100 */
[----:B------:R-:W-:Y:S04]  /*100a0*/  STL [R1+0x458], R82 ;  /* 0x0004585201007387 */ /* 0x000fe80000100800 */
[----:B---3--:R0:W-:Y:S04]  /*100b0*/  STL [R1+0x450], R72 ;  /* 0x0004504801007387 */ /* 0x0081e80000100800 */
[----:B0-----:R-:W3:Y:S04]  /*100c0*/  LDL.LU R72, [R1+0x1fc] ;  /* 0x0001fc0001487983 */ /* 0x001ee80000300800 */
[----:B------:R-:W3:Y:S04]  /*100d0*/  LDL.LU R70, [R1+0x1f8] ;  /* 0x0001f80001467983 */ /* 0x000ee80000300800 */
[----:B------:R-:W3:Y:S04]  /*100e0*/  LDL.LU R65, [R1+0x1f4] ;  /* 0x0001f40001417983 */ /* 0x000ee80000300800 */
[----:B------:R-:W3:Y:S04]  /*100f0*/  LDL.LU R61, [R1+0x1f0] ;  /* 0x0001f000013d7983 */ /* 0x000ee80000300800 */
[----:B------:R-:W3:Y:S04]  /*10100*/  LDL.LU R59, [R1+0x1ec] ;  /* 0x0001ec00013b7983 */ /* 0x000ee80000300800 */
[----:B------:R-:W3:Y:S04]  /*10110*/  LDL.LU R57, [R1+0x1e8] ;  /* 0x0001e80001397983 */ /* 0x000ee80000300800 */
[----:B----4-:R0:W-:Y:S04]  /*10120*/  STL [R1+0x44c], R49 ;  /* 0x00044c3101007387 */ /* 0x0101e80000100800 */
[----:B0-----:R-:W4:Y:S04]  /*10130*/  LDL.LU R49, [R1+0x1e4] ;  /* 0x0001e40001317983 */ /* 0x001f280000300800 */
[----:B------:R0:W-:Y:S04]  /*10140*/  STL [R1+0x448], R47 ;  /* 0x0004482f01007387 */ /* 0x0001e80000100800 */
[----:B0-----:R-:W3:Y:S04]  /*10150*/  LDL.LU R47, [R1+0x1e0] ;  /* 0x0001e000012f7983 */ /* 0x001ee80000300800 */
[----:B--2---:R0:W-:Y:S04]  /*10160*/  STL [R1+0x444], R45 ;  /* 0x0004442d01007387 */ /* 0x0041e80000100800 */
[----:B0-----:R-:W2:Y:S04]  /*10170*/  LDL.LU R45, [R1+0x1dc] ;  /* 0x0001dc00012d7983 */ /* 0x001ea80000300800 */
[----:B------:R-:W2:Y:S04]  /*10180*/  LDL.LU R43, [R1+0x1d8] ;  /* 0x0001d800012b7983 */ /* 0x000ea80000300800 */
[----:B------:R-:W-:Y:S01]  /*10190*/  STL [R1+0x440], R10 ;  /* 0x0004400a01007387 */ /* 0x000fe20000100800 */
[----:B------:R-:W-:-:S03]  /*101a0*/  @!P3 IMAD.MOV R37, RZ, RZ, -R37 ;  /* 0x000000ffff25b224 */ /* 0x000fc600078e0a25 */
[----:B------:R0:W-:Y:S04]  /*101b0*/  STL [R1+0x43c], R74 ;  /* 0x00043c4a01007387 */ /* 0x0001e80000100800 */
[----:B------:R-:W-:Y:S01]  /*101c0*/  STL [R1+0xb70], R0 ;  /* 0x000b700001007387 */ /* 0x000fe20000100800 */
[----:B0-----:R-:W-:-:S05]  /*101d0*/  VIADD R74, R0, 0xdc ;  /* 0x000000dc004a7836 */ /* 0x001fca0000000000 */
[----:B------:R0:W-:Y:S04]  /*101e0*/  STL [R1+0x20c], R74 ;  /* 0x00020c4a01007387 */ /* 0x0001e80000100800 */
[----:B------:R-:W2:Y:S04]  /*101f0*/  LDL.LU R112, [R1+0x1d4] ;  /* 0x0001d40001707983 */ /* 0x000ea80000300800 */
[----:B------:R-:W2:Y:S04]  /*10200*/  LDL.LU R110, [R1+0x1d0] ;  /* 0x0001d000016e7983 */ /* 0x000ea80000300800 */
[----:B------:R-:W2:Y:S04]  /*10210*/  LDL.LU R108, [R1+0x1cc] ;  /* 0x0001cc00016c7983 */ /* 0x000ea80000300800 */
[----:B------:R-:W2:Y:S04]  /*10220*/  LDL.LU R106, [R1+0x1c8] ;  /* 0x0001c800016a7983 */ /* 0x000ea80000300800 */
[----:B------:R-:W2:Y:S01]  /*10230*/  LDL.LU R104, [R1+0x1c4] ;  /* 0x0001c40001687983 */ /* 0x000ea20000300800 */
[----:B-1----:R-:W-:-:S03]  /*10240*/  ISETP.NE.AND P3, PT, RZ, UR15, PT ;  /* 0x0000000fff007c0c */ /* 0x002fc6000bf65270 */
[----:B------:R-:W2:Y:S01]  /*10250*/  LDL.LU R102, [R1+0x1c0] ;  /* 0x0001c00001667983 */ /* 0x000ea20000300800 */
[----:B------:R-:W-:Y:S01]  /*10260*/  LOP3.LUT R10, RZ, UR15, RZ, 0x33, !PT ;  /* 0x0000000fff0a7c12 */ /* 0x000fe2000f8e33ff */
[----:B------:R-:W1:Y:S02]  /*10270*/  S2R R2, SR_TID.X ;  /* 0x0000000000027919 */ /* 0x000e640000002100 */
[----:B------:R-:W2:Y:S01]  /*10280*/  LDL.LU R98, [R1+0x1bc] ;  /* 0x0001bc0001627983 */ /* 0x000ea20000300800 */
[----:B------:R-:W-:Y:S01]  /*10290*/  ISETP.GE.AND P4, PT, R80, RZ, PT ;  /* 0x000000ff5000720c */ /* 0x000fe20003f86270 */
[----:B------:R-:W-:Y:S01]  /*102a0*/  @!P2 IMAD.MOV R22, RZ, RZ, -R22 ;  /* 0x000000ffff16a224 */ /* 0x000fe200078e0a16 */
[----:B------:R-:W0:Y:S01]  /*102b0*/  LDCU UR15, c[0x0][0x3b0] ;  /* 0x00007600ff0f77ac */ /* 0x000e220008000800 */
[----:B------:R-:W2:Y:S04]  /*102c0*/  LDL.LU R96, [R1+0x1b8] ;  /* 0x0001b80001607983 */ /* 0x000ea80000300800 */
[----:B------:R-:W2:Y:S01]  /*102d0*/  LDL.LU R94, [R1+0x1b4] ;  /* 0x0001b400015e7983 */ /* 0x000ea20000300800 */
[----:B------:R-:W-:-:S03]  /*102e0*/  SEL R21, R10, R21, !P3 ;  /* 0x000000150a157207 */ /* 0x000fc60005800000 */
[----:B------:R-:W2:Y:S04]  /*102f0*/  LDL.LU R92, [R1+0x1b0] ;  /* 0x0001b000015c7983 */ /* 0x000ea80000300800 */
[----:B------:R-:W2:Y:S04]  /*10300*/  LDL.LU R90, [R1+0x1ac] ;  /* 0x0001ac00015a7983 */ /* 0x000ea80000300800 */
[----:B------:R-:W2:Y:S04]  /*10310*/  LDL.LU R88, [R1+0x1a8] ;  /* 0x0001a80001587983 */ /* 0x000ea80000300800 */
[----:B------:R-:W2:Y:S04]  /*10320*/  LDL.LU R86, [R1+0x1a4] ;  /* 0x0001a40001567983 */ /* 0x000ea80000300800 */
[----:B------:R-:W2:Y:S01]  /*10330*/  LDL.LU R141, [R1+0x1a0] ;  /* 0x0001a000018d7983 */ /* 0x000ea20000300800 */
[----:B------:R-:W-:-:S03]  /*10340*/  IMAD R157, R21, UR75, RZ ;  /* 0x0000004b159d7c24 */ /* 0x000fc6000f8e02ff */
[----:B------:R-:W2:Y:S01]  /*10350*/  LDL.LU R82, [R1+0x19c] ;  /* 0x00019c0001527983 */ /* 0x000ea20000300800 */
[----:B------:R-:W-:Y:S02]  /*10360*/  IABS R21, R74 ;  /* 0x0000004a00157213 */ /* 0x000fe40000000000 */
[C---:B---3--:R-:W-:Y:S01]  /*10370*/  SEL R159, R10.reuse, R72, !P3 ;  /* 0x000000480a9f7207 */ /* 0x048fe20005800000 */
[----:B------:R-:W3:Y:S01]  /*10380*/  LDL.LU R80, [R1+0x198] ;  /* 0x0001980001507983 */ /* 0x000ee20000300800 */
[C---:B------:R-:W-:Y:S02]  /*10390*/  SEL R134, R10.reuse, R70, !P3 ;  /* 0x000000460a867207 */ /* 0x040fe40005800000 */
[C---:B------:R-:W-:Y:S01]  /*103a0*/  SEL R130, R10.reuse, R65, !P3 ;  /* 0x000000410a827207 */ /* 0x040fe20005800000 */
[----:B------:R-:W3:Y:S01]  /*103b0*/  LDL.LU R78, [R1+0x194] ;  /* 0x00019400014e7983 */ /* 0x000ee20000300800 */
[C---:B------:R-:W-:Y:S02]  /*103c0*/  SEL R128, R10.reuse, R61, !P3 ;  /* 0x0000003d0a807207 */ /* 0x040fe40005800000 */
[C---:B------:R-:W-:Y:S01]  /*103d0*/  SEL R126, R10.reuse, R59, !P3 ;  /* 0x0000003b0a7e7207 */ /* 0x040fe20005800000 */
[----:B------:R-:W3:Y:S01]  /*103e0*/  LDL.LU R76, [R1+0x190] ;  /* 0x00019000014c7983 */ /* 0x000ee20000300800 */
[----:B------:R-:W-:-:S02]  /*103f0*/  SEL R124, R10, R57, !P3 ;  /* 0x000000390a7c7207 */ /* 0x000fc40005800000 */
[C---:B----4-:R-:W-:Y:S01]  /*10400*/  SEL R122, R10.reuse, R49, !P3 ;  /* 0x000000310a7a7207 */ /* 0x050fe20005800000 */
[----:B------:R-:W4:Y:S01]  /*10410*/  LDL.LU R142, [R1+0x18c] ;  /* 0x00018c00018e7983 */ /* 0x000f220000300800 */
[C---:B------:R-:W-:Y:S02]  /*10420*/  SEL R120, R10.reuse, R47, !P3 ;  /* 0x0000002f0a787207 */ /* 0x040fe40005800000 */
[C---:B--2---:R-:W-:Y:S01]  /*10430*/  SEL R118, R10.reuse, R45, !P3 ;  /* 0x0000002d0a767207 */ /* 0x044fe20005800000 */
[----:B0-----:R-:W2:Y:S01]  /*10440*/  LDL.LU R74, [R1+0x188] ;  /* 0x00018800014a7983 */ /* 0x001ea20000300800 */
[----:B------:R-:W-:-:S03]  /*10450*/  SEL R114, R10, R43, !P3 ;  /* 0x0000002b0a727207 */ /* 0x000fc60005800000 */
[----:B------:R-:W2:Y:S01]  /*10460*/  LDL.LU R72, [R1+0x184] ;  /* 0x0001840001487983 */ /* 0x000ea20000300800 */
[C---:B------:R-:W-:Y:S02]  /*10470*/  SEL R139, R10.reuse, R139, !P3 ;  /* 0x0000008b0a8b7207 */ /* 0x040fe40005800000 */
[----:B------:R-:W-:Y:S01]  /*10480*/  SEL R160, R10, R39, !P3 ;  /* 0x000000270aa07207 */ /* 0x000fe20005800000 */
[----:B------:R-:W2:Y:S01]  /*10490*/  LDL.LU R70, [R1+0x180] ;  /* 0x0001800001467983 */ /* 0x000ea20000300800 */
[----:B-1----:R-:W-:Y:S01]  /*104a0*/  LOP3.LUT R2, R2, 0x7f, RZ, 0xc0, !PT ;  /* 0x0000007f02027812 */ /* 0x002fe200078ec0ff */
[----:B------:R-:W-:Y:S01]  /*104b0*/  @!P4 IMAD.MOV R23, RZ, RZ, -R23 ;  /* 0x000000ffff17c224 */ /* 0x000fe200078e0a17 */
[C---:B------:R-:W-:Y:S01]  /*104c0*/  SEL R38, R10.reuse, R38, !P3 ;  /* 0x000000260a267207 */ /* 0x040fe20005800000 */
[----:B------:R-:W2:Y:S01]  /*104d0*/  LDL.LU R65, [R1+0x17c] ;  /* 0x00017c0001417983 */ /* 0x000ea20000300800 */
[C---:B------:R-:W-:Y:S01]  /*104e0*/  SEL R0, R10.reuse, R13, !P3 ;  /* 0x0000000d0a007207 */ /* 0x040fe20005800000 */
[----:B------:R-:W0:Y:S02]  /*104f0*/  LDCU UR75, c[0x0][0x3b0] ;  /* 0x00007600ff4b77ac */ /* 0x000e240008000800 */
[----:B------:R-:W2:Y:S04]  /*10500*/  LDL.LU R117, [R1+0x178] ;  /* 0x0001780001757983 */ /* 0x000ea80000300800 */
[----:B------:R-:W2:Y:S04]  /*10510*/  LDL.LU R61, [R1+0x174] ;  /* 0x00017400013d7983 */ /* 0x000ea80000300800 */
[----:B------:R-:W2:Y:S04]  /*10520*/  LDL.LU R59, [R1+0x170] ;  /* 0x00017000013b7983 */ /* 0x000ea80000300800 */
[----:B------:R-:W2:Y:S04]  /*10530*/  LDL.LU R57, [R1+0x16c] ;  /* 0x00016c0001397983 */ /* 0x000ea80000300800 */
[----:B------:R-:W2:Y:S04]  /*10540*/  LDL.LU R49, [R1+0x168] ;  /* 0x0001680001317983 */ /* 0x000ea80000300800 */
[----:B------:R-:W2:Y:S04]  /*10550*/  LDL.LU R47, [R1+0x164] ;  /* 0x00016400012f7983 */ /* 0x000ea80000300800 */
[----:B------:R-:W2:Y:S04]  /*10560*/  LDL.LU R45, [R1+0x160] ;  /* 0x00016000012d7983 */ /* 0x000ea80000300800 */
[----:B------:R-:W2:Y:S04]  /*10570*/  LDL.LU R43, [R1+0x15c] ;  /* 0x00015c00012b7983 */ /* 0x000ea80000300800 */
[----:B------:R1:W-:Y:S04]  /*10580*/  STL [R1+0xb74], R10 ;  /* 0x000b740a01007387 */ /* 0x0003e80000100800 */
[----:B------:R-:W-:Y:S01]  /*10590*/  STL [R1+0xc90], R126 ;  /* 0x000c907e01007387 */ /* 0x000fe20000100800 */
[----:B------:R-:W-:-:S03]  /*105a0*/  SEL R104, R10, R104, !P3 ;  /* 0x000000680a687207 */ /* 0x000fc60005800000 */
[----:B------:R-:W-:Y:S04]  /*105b0*/  STL [R1+0xc8c], R124 ;  /* 0x000c8c7c01007387 */ /* 0x000fe80000100800 */
[----:B------:R-:W-:Y:S04]  /*105c0*/  STL [R1+0xc84], R114 ;  /* 0x000c847201007387 */ /* 0x000fe80000100800 */
[----:B------:R-:W-:Y:S01]  /*105d0*/  STL [R1+0xc78], R104 ;  /* 0x000c786801007387 */ /* 0x000fe20000100800 */
[----:B------:R-:W-:Y:S01]  /*105e0*/  SEL R135, R10, R135, !P3 ;  /* 0x000000870a877207 */ /* 0x000fe20005800000 */
[----:B------:R-:W-:Y:S01]  /*105f0*/  IMAD R13, R160, UR6, RZ ;  /* 0x00000006a00d7c24 */ /* 0x000fe2000f8e02ff */
[----:B------:R-:W-:-:S05]  /*10600*/  SEL R92, R10, R92, !P3 ;  /* 0x0000005c0a5c7207 */ /* 0x000fca0005800000 */
[----:B------:R-:W-:Y:S01]  /*10610*/  STL [R1+0xc68], R92 ;  /* 0x000c685c01007387 */ /* 0x000fe20000100800 */
[----:B------:R-:W-:Y:S02]  /*10620*/  ISETP.LT.AND P2, PT, R2, R3, P0 ;  /* 0x000000030200720c */ /* 0x000fe40000741270 */
[----:B------:R-:W-:-:S05]  /*10630*/  SEL R82, R10, R82, !P3 ;  /* 0x000000520a527207 */ /* 0x000fca0005800000 */
[----:B------:R-:W-:Y:S01]  /*10640*/  STL [R1+0xc58], R82 ;  /* 0x000c585201007387 */ /* 0x000fe20000100800 */
[C---:B------:R-:W-:Y:S01]  /*10650*/  SEL R143, R10.reuse, R141, !P3 ;  /* 0x0000008d0a8f7207 */ /* 0x040fe20005800000 */
[----:B------:R-:W-:Y:S01]  /*10660*/  IMAD.MOV.U32 R3, RZ, RZ, R21 ;  /* 0x000000ffff037224 */ /* 0x000fe200078e0015 */
[----:B------:R-:W-:Y:S01]  /*10670*/  SEL R129, R10, R129, !P3 ;  /* 0x000000810a817207 */ /* 0x000fe20005800000 */
[----:B------:R-:W-:Y:S01]  /*10680*/  IMAD R158, R38, UR76, RZ ;  /* 0x0000004c269e7c24 */ /* 0x000fe2000f8e02ff */
[C---:B------:R-:W-:Y:S02]  /*10690*/  SEL R113, R10.reuse, R113, !P3 ;  /* 0x000000710a717207 */ /* 0x040fe40005800000 */
[C---:B------:R-:W-:Y:S02]  /*106a0*/  SEL R153, R10.reuse, R73, !P3 ;  /* 0x000000490a997207 */ /* 0x040fe40005800000 */
[C---:B------:R-:W-:Y:S02]  /*106b0*/  SEL R152, R10.reuse, R68, !P3 ;  /* 0x000000440a987207 */ /* 0x040fe40005800000 */
[----:B------:R-:W-:-:S02]  /*106c0*/  SEL R151, R10, R63, !P3 ;  /* 0x0000003f0a977207 */ /* 0x000fc40005800000 */
[C---:B------:R-:W-:Y:S02]  /*106d0*/  SEL R105, R10.reuse, R105, !P3 ;  /* 0x000000690a697207 */ /* 0x040fe40005800000 */
[C---:B------:R-:W-:Y:S02]  /*106e0*/  SEL R155, R10.reuse, R85, !P3 ;  /* 0x000000550a9b7207 */ /* 0x040fe40005800000 */
        /* <DEDUP_REMOVED lines=17> */
[C---:B---3--:R-:W-:Y:S02]  /*10800*/  SEL R80, R10.reuse, R80, !P3 ;  /* 0x000000500a507207 */ /* 0x048fe40005800000 */
        /* <DEDUP_REMOVED lines=56> */
[----:B------:R-:W-:Y:S01]  /*10b90*/  SEL R37, R10, R37, !P3 ;  /* 0x000000250a257207 */ /* 0x000fe20005800000 */
[----:B------:R-:W-:Y:S01]  /*10ba0*/  IMAD R134, R134, UR6, RZ ;  /* 0x0000000686867c24 */ /* 0x000fe2000f8e02ff */
[----:B----4-:R-:W-:Y:S01]  /*10bb0*/  SEL R141, R10, R142, !P3 ;  /* 0x0000008e0a8d7207 */ /* 0x010fe20005800000 */
[----:B------:R-:W-:Y:S01]  /*10bc0*/  IMAD R122, R122, UR6, RZ ;  /* 0x000000067a7a7c24 */ /* 0x000fe2000f8e02ff */
[----:B------:R-:W-:Y:S01]  /*10bd0*/  SEL R21, R10, R121, !P3 ;  /* 0x000000790a157207 */ /* 0x000fe20005800000 */
[----:B------:R-:W-:Y:S01]  /*10be0*/  IMAD R130, R130, UR6, RZ ;  /* 0x0000000682827c24 */ /* 0x000fe2000f8e02ff */
[----:B------:R-:W-:Y:S01]  /*10bf0*/  SEL R63, R10, R53, !P3 ;  /* 0x000000350a3f7207 */ /* 0x000fe20005800000 */
[----:B------:R-:W-:Y:S01]  /*10c00*/  IMAD R120, R120, UR6, RZ ;  /* 0x0000000678787c24 */ /* 0x000fe2000f8e02ff */
[C---:B------:R-:W-:Y:S01]  /*10c10*/  SEL R68, R10.reuse, R48, !P3 ;  /* 0x000000300a447207 */ /* 0x040fe20005800000 */
[----:B------:R-:W3:Y:S01]  /*10c20*/  LDCU UR76, c[0x0][0x3b0] ;  /* 0x00007600ff4c77ac */ /* 0x000ee20008000800 */
[----:B------:R-:W-:-:S02]  /*10c30*/  SEL R73, R10, R41, !P3 ;  /* 0x000000290a497207 */ /* 0x000fc40005800000 */
[C---:B------:R-:W-:Y:S02]  /*10c40*/  SEL R38, R10.reuse, R20, !P3 ;  /* 0x000000140a267207 */ /* 0x040fe40005800000 */
[----:B--2---:R-:W-:-:S05]  /*10c50*/  SEL R74, R10, R74, !P3 ;  /* 0x0000004a0a4a7207 */ /* 0x004fca0005800000 */
[----:B------:R-:W-:Y:S01]  /*10c60*/  STL [R1+0xb78], R74 ;  /* 0x000b784a01007387 */ /* 0x000fe20000100800 */
[C---:B------:R-:W-:Y:S02]  /*10c70*/  SEL R72, R10.reuse, R72, !P3 ;  /* 0x000000480a487207 */ /* 0x040fe40005800000 */
[----:B------:R-:W-:-:S05]  /*10c80*/  SEL R61, R10, R61, !P3 ;  /* 0x0000003d0a3d7207 */ /* 0x000fca0005800000 */
[----:B------:R-:W-:Y:S01]  /*10c90*/  STL [R1+0xbf0], R61 ;  /* 0x000bf03d01007387 */ /* 0x000fe20000100800 */
[----:B------:R-:W-:-:S05]  /*10ca0*/  SEL R47, R10, R47, !P3 ;  /* 0x0000002f0a2f7207 */ /* 0x000fca0005800000 */
[----:B------:R-:W-:Y:S04]  /*10cb0*/  STL [R1+0xbc8], R47 ;  /* 0x000bc82f01007387 */ /* 0x000fe80000100800 */
[----:B------:R-:W-:Y:S04]  /*10cc0*/  STL [R1+0xc9c], R139 ;  /* 0x000c9c8b01007387 */ /* 0x000fe80000100800 */
[----:B------:R-:W-:Y:S04]  /*10cd0*/  STL [R1+0xca4], R139 ;  /* 0x000ca48b01007387 */ /* 0x000fe80000100800 */
[----:B------:R-:W-:Y:S01]  /*10ce0*/  STL [R1+0xcac], R139 ;  /* 0x000cac8b01007387 */ /* 0x000fe20000100800 */
[----:B------:R-:W-:-:S03]  /*10cf0*/  SEL R142, R10, R117, !P3 ;  /* 0x000000750a8e7207 */ /* 0x000fc60005800000 */
[----:B------:R-:W-:Y:S01]  /*10d00*/  STL [R1+0xcb4], R139 ;  /* 0x000cb48b01007387 */ /* 0x000fe20000100800 */
[----:B------:R-:W-:-:S03]  /*10d10*/  SEL R70, R10, R70, !P3 ;  /* 0x000000460a467207 */ /* 0x000fc60005800000 */
[----:B------:R-:W-:Y:S01]  /*10d20*/  STL [R1+0xcb8], R139 ;  /* 0x000cb88b01007387 */ /* 0x000fe20000100800 */
[----:B------:R-:W-:-:S03]  /*10d30*/  SEL R65, R10, R65, !P3 ;  /* 0x000000410a417207 */ /* 0x000fc60005800000 */
[----:B------:R-:W-:Y:S01]  /*10d40*/  STL [R1+0xcc0], R139 ;  /* 0x000cc08b01007387 */ /* 0x000fe20000100800 */
[C---:B------:R-:W-:Y:S02]  /*10d50*/  SEL R59, R10.reuse, R59, !P3 ;  /* 0x0000003b0a3b7207 */ /* 0x040fe40005800000 */
[C---:B------:R-:W-:Y:S01]  /*10d60*/  SEL R57, R10.reuse, R57, !P3 ;  /* 0x000000390a397207 */ /* 0x040fe20005800000 */
[----:B------:R-:W-:Y:S01]  /*10d70*/  STL [R1+0xcc8], R139 ;  /* 0x000cc88b01007387 */ /* 0x000fe20000100800 */
[C---:B------:R-:W-:Y:S02]  /*10d80*/  SEL R49, R10.reuse, R49, !P3 ;  /* 0x000000310a317207 */ /* 0x040fe40005800000 */
[C---:B------:R-:W-:Y:S01]  /*10d90*/  SEL R45, R10.reuse, R45, !P3 ;  /* 0x0000002d0a2d7207 */ /* 0x040fe20005800000 */
[----:B------:R-:W-:Y:S01]  /*10da0*/  STL [R1+0xcd0], R139 ;  /* 0x000cd08b01007387 */ /* 0x000fe20000100800 */
[C---:B------:R-:W-:Y:S02]  /*10db0*/  SEL R43, R10.reuse, R43, !P3 ;  /* 0x0000002b0a2b7207 */ /* 0x040fe40005800000 */
[C---:B------:R-:W-:Y:S01]  /*10dc0*/  SEL R46, R10.reuse, R19, !P3 ;  /* 0x000000130a2e7207 */ /* 0x040fe20005800000 */
[----:B------:R-:W-:Y:S01]  /*10dd0*/  STL [R1+0xc98], R135 ;  /* 0x000c988701007387 */ /* 0x000fe20000100800 */
[----:B------:R-:W-:-:S02]  /*10de0*/  SEL R79, R10, R18, !P3 ;  /* 0x000000120a4f7207 */ /* 0x000fc40005800000 */
[C---:B------:R-:W-:Y:S02]  /*10df0*/  SEL R39, R10.reuse, R16, !P3 ;  /* 0x000000100a277207 */ /* 0x040fe40005800000 */
[C---:B------:R-:W-:Y:S02]  /*10e00*/  SEL R48, R10.reuse, R15, !P3 ;  /* 0x0000000f0a307207 */ /* 0x040fe40005800000 */
[C---:B------:R-:W-:Y:S02]  /*10e10*/  SEL R85, R10.reuse, R14, !P3 ;  /* 0x0000000e0a557207 */ /* 0x040fe40005800000 */
[----:B------:R-:W-:Y:S01]  /*10e20*/  SEL R40, R10, R12, !P3 ;  /* 0x0000000c0a287207 */ /* 0x000fe20005800000 */
[----:B------:R-:W-:Y:S01]  /*10e30*/  IMAD R12, R126, UR6, RZ ;  /* 0x000000067e0c7c24 */ /* 0x000fe2000f8e02ff */
        /* <DEDUP_REMOVED lines=8> */
[----:B------:R-:W-:Y:S01]  /*10ec0*/  SEL R144, R10, R23, !P3 ;  /* 0x000000170a907207 */ /* 0x000fe20005800000 */
[----:B------:R-:W-:Y:S01]  /*10ed0*/  STL [R1+0xc94], R129 ;  /* 0x000c948101007387 */ /* 0x000fe20000100800 */
[-C--:B-1----:R-:W-:Y:S01]  /*10ee0*/  IADD3 R10, P5, PT, R13, R7.reuse, RZ ;  /* 0x000000070d0a7210 */ /* 0x082fe20007fbe0ff */
[----:B------:R-:W-:Y:S02]  /*10ef0*/  IMAD R11, R114, UR6, RZ ;  /* 0x00000006720b7c24 */ /* 0x000fe4000f8e02ff */
[----:B------:R-:W-:Y:S01]  /*10f00*/  STL [R1+0xc88], R113 ;  /* 0x000c887101007387 */ /* 0x000fe20000100800 */
[----:B------:R-:W-:-:S03]  /*10f10*/  IADD3 R26, P4, PT, R12, R7, RZ ;  /* 0x000000070c1a7210 */ /* 0x000fc60007f9e0ff */
[----:B------:R-:W-:Y:S04]  /*10f20*/  STL [R1+0xc7c], R105 ;  /* 0x000c7c6901007387 */ /* 0x000fe80000100800 */
[----:B------:R-:W-:Y:S04]  /*10f30*/  STL [R1+0xc70], R99 ;  /* 0x000c706301007387 */ /* 0x000fe80000100800 */
[----:B------:R1:W-:Y:S01]  /*10f40*/  STL [R1+0x160], R10 ;  /* 0x0001600a01007387 */ /* 0x0003e20000100800 */
[----:B------:R-:W-:-:S03]  /*10f50*/  IMAD R5, R104, UR6, RZ ;  /* 0x0000000668057c24 */ /* 0x000fc6000f8e02ff */
[----:B------:R-:W-:Y:S01]  /*10f60*/  STL [R1+0x1a0], R26 ;  /* 0x0001a01a01007387 */ /* 0x000fe20000100800 */
[-C--:B-1----:R-:W-:Y:S02]  /*10f70*/  LEA.HI.X.SX32 R10, R13, R6.reuse, 0x1, P5 ;  /* 0x000000060d0a7211 */ /* 0x082fe400028f0eff */
[----:B------:R-:W-:Y:S01]  /*10f80*/  IADD3 R25, P5, PT, R11, R7, RZ ;  /* 0x000000070b197210 */ /* 0x000fe20007fbe0ff */
[----:B------:R-:W-:Y:S02]  /*10f90*/  IMAD R4, R92, UR6, RZ ;  /* 0x000000065c047c24 */ /* 0x000fe4000f8e02ff */
[----:B------:R1:W-:Y:S04]  /*10fa0*/  STL [R1+0x15c], R10 ;  /* 0x00015c0a01007387 */ /* 0x0003e80000100800 */
[----:B------:R2:W-:Y:S01]  /*10fb0*/  STL [R1+0x1e0], R25 ;  /* 0x0001e01901007387 */ /* 0x0005e20000100800 */
[----:B-1----:R-:W-:-:S02]  /*10fc0*/  LEA.HI.X.SX32 R10, R12, R6, 0x1, P4 ;  /* 0x000000060c0a7211 */ /* 0x002fc400020f0eff */
[----:B------:R-:W-:Y:S02]  /*10fd0*/  LEA.HI.X.SX32 R12, R11, R6, 0x1, P5 ;  /* 0x000000060b0c7211 */ /* 0x000fe400028f0eff */
[----:B--2---:R-:W-:Y:S01]  /*10fe0*/  IADD3 R25, P4, PT, R5, R7, RZ ;  /* 0x0000000705197210 */ /* 0x004fe20007f9e0ff */
[----:B------:R1:W-:Y:S01]  /*10ff0*/  STL [R1+0x19c], R10 ;  /* 0x00019c0a01007387 */ /* 0x0003e20000100800 */
[----:B------:R-:W-:-:S03]  /*11000*/  IMAD R14, R82, UR6, RZ ;  /* 0x00000006520e7c24 */ /* 0x000fc6000f8e02ff */
[----:B------:R-:W-:Y:S01]  /*11010*/  STL [R1+0x240], R25 ;  /* 0x0002401901007387 */ /* 0x000fe20000100800 */
[----:B------:R-:W-:Y:S01]  /*11020*/  IMAD R15, R74, UR6, RZ ;  /* 0x000000064a0f7c24 */ /* 0x000fe2000f8e02ff */
[----:B-1----:R-:W-:Y:S02]  /*11030*/  IADD3 R10, P5, PT, R4, R7, RZ ;  /* 0x00000007040a7210 */ /* 0x002fe40007fbe0ff */
[----:B------:R1:W-:Y:S04]  /*11040*/  STL [R1+0x1dc], R12 ;  /* 0x0001dc0c01007387 */ /* 0x0003e80000100800 */
[----:B------:R-:W-:Y:S04]  /*11050*/  STL [R1+0xc5c], R84 ;  /* 0x000c5c5401007387 */ /* 0x000fe80000100800 */
[----:B------:R2:W-:Y:S01]  /*11060*/  STL [R1+0x280], R10 ;  /* 0x0002800a01007387 */ /* 0x0005e20000100800 */
[----:B-1----:R-:W-:-:S02]  /*11070*/  LEA.HI.X.SX32 R12, R5, R6, 0x1, P4 ;  /* 0x00000006050c7211 */ /* 0x002fc400020f0eff */
[----:B------:R-:W-:Y:S02]  /*11080*/  LEA.HI.X.SX32 R5, R4, R6, 0x1, P5 ;  /* 0x0000000604057211 */ /* 0x000fe400028f0eff */
[-C--:B------:R-:W-:Y:S02]  /*11090*/  IADD3 R4, P5, PT, R15, R7.reuse, RZ ;  /* 0x000000070f047210 */ /* 0x080fe40007fbe0ff */
[----:B--2---:R-:W-:Y:S01]  /*110a0*/  IADD3 R10, P4, PT, R14, R7, RZ ;  /* 0x000000070e0a7210 */ /* 0x004fe20007f9e0ff */
[----:B------:R-:W-:Y:S01]  /*110b0*/  STL [R1+0x23c], R12 ;  /* 0x00023c0c01007387 */ /* 0x000fe20000100800 */
[----:B------:R-:W-:-:S03]  /*110c0*/  IMAD R16, R61, UR6, RZ ;  /* 0x000000063d107c24 */ /* 0x000fc6000f8e02ff */
[----:B------:R-:W-:Y:S04]  /*110d0*/  STL [R1+0x5f0], R10 ;  /* 0x0005f00a01007387 */ /* 0x000fe80000100800 */
[----:B------:R1:W-:Y:S01]  /*110e0*/  STL [R1+0x27c], R5 ;  /* 0x00027c0501007387 */ /* 0x0003e20000100800 */
[----:B------:R-:W-:-:S03]  /*110f0*/  IMAD R17, R47, UR6, RZ ;  /* 0x000000062f117c24 */ /* 0x000fc6000f8e02ff */
[----:B------:R-:W-:Y:S04]  /*11100*/  STL [R1+0xc04], R67 ;  /* 0x000c044301007387 */ /* 0x000fe80000100800 */
[----:B------:R2:W-:Y:S01]  /*11110*/  STL [R1+0x618], R4 ;  /* 0x0006180401007387 */ /* 0x0005e20000100800 */
[-C--:B-1----:R-:W-:Y:S02]  /*11120*/  LEA.HI.X.SX32 R5, R15, R6.reuse, 0x1, P5 ;  /* 0x000000060f057211 */ /* 0x082fe400028f0eff */
[----:B--2---:R-:W-:Y:S02]  /*11130*/  LEA.HI.X.SX32 R4, R14, R6, 0x1, P4 ;  /* 0x000000060e047211 */ /* 0x004fe400020f0eff */
[----:B------:R-:W-:-:S03]  /*11140*/  IADD3 R10, P4, PT, R16, R7, RZ ;  /* 0x00000007100a7210 */ /* 0x000fc60007f9e0ff */
[----:B------:R1:W-:Y:S01]  /*11150*/  STL [R1+0x5ec], R4 ;  /* 0x0005ec0401007387 */ /* 0x0003e20000100800 */
[----:B------:R-:W-:-:S03]  /*11160*/  IMAD R18, R139, UR6, RZ ;  /* 0x000000068b127c24 */ /* 0x000fc6000f8e02ff */
[----:B------:R-:W-:Y:S01]  /*11170*/  STL [R1+0x640], R10 ;  /* 0x0006400a01007387 */ /* 0x000fe20000100800 */
[----:B-1----:R-:W-:-:S03]  /*11180*/  IADD3 R4, P5, PT, R17, R7, RZ ;  /* 0x0000000711047210 */ /* 0x002fc60007fbe0ff */
        /* <DEDUP_REMOVED lines=15> */
[-C--:B-1----:R-:W-:Y:S01]  /*11280*/  LEA.HI.X.SX32 R5, R19, R6.reuse, 0x1, P5 ;  /* 0x0000000613057211 */ /* 0x082fe200028f0eff */
[----:B------:R-:W-:Y:S01]  /*11290*/  IMAD R22, R113, UR6, RZ ;  /* 0x0000000671167c24 */ /* 0x000fe2000f8e02ff */
[----:B--2---:R-:W-:Y:S02]  /*112a0*/  LEA.HI.X.SX32 R4, R18, R6, 0x1, P4 ;  /* 0x0000000612047211 */ /* 0x004fe400020f0eff */
[----:B------:R-:W-:-:S03]  /*112b0*/  IADD3 R10, P4, PT, R20, R7, RZ ;  /* 0x00000007140a7210 */ /* 0x000fc60007f9e0ff */
[----:B------:R1:W-:Y:S04]  /*112c0*/  STL [R1+0x67c], R4 ;  /* 0x00067c0401007387 */ /* 0x0003e80000100800 */
[----:B------:R-:W-:Y:S01]  /*112d0*/  STL [R1+0x6c0], R10 ;  /* 0x0006c00a01007387 */ /* 0x000fe20000100800 */
[----:B-1----:R-:W-:-:S03]  /*112e0*/  IADD3 R4, P5, PT, R21, R7, RZ ;  /* 0x0000000715047210 */ /* 0x002fc60007fbe0ff */
[----:B------:R1:W-:Y:S01]  /*112f0*/  STL [R1+0x69c], R5 ;  /* 0x00069c0501007387 */ /* 0x0003e20000100800 */
[----:B------:R-:W-:-:S03]  /*11300*/  IMAD R23, R105, UR6, RZ ;  /* 0x0000000669177c24 */ /* 0x000fc6000f8e02ff */
[----:B------:R-:W-:Y:S04]  /*11310*/  STL [R1+0xbd8], R51 ;  /* 0x000bd83301007387 */ /* 0x000fe80000100800 */
[----:B------:R2:W-:Y:S01]  /*11320*/  STL [R1+0x6e0], R4 ;  /* 0x0006e00401007387 */ /* 0x0005e20000100800 */
[----:B-1----:R-:W-:-:S03]  /*11330*/  LEA.HI.X.SX32 R5, R20, R6, 0x1, P4 ;  /* 0x0000000614057211 */ /* 0x002fc600020f0eff */
[----:B------:R-:W-:Y:S01]  /*11340*/  STL [R1+0xc08], R20 ;  /* 0x000c081401007387 */ /* 0x000fe20000100800 */
[----:B--2---:R-:W-:-:S03]  /*11350*/  IADD3 R4, P4, PT, R22, R7, RZ ;  /* 0x0000000716047210 */ /* 0x004fc60007f9e0ff */
[----:B------:R1:W-:Y:S01]  /*11360*/  STL [R1+0x6bc], R5 ;  /* 0x0006bc0501007387 */ /* 0x0003e20000100800 */
[----:B------:R-:W-:-:S03]  /*11370*/  IMAD R24, R99, UR6, RZ ;  /* 0x0000000663187c24 */ /* 0x000fc6000f8e02ff */
[----:B------:R-:W-:Y:S04]  /*11380*/  STL [R1+0xb7c], R21 ;  /* 0x000b7c1501007387 */ /* 0x000fe80000100800 */
[----:B------:R2:W-:Y:S01]  /*11390*/  STL [R1+0x700], R4 ;  /* 0x0007000401007387 */ /* 0x0005e20000100800 */
[----:B-1----:R-:W-:Y:S01]  /*113a0*/  LEA.HI.X.SX32 R5, R21, R6, 0x1, P5 ;  /* 0x0000000615057211 */ /* 0x002fe200028f0eff */
[----:B------:R-:W-:-:S04]  /*113b0*/  IMAD R13, R91, UR6, RZ ;  /* 0x000000065b0d7c24 */ /* 0x000fc8000f8e02ff */
[----:B------:R1:W-:Y:S01]  /*113c0*/  STL [R1+0x6dc], R5 ;  /* 0x0006dc0501007387 */ /* 0x0003e20000100800 */
[----:B--2---:R-:W-:-:S03]  /*113d0*/  IADD3 R4, P5, PT, R23, R7, RZ ;  /* 0x0000000717047210 */ /* 0x004fc60007fbe0ff */
        /* <DEDUP_REMOVED lines=9> */
[-C--:B-1----:R-:W-:Y:S02]  /*11470*/  LEA.HI.X.SX32 R5, R23, R6.reuse, 0x1, P5 ;  /* 0x0000000617057211 */ /* 0x082fe400028f0eff */
[----:B------:R-:W-:-:S03]  /*11480*/  LEA.HI.X.SX32 R10, R24, R6, 0x1, P4 ;  /* 0x00000006180a7211 */ /* 0x000fc600020f0eff */
[----:B------:R-:W-:Y:S01]  /*11490*/  STL [R1+0x71c], R5 ;  /* 0x00071c0501007387 */ /* 0x000fe20000100800 */
[----:B--2---:R-:W-:-:S03]  /*114a0*/  IADD3 R4, P5, PT, R13, R7, RZ ;  /* 0x000000070d047210 */ /* 0x004fc60007fbe0ff */
[----:B------:R-:W-:Y:S04]  /*114b0*/  STL [R1+0xc24], R38 ;  /* 0x000c242601007387 */ /* 0x000fe80000100800 */
[----:B------:R1:W-:Y:S01]  /*114c0*/  STL [R1+0x760], R4 ;  /* 0x0007600401007387 */ /* 0x0003e20000100800 */
[----:B------:R-:W-:-:S03]  /*114d0*/  LEA.HI.X.SX32 R13, R13, R6, 0x1, P5 ;  /* 0x000000060d0d7211 */ /* 0x000fc600028f0eff */
[----:B------:R-:W-:Y:S04]  /*114e0*/  STL [R1+0xc10], R24 ;  /* 0x000c101801007387 */ /* 0x000fe80000100800 */
[----:B------:R2:W-:Y:S01]  /*114f0*/  STL [R1+0x73c], R10 ;  /* 0x00073c0a01007387 */ /* 0x0005e20000100800 */
[----:B-1----:R-:W-:-:S05]  /*11500*/  IADD3 R4, P4, PT, R11, R7, RZ ;  /* 0x000000070b047210 */ /* 0x002fca0007f9e0ff */
[----:B------:R-:W-:Y:S01]  /*11510*/  STL [R1+0x780], R4 ;  /* 0x0007800401007387 */ /* 0x000fe20000100800 */
[----:B--2---:R-:W-:-:S03]  /*11520*/  IADD3 R10, P5, PT, R158, R7, RZ ;  /* 0x000000079e0a7210 */ /* 0x004fc60007fbe0ff */
        /* <DEDUP_REMOVED lines=11> */
[----:B------:R-:W-:Y:S04]  /*115e0*/  STL [R1+0x7c0], R135 ;  /* 0x0007c08701007387 */ /* 0x000fe80000100800 */
[----:B------:R1:W-:Y:S01]  /*115f0*/  STL [R1+0x7e0], R10 ;  /* 0x0007e00a01007387 */ /* 0x0003e20000100800 */
[----:B------:R-:W-:-:S03]  /*11600*/  LEA.HI.X.SX32 R16, R157, R6, 0x1, P4 ;  /* 0x000000069d107211 */ /* 0x000fc600020f0eff */
[----:B------:R-:W-:Y:S04]  /*11610*/  STL [R1+0xca0], R135 ;  /* 0x000ca08701007387 */ /* 0x000fe80000100800 */
[----:B------:R-:W-:Y:S04]  /*11620*/  STL [R1+0xca8], R135 ;  /* 0x000ca88701007387 */ /* 0x000fe80000100800 */
[----:B------:R-:W-:Y:S01]  /*11630*/  STL [R1+0xcb0], R135 ;  /* 0x000cb08701007387 */ /* 0x000fe20000100800 */
[----:B-1----:R-:W-:-:S03]  /*11640*/  IADD3 R10, P4, PT, R25, R7, RZ ;  /* 0x00000007190a7210 */ /* 0x002fc60007f9e0ff */
[----:B------:R-:W-:Y:S01]  /*11650*/  STL [R1+0xcbc], R135 ;  /* 0x000cbc8701007387 */ /* 0x000fe20000100800 */
[----:B------:R-:W-:-:S03]  /*11660*/  IMAD R15, R55, UR73, RZ ;  /* 0x00000049370f7c24 */ /* 0x000fc6000f8e02ff */
[----:B------:R-:W-:Y:S04]  /*11670*/  STL [R1+0xcc4], R135 ;  /* 0x000cc48701007387 */ /* 0x000fe80000100800 */
[----:B------:R-:W-:Y:S01]  /*11680*/  STL [R1+0xccc], R135 ;  /* 0x000ccc8701007387 */ /* 0x000fe20000100800 */
[----:B------:R-:W-:-:S03]  /*11690*/  LEA.HI.X.SX32 R13, R26, R6, 0x1, P5 ;  /* 0x000000061a0d7211 */ /* 0x000fc600028f0eff */
[----:B------:R-:W-:Y:S04]  /*116a0*/  STL [R1+0xcd4], R135 ;  /* 0x000cd48701007387 */ /* 0x000fe80000100800 */
[----:B------:R-:W-:Y:S04]  /*116b0*/  STL [R1+0xc28], R40 ;  /* 0x000c282801007387 */ /* 0x000fe80000100800 */
[----:B------:R-:W-:Y:S04]  /*116c0*/  STL [R1+0x7bc], R16 ;  /* 0x0007bc1001007387 */ /* 0x000fe80000100800 */
[----:B------:R-:W-:Y:S04]  /*116d0*/  STL [R1+0xc14], R26 ;  /* 0x000c141a01007387 */ /* 0x000fe80000100800 */
[----:B------:R1:W-:Y:S01]  /*116e0*/  STL [R1+0x800], R10 ;  /* 0x0008000a01007387 */ /* 0x0003e20000100800 */
[----:B------:R-:W-:-:S03]  /*116f0*/  IMAD R14, R51, UR72, RZ ;  /* 0x00000048330e7c24 */ /* 0x000fc6000f8e02ff */
[----:B------:R-:W-:Y:S01]  /*11700*/  STL [R1+0x7dc], R13 ;  /* 0x0007dc0d01007387 */ /* 0x000fe20000100800 */
[----:B-1----:R-:W-:-:S03]  /*11710*/  IADD3 R10, P5, PT, R15, R7, RZ ;  /* 0x000000070f0a7210 */ /* 0x002fc60007fbe0ff */
[----:B------:R-:W-:Y:S01]  /*11720*/  STL [R1+0xbb0], R41 ;  /* 0x000bb02901007387 */ /* 0x000fe20000100800 */
[----:B------:R-:W-:-:S03]  /*11730*/  IMAD R12, R44, UR71, RZ ;  /* 0x000000472c0c7c24 */ /* 0x000fc6000f8e02ff */
[----:B------:R1:W-:Y:S01]  /*11740*/  STL [R1+0x820], R10 ;  /* 0x0008200a01007387 */ /* 0x0003e20000100800 */
[----:B------:R-:W-:-:S03]  /*11750*/  LEA.HI.X.SX32 R15, R15, R6, 0x1, P5 ;  /* 0x000000060f0f7211 */ /* 0x000fc600028f0eff */
[----:B------:R-:W-:Y:S01]  /*11760*/  STL [R1+0xb84], R25 ;  /* 0x000b841901007387 */ /* 0x000fe20000100800 */
[----:B-1----:R-:W-:Y:S02]  /*11770*/  LEA.HI.X.SX32 R10, R25, R6, 0x1, P4 ;  /* 0x00000006190a7211 */ /* 0x002fe400020f0eff */
[----:B------:R-:W-:-:S03]  /*11780*/  IADD3 R13, P4, PT, R14, R7, RZ ;  /* 0x000000070e0d7210 */ /* 0x000fc60007f9e0ff */
[----:B------:R1:W-:Y:S04]  /*11790*/  STL [R1+0x7fc], R10 ;  /* 0x0007fc0a01007387 */ /* 0x0003e80000100800 */
[----:B------:R-:W-:Y:S01]  /*117a0*/  STL [R1+0x840], R13 ;  /* 0x0008400d01007387 */ /* 0x000fe20000100800 */
[----:B-1----:R-:W-:-:S03]  /*117b0*/  IADD3 R10, P5, PT, R12, R7, RZ ;  /* 0x000000070c0a7210 */ /* 0x002fc60007fbe0ff */
[----:B------:R-:W-:Y:S01]  /*117c0*/  STL [R1+0x81c], R15 ;  /* 0x00081c0f01007387 */ /* 0x000fe20000100800 */
[----:B------:R-:W-:-:S03]  /*117d0*/  IMAD R5, R38, UR70, RZ ;  /* 0x0000004626057c24 */ /* 0x000fc6000f8e02ff */
[----:B------:R-:W-:Y:S01]  /*117e0*/  STL [R1+0xc18], R28 ;  /* 0x000c181c01007387 */ /* 0x000fe20000100800 */
[----:B------:R-:W-:-:S03]  /*117f0*/  IMAD R4, R39, UR69, RZ ;  /* 0x0000004527047c24 */ /* 0x000fc6000f8e02ff */
[----:B------:R1:W-:Y:S01]  /*11800*/  STL [R1+0x860], R10 ;  /* 0x0008600a01007387 */ /* 0x0003e20000100800 */
[----:B------:R-:W-:Y:S01]  /*11810*/  IMAD R11, R40, UR68, RZ ;  /* 0x00000044280b7c24 */ /* 0x000fe2000f8e02ff */
[-C--:B-1----:R-:W-:Y:S02]  /*11820*/  LEA.HI.X.SX32 R10, R14, R6.reuse, 0x1, P4 ;  /* 0x000000060e0a7211 */ /* 0x082fe400020f0eff */
[----:B------:R-:W-:Y:S02]  /*11830*/  LEA.HI.X.SX32 R14, R12, R6, 0x1, P5 ;  /* 0x000000060c0e7211 */ /* 0x000fe400028f0eff */
[-C--:B------:R-:W-:Y:S01]  /*11840*/  IADD3 R129, P4, PT, R5, R7.reuse, RZ ;  /* 0x0000000705817210 */ /* 0x080fe20007f9e0ff */
[----:B------:R1:W-:Y:S04]  /*11850*/  STL [R1+0x83c], R10 ;  /* 0x00083c0a01007387 */ /* 0x0003e80000100800 */
[----:B------:R2:W-:Y:S01]  /*11860*/  STL [R1+0x85c], R14 ;  /* 0x00085c0e01007387 */ /* 0x0005e20000100800 */
[----:B-1----:R-:W-:-:S03]  /*11870*/  IADD3 R10, P5, PT, R4, R7, RZ ;  /* 0x00000007040a7210 */ /* 0x002fc60007fbe0ff */
[----:B------:R-:W-:Y:S01]  /*11880*/  STL [R1+0x880], R129 ;  /* 0x0008808101007387 */ /* 0x000fe20000100800 */
[----:B------:R-:W-:Y:S01]  /*11890*/  IMAD R16, R41, UR67, RZ ;  /* 0x0000004329107c24 */ /* 0x000fe2000f8e02ff */
[-C--:B--2---:R-:W-:Y:S02]  /*118a0*/  LEA.HI.X.SX32 R14, R5, R6.reuse, 0x1, P4 ;  /* 0x00000006050e7211 */ /* 0x084fe400020f0eff */
[----:B------:R1:W-:Y:S01]  /*118b0*/  STL [R1+0x8a0], R10 ;  /* 0x0008a00a01007387 */ /* 0x0003e20000100800 */
[----:B------:R-:W-:-:S03]  /*118c0*/  LEA.HI.X.SX32 R5, R4, R6, 0x1, P5 ;  /* 0x0000000604057211 */ /* 0x000fc600028f0eff */
[----:B------:R-:W-:Y:S01]  /*118d0*/  STL [R1+0xc1c], R32 ;  /* 0x000c1c2001007387 */ /* 0x000fe20000100800 */
[----:B-1----:R-:W-:-:S03]  /*118e0*/  IADD3 R10, P4, PT, R11, R7, RZ ;  /* 0x000000070b0a7210 */ /* 0x002fc60007f9e0ff */
[----:B------:R-:W-:Y:S01]  /*118f0*/  STL [R1+0x87c], R14 ;  /* 0x00087c0e01007387 */ /* 0x000fe20000100800 */
[----:B------:R-:W-:Y:S01]  /*11900*/  IADD3 R126, P5, PT, R16, R7, RZ ;  /* 0x00000007107e7210 */ /* 0x000fe20007fbe0ff */
[----:B------:R-:W-:Y:S02]  /*11910*/  IMAD R13, R28, UR66, RZ ;  /* 0x000000421c0d7c24 */ /* 0x000fe4000f8e02ff */
[----:B------:R1:W-:Y:S01]  /*11920*/  STL [R1+0x8c0], R10 ;  /* 0x0008c00a01007387 */ /* 0x0003e20000100800 */
[----:B------:R-:W-:-:S03]  /*11930*/  IMAD R12, R32, UR65, RZ ;  /* 0x00000041200c7c24 */ /* 0x000fc6000f8e02ff */
[----:B------:R2:W-:Y:S01]  /*11940*/  STL [R1+0x89c], R5 ;  /* 0x00089c0501007387 */ /* 0x0005e20000100800 */
[----:B------:R-:W-:-:S03]  /*11950*/  IMAD R29, R124, UR6, RZ ;  /* 0x000000067c1d7c24 */ /* 0x000fc6000f8e02ff */
[----:B------:R-:W-:Y:S01]  /*11960*/  STL [R1+0xc20], R36 ;  /* 0x000c202401007387 */ /* 0x000fe20000100800 */
[-C--:B-1----:R-:W-:Y:S02]  /*11970*/  LEA.HI.X.SX32 R10, R16, R6.reuse, 0x1, P5 ;  /* 0x00000006100a7211 */ /* 0x082fe400028f0eff */
[----:B--2---:R-:W-:Y:S01]  /*11980*/  LEA.HI.X.SX32 R5, R11, R6, 0x1, P4 ;  /* 0x000000060b057211 */ /* 0x004fe200020f0eff */
[----:B------:R-:W-:Y:S01]  /*11990*/  STL [R1+0x8e0], R126 ;  /* 0x0008e07e01007387 */ /* 0x000fe20000100800 */
[----:B------:R-:W-:Y:S01]  /*119a0*/  IADD3 R124, P4, PT, R13, R7, RZ ;  /* 0x000000070d7c7210 */ /* 0x000fe20007f9e0ff */
[----:B------:R-:W-:Y:S02]  /*119b0*/  IMAD R4, R36, UR64, RZ ;  /* 0x0000004024047c24 */ /* 0x000fe4000f8e02ff */
[----:B------:R1:W-:Y:S01]  /*119c0*/  STL [R1+0x8bc], R5 ;  /* 0x0008bc0501007387 */ /* 0x0003e20000100800 */
[----:B------:R-:W-:-:S03]  /*119d0*/  IMAD R27, R159, UR6, RZ ;  /* 0x000000069f1b7c24 */ /* 0x000fc6000f8e02ff */
[----:B------:R2:W-:Y:S01]  /*119e0*/  STL [R1+0x8dc], R10 ;  /* 0x0008dc0a01007387 */ /* 0x0005e20000100800 */
[----:B-1----:R-:W-:-:S03]  /*119f0*/  IADD3 R5, P5, PT, R12, R7, RZ ;  /* 0x000000070c057210 */ /* 0x002fc60007fbe0ff */
[----:B------:R-:W-:Y:S01]  /*11a00*/  STL [R1+0x900], R124 ;  /* 0x0009007c01007387 */ /* 0x000fe20000100800 */
[----:B--2---:R-:W-:-:S03]  /*11a10*/  LEA.HI.X.SX32 R10, R13, R6, 0x1, P4 ;  /* 0x000000060d0a7211 */ /* 0x004fc600020f0eff */
        /* <DEDUP_REMOVED lines=9> */
[----:B------:R2:W-:Y:S01]  /*11ab0*/  STL [R1+0x168], R10 ;  /* 0x0001680a01007387 */ /* 0x0005e20000100800 */
[----:B-1----:R-:W-:Y:S02]  /*11ac0*/  LEA.HI.X.SX32 R12, R4, R6, 0x1, P4 ;  /* 0x00000006040c7211 */ /* 0x002fe400020f0eff */
[----:B--2---:R-:W-:-:S03]  /*11ad0*/  IADD3 R10, P4, PT, R29, R7, RZ ;  /* 0x000000071d0a7210 */ /* 0x004fc60007f9e0ff */
[----:B------:R1:W-:Y:S01]  /*11ae0*/  STL [R1+0x93c], R12 ;  /* 0x00093c0c01007387 */ /* 0x0003e20000100800 */
[----:B------:R-:W-:-:S03]  /*11af0*/  LEA.HI.X.SX32 R4, R27, R6, 0x1, P5 ;  /* 0x000000061b047211 */ /* 0x000fc600028f0eff */
[----:B------:R-:W-:Y:S01]  /*11b00*/  STL [R1+0xb88], R27 ;  /* 0x000b881b01007387 */ /* 0x000fe20000100800 */
[----:B------:R-:W-:-:S03]  /*11b10*/  IMAD R102, R102, UR6, RZ ;  /* 0x0000000666667c24 */ /* 0x000fc6000f8e02ff */
[----:B------:R2:W-:Y:S01]  /*11b20*/  STL [R1+0x1a8], R10 ;  /* 0x0001a80a01007387 */ /* 0x0005e20000100800 */
[----:B-1----:R-:W-:-:S03]  /*11b30*/  LEA.HI.X.SX32 R12, R29, R6, 0x1, P4 ;  /* 0x000000061d0c7211 */ /* 0x002fc600020f0eff */
[----:B------:R-:W-:Y:S01]  /*11b40*/  STL [R1+0x164], R4 ;  /* 0x0001640401007387 */ /* 0x000fe20000100800 */
[----:B--2---:R-:W-:-:S03]  /*11b50*/  IADD3 R10, P5, PT, R112, R7, RZ ;  /* 0x00000007700a7210 */ /* 0x004fc60007fbe0ff */
[----:B------:R-:W-:Y:S01]  /*11b60*/  STL [R1+0xb8c], R77 ;  /* 0x000b8c4d01007387 */ /* 0x000fe20000100800 */
[----:B------:R-:W-:-:S03]  /*11b70*/  IMAD R90, R90, UR6, RZ ;  /* 0x000000065a5a7c24 */ /* 0x000fc6000f8e02ff */
[----:B------:R1:W-:Y:S04]  /*11b80*/  STL [R1+0x1e8], R10 ;  /* 0x0001e80a01007387 */ /* 0x0003e80000100800 */
[----:B------:R-:W-:Y:S01]  /*11b90*/  STL [R1+0xb90], R29 ;  /* 0x000b901d01007387 */ /* 0x000fe20000100800 */
[----:B-1----:R-:W-:-:S03]  /*11ba0*/  IADD3 R10, P4, PT, R102, R7, RZ ;  /* 0x00000007660a7210 */ /* 0x002fc60007f9e0ff */
        /* <DEDUP_REMOVED lines=8> */
[----:B------:R-:W-:Y:S01]  /*11c30*/  STL [R1+0xb94], R71 ;  /* 0x000b944701007387 */ /* 0x000fe20000100800 */
[----:B------:R-:W-:-:S03]  /*11c40*/  IMAD R72, R72, UR6, RZ ;  /* 0x0000000648487c24 */ /* 0x000fc6000f8e02ff */
[----:B------:R1:W-:Y:S01]  /*11c50*/  STL [R1+0x288], R10 ;  /* 0x0002880a01007387 */ /* 0x0003e20000100800 */
[----:B------:R-:W-:-:S03]  /*11c60*/  LEA.HI.X.SX32 R13, R90, R6, 0x1, P5 ;  /* 0x000000065a0d7211 */ /* 0x000fc600028f0eff */
[----:B------:R-:W-:Y:S01]  /*11c70*/  STL [R1+0x244], R14 ;  /* 0x0002440e01007387 */ /* 0x000fe20000100800 */
[----:B-1----:R-:W-:-:S03]  /*11c80*/  IADD3 R10, P4, PT, R80, R7, RZ ;  /* 0x00000007500a7210 */ /* 0x002fc60007f9e0ff */
[----:B------:R-:W-:Y:S04]  /*11c90*/  STL [R1+0xc64], R90 ;  /* 0x000c645a01007387 */ /* 0x000fe80000100800 */
[----:B------:R1:W-:Y:S04]  /*11ca0*/  STL [R1+0x5f8], R10 ;  /* 0x0005f80a01007387 */ /* 0x0003e80000100800 */
[----:B------:R-:W-:Y:S01]  /*11cb0*/  STL [R1+0x284], R13 ;  /* 0x0002840d01007387 */ /* 0x000fe20000100800 */
[----:B-1----:R-:W-:-:S03]  /*11cc0*/  IADD3 R10, P5, PT, R72, R7, RZ ;  /* 0x00000007480a7210 */ /* 0x002fc60007fbe0ff */
[----:B------:R-:W-:Y:S01]  /*11cd0*/  STL [R1+0xc00], R66 ;  /* 0x000c004201007387 */ /* 0x000fe20000100800 */
[----:B------:R-:W-:-:S03]  /*11ce0*/  IMAD R59, R59, UR6, RZ ;  /* 0x000000063b3b7c24 */ /* 0x000fc6000f8e02ff */
[----:B------:R1:W-:Y:S01]  /*11cf0*/  STL [R1+0x620], R10 ;  /* 0x0006200a01007387 */ /* 0x0003e20000100800 */
[----:B------:R-:W-:-:S03]  /*11d00*/  IMAD R45, R45, UR6, RZ ;  /* 0x000000062d2d7c24 */ /* 0x000fc6000f8e02ff */
[----:B------:R-:W-:Y:S01]  /*11d10*/  STL [R1+0xc50], R80 ;  /* 0x000c505001007387 */ /* 0x000fe20000100800 */
[----:B-1----:R-:W-:Y:S01]  /*11d20*/  LEA.HI.X.SX32 R10, R80, R6, 0x1, P4 ;  /* 0x00000006500a7211 */ /* 0x002fe200020f0eff */
[----:B------:R-:W-:Y:S01]  /*11d30*/  IMAD R138, R138, UR6, RZ ;  /* 0x000000068a8a7c24 */ /* 0x000fe2000f8e02ff */
[----:B------:R-:W-:-:S03]  /*11d40*/  IADD3 R114, P4, PT, R59, R7, RZ ;  /* 0x000000073b727210 */ /* 0x000fc60007f9e0ff */
[----:B------:R1:W-:Y:S01]  /*11d50*/  STL [R1+0x5f4], R10 ;  /* 0x0005f40a01007387 */ /* 0x0003e20000100800 */
[----:B------:R-:W-:-:S03]  /*11d60*/  LEA.HI.X.SX32 R113, R59, R6, 0x1, P4 ;  /* 0x000000063b717211 */ /* 0x000fc600020f0eff */
[----:B------:R-:W-:Y:S01]  /*11d70*/  STL [R1+0xb98], R72 ;  /* 0x000b984801007387 */ /* 0x000fe20000100800 */
[-C--:B-1----:R-:W-:Y:S02]  /*11d80*/  LEA.HI.X.SX32 R10, R72, R6.reuse, 0x1, P5 ;  /* 0x00000006480a7211 */ /* 0x082fe400028f0eff */
[----:B------:R-:W-:Y:S01]  /*11d90*/  IADD3 R112, P5, PT, R45, R7, RZ ;  /* 0x000000072d707210 */ /* 0x000fe20007fbe0ff */
[----:B------:R-:W-:Y:S02]  /*11da0*/  IMAD R133, R133, UR6, RZ ;  /* 0x0000000685857c24 */ /* 0x000fe4000f8e02ff */
[----:B------:R1:W-:Y:S04]  /*11db0*/  STL [R1+0x61c], R10 ;  /* 0x00061c0a01007387 */ /* 0x0003e80000100800 */
[----:B------:R-:W-:Y:S01]  /*11dc0*/  STL [R1+0x648], R114 ;  /* 0x0006487201007387 */ /* 0x000fe20000100800 */
[----:B------:R-:W-:-:S03]  /*11dd0*/  LEA.HI.X.SX32 R15, R45, R6, 0x1, P5 ;  /* 0x000000062d0f7211 */ /* 0x000fc600028f0eff */
[----:B------:R-:W-:Y:S01]  /*11de0*/  STL [R1+0xc4c], R60 ;  /* 0x000c4c3c01007387 */ /* 0x000fe20000100800 */
[----:B-1----:R-:W-:-:S03]  /*11df0*/  IADD3 R10, P4, PT, R138, R7, RZ ;  /* 0x000000078a0a7210 */ /* 0x002fc60007f9e0ff */
        /* <DEDUP_REMOVED lines=9> */
[----:B------:R-:W-:Y:S04]  /*11e90*/  STL [R1+0xc40], R54 ;  /* 0x000c403601007387 */ /* 0x000fe80000100800 */
[----:B------:R1:W-:Y:S01]  /*11ea0*/  STL [R1+0x6a8], R10 ;  /* 0x0006a80a01007387 */ /* 0x0003e20000100800 */
[-C--:B------:R-:W-:Y:S02]  /*11eb0*/  LEA.HI.X.SX32 R17, R133, R6.reuse, 0x1, P5 ;  /* 0x0000000685117211 */ /* 0x080fe400028f0eff */
[----:B-1----:R-:W-:Y:S02]  /*11ec0*/  LEA.HI.X.SX32 R10, R138, R6, 0x1, P4 ;  /* 0x000000068a0a7211 */ /* 0x002fe400020f0eff */
[----:B------:R-:W-:-:S03]  /*11ed0*/  IADD3 R16, P4, PT, R127, R7, RZ ;  /* 0x000000077f107210 */ /* 0x000fc60007f9e0ff */
        /* <DEDUP_REMOVED lines=20> */
[----:B------:R-:W-:-:S03]  /*12020*/  IADD3 R105, P4, PT, R97, R7, RZ ;  /* 0x0000000761697210 */ /* 0x000fc60007f9e0ff */
[----:B------:R-:W-:Y:S01]  /*12030*/  STL [R1+0x704], R18 ;  /* 0x0007041201007387 */ /* 0x000fe20000100800 */
[----:B--2---:R-:W-:-:S03]  /*12040*/  LEA.HI.X.SX32 R10, R103, R6, 0x1, P5 ;  /* 0x00000006670a7211 */ /* 0x004fc600028f0eff */
[----:B------:R-:W-:Y:S01]  /*12050*/  STL [R1+0xc74], R103 ;  /* 0x000c746701007387 */ /* 0x000fe20000100800 */
[----:B------:R-:W-:Y:S01]  /*12060*/  IADD3 R104, P5, PT, R11, R7, RZ ;  /* 0x000000070b687210 */ /* 0x000fe20007fbe0ff */
[----:B------:R-:W-:Y:S02]  /*12070*/  IMAD R5, R83, UR6, RZ ;  /* 0x0000000653057c24 */ /* 0x000fe4000f8e02ff */
[----:B------:R1:W-:Y:S01]  /*12080*/  STL [R1+0x724], R10 ;  /* 0x0007240a01007387 */ /* 0x0003e20000100800 */
[----:B------:R-:W-:-:S03]  /*12090*/  IMAD R4, R77, UR63, RZ ;  /* 0x0000003f4d047c24 */ /* 0x000fc6000f8e02ff */
[----:B------:R-:W-:Y:S01]  /*120a0*/  STL [R1+0x748], R105 ;  /* 0x0007486901007387 */ /* 0x000fe20000100800 */
[----:B------:R-:W-:-:S03]  /*120b0*/  LEA.HI.X.SX32 R19, R11, R6, 0x1, P5 ;  /* 0x000000060b137211 */ /* 0x000fc600028f0eff */
[----:B------:R-:W-:Y:S01]  /*120c0*/  STL [R1+0xc34], R46 ;  /* 0x000c342e01007387 */ /* 0x000fe20000100800 */
[----:B-1----:R-:W-:-:S03]  /*120d0*/  LEA.HI.X.SX32 R10, R97, R6, 0x1, P4 ;  /* 0x00000006610a7211 */ /* 0x002fc600020f0eff */
[----:B------:R-:W-:Y:S01]  /*120e0*/  STL [R1+0x768], R104 ;  /* 0x0007686801007387 */ /* 0x000fe20000100800 */
[----:B------:R-:W-:-:S03]  /*120f0*/  IADD3 R103, P4, PT, R5, R7, RZ ;  /* 0x0000000705677210 */ /* 0x000fc60007f9e0ff */
[----:B------:R-:W-:Y:S01]  /*12100*/  STL [R1+0xc6c], R97 ;  /* 0x000c6c6101007387 */ /* 0x000fe20000100800 */
[----:B------:R-:W-:-:S03]  /*12110*/  IMAD R12, R71, UR62, RZ ;  /* 0x0000003e470c7c24 */ /* 0x000fc6000f8e02ff */
[----:B------:R1:W-:Y:S04]  /*12120*/  STL [R1+0x744], R10 ;  /* 0x0007440a01007387 */ /* 0x0003e80000100800 */
        /* <DEDUP_REMOVED lines=9> */
[----:B------:R-:W-:Y:S01]  /*121c0*/  STL [R1+0x784], R10 ;  /* 0x0007840a01007387 */ /* 0x000fe20000100800 */
[----:B------:R-:W-:Y:S01]  /*121d0*/  IADD3 R99, P5, PT, R13, R7, RZ ;  /* 0x000000070d637210 */ /* 0x000fe20007fbe0ff */
[----:B------:R-:W-:Y:S02]  /*121e0*/  IMAD R14, R60, UR60, RZ ;  /* 0x0000003c3c0e7c24 */ /* 0x000fe4000f8e02ff */
[----:B------:R1:W-:Y:S01]  /*121f0*/  STL [R1+0x7c8], R5 ;  /* 0x0007c80501007387 */ /* 0x0003e20000100800 */
[----:B------:R-:W-:-:S03]  /*12200*/  IMAD R15, R54, UR59, RZ ;  /* 0x0000003b360f7c24 */ /* 0x000fc6000f8e02ff */
[----:B------:R2:W-:Y:S04]  /*12210*/  STL [R1+0x7a4], R4 ;  /* 0x0007a40401007387 */ /* 0x0005e80000100800 */
[----:B------:R-:W-:Y:S01]  /*12220*/  STL [R1+0xc44], R52 ;  /* 0x000c443401007387 */ /* 0x000fe20000100800 */
[-C--:B-1----:R-:W-:Y:S02]  /*12230*/  LEA.HI.X.SX32 R5, R13, R6.reuse, 0x1, P5 ;  /* 0x000000060d057211 */ /* 0x082fe400028f0eff */
[----:B--2---:R-:W-:Y:S01]  /*12240*/  LEA.HI.X.SX32 R4, R12, R6, 0x1, P4 ;  /* 0x000000060c047211 */ /* 0x004fe200020f0eff */
[----:B------:R-:W-:Y:S01]  /*12250*/  STL [R1+0x7e8], R99 ;  /* 0x0007e86301007387 */ /* 0x000fe20000100800 */
[----:B------:R-:W-:-:S03]  /*12260*/  IADD3 R97, P4, PT, R14, R7, RZ ;  /* 0x000000070e617210 */ /* 0x000fc60007f9e0ff */
[----:B------:R1:W-:Y:S01]  /*12270*/  STL [R1+0x7c4], R4 ;  /* 0x0007c40401007387 */ /* 0x0003e20000100800 */
[----:B------:R-:W-:-:S03]  /*12280*/  IMAD R16, R50, UR58, RZ ;  /* 0x0000003a32107c24 */ /* 0x000fc6000f8e02ff */
[----:B------:R2:W-:Y:S01]  /*12290*/  STL [R1+0x7e4], R5 ;  /* 0x0007e40501007387 */ /* 0x0005e20000100800 */
[----:B-1----:R-:W-:-:S03]  /*122a0*/  IADD3 R4, P5, PT, R15, R7, RZ ;  /* 0x000000070f047210 */ /* 0x002fc60007fbe0ff */
[----:B------:R-:W-:Y:S01]  /*122b0*/  STL [R1+0x808], R97 ;  /* 0x0008086101007387 */ /* 0x000fe20000100800 */
[----:B------:R-:W-:-:S03]  /*122c0*/  IMAD R17, R42, UR57, RZ ;  /* 0x000000392a117c24 */ /* 0x000fc6000f8e02ff */
[----:B------:R1:W-:Y:S01]  /*122d0*/  STL [R1+0x828], R4 ;  /* 0x0008280401007387 */ /* 0x0003e20000100800 */
[----:B--2---:R-:W-:-:S03]  /*122e0*/  LEA.HI.X.SX32 R5, R15, R6, 0x1, P5 ;  /* 0x000000060f057211 */ /* 0x004fc600028f0eff */
[----:B------:R-:W-:Y:S01]  /*122f0*/  STL [R1+0xbe0], R53 ;  /* 0x000be03501007387 */ /* 0x000fe20000100800 */
[----:B-1----:R-:W-:Y:S02]  /*12300*/  LEA.HI.X.SX32 R4, R14, R6, 0x1, P4 ;  /* 0x000000060e047211 */ /* 0x002fe400020f0eff */
[----:B------:R-:W-:-:S03]  /*12310*/  IADD3 R10, P4, PT, R16, R7, RZ ;  /* 0x00000007100a7210 */ /* 0x000fc60007f9e0ff */
[----:B------:R1:W-:Y:S01]  /*12320*/  STL [R1+0x804], R4 ;  /* 0x0008040401007387 */ /* 0x0003e20000100800 */
[----:B------:R-:W-:-:S03]  /*12330*/  IMAD R18, R46, UR56, RZ ;  /* 0x000000382e127c24 */ /* 0x000fc6000f8e02ff */
[----:B------:R-:W-:Y:S01]  /*12340*/  STL [R1+0x848], R10 ;  /* 0x0008480a01007387 */ /* 0x000fe20000100800 */
[----:B------:R-:W-:Y:S01]  /*12350*/  IMAD R11, R48, UR55, RZ ;  /* 0x00000037300b7c24 */ /* 0x000fe2000f8e02ff */
[-C--:B-1----:R-:W-:Y:S02]  /*12360*/  IADD3 R4, P5, PT, R17, R7.reuse, RZ ;  /* 0x0000000711047210 */ /* 0x082fe40007fbe0ff */
[----:B------:R1:W-:Y:S04]  /*12370*/  STL [R1+0x824], R5 ;  /* 0x0008240501007387 */ /* 0x0003e80000100800 */
[----:B------:R-:W-:Y:S04]  /*12380*/  STL [R1+0xc48], R56 ;  /* 0x000c483801007387 */ /* 0x000fe80000100800 */
[----:B------:R2:W-:Y:S01]  /*12390*/  STL [R1+0x868], R4 ;  /* 0x0008680401007387 */ /* 0x0005e20000100800 */
[-C--:B-1----:R-:W-:Y:S01]  /*123a0*/  LEA.HI.X.SX32 R5, R16, R6.reuse, 0x1, P4 ;  /* 0x0000000610057211 */ /* 0x082fe200020f0eff */
[----:B------:R-:W-:Y:S01]  /*123b0*/  IMAD R19, R52, UR54, RZ ;  /* 0x0000003634137c24 */ /* 0x000fe2000f8e02ff */
[-C--:B------:R-:W-:Y:S01]  /*123c0*/  IADD3 R92, P4, PT, R18, R7.reuse, RZ ;  /* 0x00000007125c7210 */ /* 0x080fe20007f9e0ff */
[----:B------:R-:W-:Y:S01]  /*123d0*/  IMAD R13, R53, UR53, RZ ;  /* 0x00000035350d7c24 */ /* 0x000fe2000f8e02ff */
[----:B--2---:R-:W-:Y:S01]  /*123e0*/  LEA.HI.X.SX32 R4, R17, R6, 0x1, P5 ;  /* 0x0000000611047211 */ /* 0x004fe200028f0eff */
[----:B------:R-:W-:Y:S01]  /*123f0*/  STL [R1+0x844], R5 ;  /* 0x0008440501007387 */ /* 0x000fe20000100800 */
[----:B------:R-:W-:-:S03]  /*12400*/  IADD3 R90, P5, PT, R11, R7, RZ ;  /* 0x000000070b5a7210 */ /* 0x000fc60007fbe0ff */
[----:B------:R1:W-:Y:S01]  /*12410*/  STL [R1+0x864], R4 ;  /* 0x0008640401007387 */ /* 0x0003e20000100800 */
[-C--:B------:R-:W-:Y:S02]  /*12420*/  LEA.HI.X.SX32 R11, R11, R6.reuse, 0x1, P5 ;  /* 0x000000060b0b7211 */ /* 0x080fe400028f0eff */
[----:B------:R-:W-:Y:S01]  /*12430*/  IADD3 R10, P5, PT, R13, R7, RZ ;  /* 0x000000070d0a7210 */ /* 0x000fe20007fbe0ff */
[----:B------:R-:W-:Y:S01]  /*12440*/  STL [R1+0x888], R92 ;  /* 0x0008885c01007387 */ /* 0x000fe20000100800 */
[----:B-1----:R-:W-:-:S03]  /*12450*/  LEA.HI.X.SX32 R4, R18, R6, 0x1, P4 ;  /* 0x0000000612047211 */ /* 0x002fc600020f0eff */
[----:B------:R-:W-:Y:S01]  /*12460*/  STL [R1+0xb9c], R33 ;  /* 0x000b9c2101007387 */ /* 0x000fe20000100800 */
[----:B------:R-:W-:-:S03]  /*12470*/  IADD3 R89, P4, PT, R19, R7, RZ ;  /* 0x0000000713597210 */ /* 0x000fc60007f9e0ff */
[----:B------:R-:W-:Y:S01]  /*12480*/  STL [R1+0x8a8], R90 ;  /* 0x0008a85a01007387 */ /* 0x000fe20000100800 */
[----:B------:R-:W-:-:S03]  /*12490*/  IMAD R12, R56, UR52, RZ ;  /* 0x00000034380c7c24 */ /* 0x000fc6000f8e02ff */
[----:B------:R-:W-:Y:S04]  /*124a0*/  STL [R1+0x884], R4 ;  /* 0x0008840401007387 */ /* 0x000fe80000100800 */
[----:B------:R-:W-:Y:S01]  /*124b0*/  STL [R1+0x8a4], R11 ;  /* 0x0008a40b01007387 */ /* 0x000fe20000100800 */
[----:B------:R-:W-:-:S03]  /*124c0*/  IMAD R5, R33, UR51, RZ ;  /* 0x0000003321057c24 */ /* 0x000fc6000f8e02ff */
[----:B------:R-:W-:Y:S04]  /*124d0*/  STL [R1+0x8c8], R89 ;  /* 0x0008c85901007387 */ /* 0x000fe80000100800 */
[----:B------:R1:W-:Y:S01]  /*124e0*/  STL [R1+0x8e8], R10 ;  /* 0x0008e80a01007387 */ /* 0x0003e20000100800 */
[----:B------:R-:W-:-:S03]  /*124f0*/  LEA.HI.X.SX32 R13, R13, R6, 0x1, P5 ;  /* 0x000000060d0d7211 */ /* 0x000fc600028f0eff */
[----:B------:R-:W-:Y:S01]  /*12500*/  STL [R1+0xba0], R37 ;  /* 0x000ba02501007387 */ /* 0x000fe20000100800 */
[----:B-1----:R-:W-:Y:S02]  /*12510*/  LEA.HI.X.SX32 R10, R19, R6, 0x1, P4 ;  /* 0x00000006130a7211 */ /* 0x002fe400020f0eff */
[----:B------:R-:W-:-:S03]  /*12520*/  IADD3 R11, P4, PT, R12, R7, RZ ;  /* 0x000000070c0b7210 */ /* 0x000fc60007f9e0ff */
[----:B------:R1:W-:Y:S01]  /*12530*/  STL [R1+0x8c4], R10 ;  /* 0x0008c40a01007387 */ /* 0x0003e20000100800 */
[----:B------:R-:W-:Y:S01]  /*12540*/  IMAD R4, R37, UR50, RZ ;  /* 0x0000003225047c24 */ /* 0x000fe2000f8e02ff */
[----:B------:R-:W-:Y:S02]  /*12550*/  LEA.HI.X.SX32 R12, R12, R6, 0x1, P4 ;  /* 0x000000060c0c7211 */ /* 0x000fe400020f0eff */
[----:B------:R-:W-:Y:S01]  /*12560*/  STL [R1+0x908], R11 ;  /* 0x0009080b01007387 */ /* 0x000fe20000100800 */
[----:B-1----:R-:W-:-:S03]  /*12570*/  IADD3 R10, P5, PT, R5, R7, RZ ;  /* 0x00000007050a7210 */ /* 0x002fc60007fbe0ff */
[----:B------:R-:W-:Y:S01]  /*12580*/  STL [R1+0x8e4], R13 ;  /* 0x0008e40d01007387 */ /* 0x000fe20000100800 */
[----:B------:R-:W-:-:S03]  /*12590*/  IADD3 R84, P4, PT, R4, R7, RZ ;  /* 0x0000000704547210 */ /* 0x000fc60007f9e0ff */
[----:B------:R1:W-:Y:S01]  /*125a0*/  STL [R1+0x928], R10 ;  /* 0x0009280a01007387 */ /* 0x0003e20000100800 */
[-C--:B------:R-:W-:Y:S01]  /*125b0*/  LEA.HI.X.SX32 R4, R4, R6.reuse, 0x1, P4 ;  /* 0x0000000604047211 */ /* 0x080fe200020f0eff */
[----:B------:R-:W-:Y:S02]  /*125c0*/  IMAD R110, R110, UR6, RZ ;  /* 0x000000066e6e7c24 */ /* 0x000fe4000f8e02ff */
[----:B------:R-:W-:Y:S01]  /*125d0*/  STL [R1+0x904], R12 ;  /* 0x0009040c01007387 */ /* 0x000fe20000100800 */
[-C--:B-1----:R-:W-:Y:S02]  /*125e0*/  LEA.HI.X.SX32 R10, R5, R6.reuse, 0x1, P5 ;  /* 0x00000006050a7211 */ /* 0x082fe400028f0eff */
[C---:B------:R-:W-:Y:S01]  /*125f0*/  IADD3 R82, P5, PT, R134.reuse, R7, RZ ;  /* 0x0000000786527210 */ /* 0x040fe20007fbe0ff */
[----:B------:R-:W-:Y:S02]  /*12600*/  IMAD R5, R81, UR6, RZ ;  /* 0x0000000651057c24 */ /* 0x000fe4000f8e02ff */
[----:B------:R1:W-:Y:S04]  /*12610*/  STL [R1+0x924], R10 ;  /* 0x0009240a01007387 */ /* 0x0003e80000100800 */
[----:B------:R-:W-:Y:S04]  /*12620*/  STL [R1+0x948], R84 ;  /* 0x0009485401007387 */ /* 0x000fe80000100800 */
[----:B------:R2:W-:Y:S01]  /*12630*/  STL [R1+0xc54], R81 ;  /* 0x000c545101007387 */ /* 0x0005e20000100800 */
[----:B-1----:R-:W-:-:S03]  /*12640*/  LEA.HI.X.SX32 R10, R134, R6, 0x1, P5 ;  /* 0x00000006860a7211 */ /* 0x002fc600028f0eff */
[----:B------:R-:W-:Y:S01]  /*12650*/  STL [R1+0x170], R82 ;  /* 0x0001705201007387 */ /* 0x000fe20000100800 */
[-C--:B------:R-:W-:Y:S01]  /*12660*/  IADD3 R80, P5, PT, R110, R7.reuse, RZ ;  /* 0x000000076e507210 */ /* 0x080fe20007fbe0ff */
[----:B------:R-:W-:Y:S02]  /*12670*/  IMAD R98, R98, UR6, RZ ;  /* 0x0000000662627c24 */ /* 0x000fe4000f8e02ff */
[----:B------:R-:W-:Y:S01]  /*12680*/  STL [R1+0x944], R4 ;  /* 0x0009440401007387 */ /* 0x000fe20000100800 */
[----:B--2---:R-:W-:-:S03]  /*12690*/  IADD3 R81, P4, PT, R122, R7, RZ ;  /* 0x000000077a517210 */ /* 0x004fc60007f9e0ff */
[----:B------:R1:W-:Y:S01]  /*126a0*/  STL [R1+0x16c], R10 ;  /* 0x00016c0a01007387 */ /* 0x0003e20000100800 */
[----:B------:R-:W-:Y:S01]  /*126b0*/  IMAD R88, R88, UR6, RZ ;  /* 0x0000000658587c24 */ /* 0x000fe2000f8e02ff */
[-C--:B------:R-:W-:Y:S02]  /*126c0*/  LEA.HI.X.SX32 R13, R110, R6.reuse, 0x1, P5 ;  /* 0x000000066e0d7211 */ /* 0x080fe400028f0eff */
[----:B------:R-:W-:Y:S01]  /*126d0*/  STL [R1+0x1b0], R81 ;  /* 0x0001b05101007387 */ /* 0x000fe20000100800 */
[----:B-1----:R-:W-:-:S03]  /*126e0*/  LEA.HI.X.SX32 R10, R122, R6, 0x1, P4 ;  /* 0x000000067a0a7211 */ /* 0x002fc600020f0eff */
[----:B------:R-:W-:Y:S01]  /*126f0*/  STL [R1+0xba4], R75 ;  /* 0x000ba44b01007387 */ /* 0x000fe20000100800 */
[----:B------:R-:W-:-:S03]  /*12700*/  IADD3 R60, P4, PT, R98, R7, RZ ;  /* 0x00000007623c7210 */ /* 0x000fc60007f9e0ff */
        /* <DEDUP_REMOVED lines=20> */
[----:B-1----:R-:W-:-:S03]  /*12850*/  LEA.HI.X.SX32 R10, R78, R6, 0x1, P4 ;  /* 0x000000064e0a7211 */ /* 0x002fc600020f0eff */
[----:B------:R-:W-:Y:S01]  /*12860*/  STL [R1+0xbb4], R78 ;  /* 0x000bb44e01007387 */ /* 0x000fe20000100800 */
[----:B------:R-:W-:-:S03]  /*12870*/  IADD3 R54, P4, PT, R57, R7, RZ ;  /* 0x0000000739367210 */ /* 0x000fc60007f9e0ff */
[----:B------:R1:W-:Y:S01]  /*12880*/  STL [R1+0x5fc], R10 ;  /* 0x0005fc0a01007387 */ /* 0x0003e20000100800 */
[----:B------:R-:W-:Y:S01]  /*12890*/  IMAD R137, R137, UR6, RZ ;  /* 0x0000000689897c24 */ /* 0x000fe2000f8e02ff */
[-C--:B------:R-:W-:Y:S02]  /*128a0*/  LEA.HI.X.SX32 R52, R57, R6.reuse, 0x1, P4 ;  /* 0x0000000639347211 */ /* 0x080fe400020f0eff */
[----:B------:R-:W-:Y:S01]  /*128b0*/  STL [R1+0xbb8], R70 ;  /* 0x000bb84601007387 */ /* 0x000fe20000100800 */
[----:B-1----:R-:W-:Y:S02]  /*128c0*/  LEA.HI.X.SX32 R10, R70, R6, 0x1, P5 ;  /* 0x00000006460a7211 */ /* 0x002fe400028f0eff */
[-C--:B------:R-:W-:Y:S01]  /*128d0*/  IADD3 R50, P5, PT, R43, R7.reuse, RZ ;  /* 0x000000072b327210 */ /* 0x080fe20007fbe0ff */
[----:B------:R-:W-:Y:S02]  /*128e0*/  IMAD R132, R132, UR6, RZ ;  /* 0x0000000684847c24 */ /* 0x000fe4000f8e02ff */
[----:B------:R1:W-:Y:S01]  /*128f0*/  STL [R1+0x624], R10 ;  /* 0x0006240a01007387 */ /* 0x0003e20000100800 */
[----:B------:R-:W-:-:S03]  /*12900*/  IADD3 R48, P4, PT, R137, R7, RZ ;  /* 0x0000000789307210 */ /* 0x000fc60007f9e0ff */
[----:B------:R-:W-:Y:S04]  /*12910*/  STL [R1+0x650], R54 ;  /* 0x0006503601007387 */ /* 0x000fe80000100800 */
[----:B------:R-:W-:Y:S01]  /*12920*/  STL [R1+0xbe8], R57 ;  /* 0x000be83901007387 */ /* 0x000fe20000100800 */
[----:B-1----:R-:W-:-:S03]  /*12930*/  LEA.HI.X.SX32 R10, R43, R6, 0x1, P5 ;  /* 0x000000062b0a7211 */ /* 0x002fc600028f0eff */
[----:B------:R-:W-:Y:S01]  /*12940*/  STL [R1+0x670], R50 ;  /* 0x0006703201007387 */ /* 0x000fe20000100800 */
[----:B------:R-:W-:-:S03]  /*12950*/  IADD3 R46, P5, PT, R132, R7, RZ ;  /* 0x00000007842e7210 */ /* 0x000fc60007fbe0ff */
[----:B------:R-:W-:Y:S01]  /*12960*/  STL [R1+0x64c], R52 ;  /* 0x00064c3401007387 */ /* 0x000fe20000100800 */
[----:B------:R-:W-:-:S03]  /*12970*/  IMAD R125, R125, UR6, RZ ;  /* 0x000000067d7d7c24 */ /* 0x000fc6000f8e02ff */
[----:B------:R-:W-:Y:S04]  /*12980*/  STL [R1+0xbbc], R43 ;  /* 0x000bbc2b01007387 */ /* 0x000fe80000100800 */
[----:B------:R1:W-:Y:S04]  /*12990*/  STL [R1+0x66c], R10 ;  /* 0x00066c0a01007387 */ /* 0x0003e80000100800 */
[----:B------:R-:W-:Y:S01]  /*129a0*/  STL [R1+0x690], R48 ;  /* 0x0006903001007387 */ /* 0x000fe20000100800 */
[----:B-1----:R-:W-:-:S03]  /*129b0*/  LEA.HI.X.SX32 R10, R137, R6, 0x1, P4 ;  /* 0x00000006890a7211 */ /* 0x002fc600020f0eff */
[----:B------:R-:W-:Y:S01]  /*129c0*/  STL [R1+0xbf8], R63 ;  /* 0x000bf83f01007387 */ /* 0x000fe20000100800 */
[----:B------:R-:W-:Y:S01]  /*129d0*/  IADD3 R16, P4, PT, R125, R7, RZ ;  /* 0x000000077d107210 */ /* 0x000fe20007f9e0ff */
[----:B------:R-:W-:Y:S02]  /*129e0*/  IMAD R116, R116, UR6, RZ ;  /* 0x0000000674747c24 */ /* 0x000fe4000f8e02ff */
[----:B------:R-:W-:Y:S04]  /*129f0*/  STL [R1+0x6b0], R46 ;  /* 0x0006b02e01007387 */ /* 0x000fe80000100800 */
[----:B------:R1:W-:Y:S01]  /*12a00*/  STL [R1+0x68c], R10 ;  /* 0x00068c0a01007387 */ /* 0x0003e20000100800 */
[----:B------:R-:W-:-:S03]  /*12a10*/  IMAD R109, R109, UR6, RZ ;  /* 0x000000066d6d7c24 */ /* 0x000fc6000f8e02ff */
[----:B------:R-:W-:Y:S01]  /*12a20*/  STL [R1+0x6d0], R16 ;  /* 0x0006d01001007387 */ /* 0x000fe20000100800 */
[-C--:B-1----:R-:W-:Y:S02]  /*12a30*/  LEA.HI.X.SX32 R10, R132, R6.reuse, 0x1, P5 ;  /* 0x00000006840a7211 */ /* 0x082fe400028f0eff */
[C---:B------:R-:W-:Y:S01]  /*12a40*/  IADD3 R44, P5, PT, R116.reuse, R7, RZ ;  /* 0x00000007742c7210 */ /* 0x040fe20007fbe0ff */
[----:B------:R-:W-:Y:S02]  /*12a50*/  IMAD R101, R101, UR6, RZ ;  /* 0x0000000665657c24 */ /* 0x000fe4000f8e02ff */
[----:B------:R1:W-:Y:S01]  /*12a60*/  STL [R1+0x6ac], R10 ;  /* 0x0006ac0a01007387 */ /* 0x0003e20000100800 */
[----:B------:R-:W-:-:S03]  /*12a70*/  LEA.HI.X.SX32 R42, R116, R6, 0x1, P5 ;  /* 0x00000006742a7211 */ /* 0x000fc600028f0eff */
[----:B------:R-:W-:Y:S01]  /*12a80*/  STL [R1+0xbc4], R68 ;  /* 0x000bc44401007387 */ /* 0x000fe20000100800 */
[----:B-1----:R-:W-:-:S03]  /*12a90*/  LEA.HI.X.SX32 R10, R125, R6, 0x1, P4 ;  /* 0x000000067d0a7211 */ /* 0x002fc600020f0eff */
[----:B------:R-:W-:Y:S01]  /*12aa0*/  STL [R1+0x6f0], R44 ;  /* 0x0006f02c01007387 */ /* 0x000fe20000100800 */
[-C--:B------:R-:W-:Y:S01]  /*12ab0*/  IADD3 R38, P4, PT, R109, R7.reuse, RZ ;  /* 0x000000076d267210 */ /* 0x080fe20007f9e0ff */
[----:B------:R-:W-:Y:S02]  /*12ac0*/  IMAD R11, R87, UR6, RZ ;  /* 0x00000006570b7c24 */ /* 0x000fe4000f8e02ff */
[----:B------:R1:W-:Y:S01]  /*12ad0*/  STL [R1+0x6cc], R10 ;  /* 0x0006cc0a01007387 */ /* 0x0003e20000100800 */
[----:B------:R-:W-:Y:S01]  /*12ae0*/  IMAD R95, R95, UR6, RZ ;  /* 0x000000065f5f7c24 */ /* 0x000fe2000f8e02ff */
[----:B------:R-:W-:Y:S02]  /*12af0*/  LEA.HI.X.SX32 R40, R109, R6, 0x1, P4 ;  /* 0x000000066d287211 */ /* 0x000fe400020f0eff */
[----:B------:R-:W-:Y:S01]  /*12b00*/  STL [R1+0x710], R38 ;  /* 0x0007102601007387 */ /* 0x000fe20000100800 */
[----:B-1----:R-:W-:-:S04]  /*12b10*/  IADD3 R10, P5, PT, R101, R7, RZ ;  /* 0x00000007650a7210 */ /* 0x002fc80007fbe0ff */
[----:B------:R-:W-:Y:S01]  /*12b20*/  LEA.HI.X.SX32 R18, R101, R6, 0x1, P5 ;  /* 0x0000000665127211 */ /* 0x000fe200028f0eff */
[----:B------:R1:W-:Y:S01]  /*12b30*/  STL [R1+0x730], R10 ;  /* 0x0007300a01007387 */ /* 0x0003e20000100800 */
[----:B------:R-:W-:-:S03]  /*12b40*/  IADD3 R36, P4, PT, R95, R7, RZ ;  /* 0x000000075f247210 */ /* 0x000fc60007f9e0ff */
[----:B------:R-:W-:Y:S04]  /*12b50*/  STL [R1+0x6ec], R42 ;  /* 0x0006ec2a01007387 */ /* 0x000fe80000100800 */
[----:B------:R-:W-:Y:S01]  /*12b60*/  STL [R1+0xbcc], R73 ;  /* 0x000bcc4901007387 */ /* 0x000fe20000100800 */
[----:B-1----:R-:W-:-:S03]  /*12b70*/  IADD3 R10, P5, PT, R11, R7, RZ ;  /* 0x000000070b0a7210 */ /* 0x002fc60007fbe0ff */
[----:B------:R-:W-:Y:S01]  /*12b80*/  STL [R1+0x70c], R40 ;  /* 0x00070c2801007387 */ /* 0x000fe20000100800 */
[----:B------:R-:W-:-:S03]  /*12b90*/  IMAD R4, R75, UR49, RZ ;  /* 0x000000314b047c24 */ /* 0x000fc6000f8e02ff */
[----:B------:R-:W-:Y:S04]  /*12ba0*/  STL [R1+0x72c], R18 ;  /* 0x00072c1201007387 */ /* 0x000fe80000100800 */
[----:B------:R1:W-:Y:S01]  /*12bb0*/  STL [R1+0x770], R10 ;  /* 0x0007700a01007387 */ /* 0x0003e20000100800 */
[----:B------:R-:W-:-:S03]  /*12bc0*/  LEA.HI.X.SX32 R19, R11, R6, 0x1, P5 ;  /* 0x000000060b137211 */ /* 0x000fc600028f0eff */
[----:B------:R-:W-:Y:S01]  /*12bd0*/  STL [R1+0x750], R36 ;  /* 0x0007502401007387 */ /* 0x000fe20000100800 */
[----:B-1----:R-:W-:-:S03]  /*12be0*/  LEA.HI.X.SX32 R10, R95, R6, 0x1, P4 ;  /* 0x000000065f0a7211 */ /* 0x002fc600020f0eff */
[----:B------:R-:W-:Y:S01]  /*12bf0*/  STL [R1+0xbd0], R79 ;  /* 0x000bd04f01007387 */ /* 0x000fe20000100800 */
[----:B------:R-:W-:-:S03]  /*12c00*/  IADD3 R32, P4, PT, R5, R7, RZ ;  /* 0x0000000705207210 */ /* 0x000fc60007f9e0ff */
[----:B------:R1:W-:Y:S01]  /*12c10*/  STL [R1+0x74c], R10 ;  /* 0x00074c0a01007387 */ /* 0x0003e20000100800 */
[----:B------:R-:W-:Y:S02]  /*12c20*/  IMAD R12, R69, UR48, RZ ;  /* 0x00000030450c7c24 */ /* 0x000fe4000f8e02ff */
[----:B------:R-:W-:Y:S01]  /*12c30*/  IMAD R13, R64, UR47, RZ ;  /* 0x0000002f400d7c24 */ /* 0x000fe2000f8e02ff */
[----:B------:R-:W-:Y:S01]  /*12c40*/  STL [R1+0x76c], R19 ;  /* 0x00076c1301007387 */ /* 0x000fe20000100800 */
[----:B-1----:R-:W-:-:S03]  /*12c50*/  IADD3 R10, P5, PT, R4, R7, RZ ;  /* 0x00000007040a7210 */ /* 0x002fc60007fbe0ff */
[----:B------:R-:W-:Y:S04]  /*12c60*/  STL [R1+0x790], R32 ;  /* 0x0007902001007387 */ /* 0x000fe80000100800 */
[----:B------:R1:W-:Y:S01]  /*12c70*/  STL [R1+0x7b0], R10 ;  /* 0x0007b00a01007387 */ /* 0x0003e20000100800 */
[----:B------:R-:W-:Y:S01]  /*12c80*/  IMAD R14, R58, UR46, RZ ;  /* 0x0000002e3a0e7c24 */ /* 0x000fe2000f8e02ff */
[-C--:B-1----:R-:W-:Y:S02]  /*12c90*/  LEA.HI.X.SX32 R10, R5, R6.reuse, 0x1, P4 ;  /* 0x00000006050a7211 */ /* 0x082fe400020f0eff */
[----:B------:R-:W-:Y:S02]  /*12ca0*/  LEA.HI.X.SX32 R5, R4, R6, 0x1, P5 ;  /* 0x0000000604057211 */ /* 0x000fe400028f0eff */
[----:B------:R-:W-:-:S02]  /*12cb0*/  IADD3 R28, P4, PT, R12, R7, RZ ;  /* 0x000000070c1c7210 */ /* 0x000fc40007f9e0ff */
[----:B------:R-:W-:Y:S01]  /*12cc0*/  IADD3 R4, P5, PT, R13, R7, RZ ;  /* 0x000000070d047210 */ /* 0x000fe20007fbe0ff */
[----:B------:R-:W-:Y:S01]  /*12cd0*/  STL [R1+0x78c], R10 ;  /* 0x00078c0a01007387 */ /* 0x000fe20000100800 */
[----:B------:R-:W-:-:S03]  /*12ce0*/  IMAD R15, R63, UR45, RZ ;  /* 0x0000002d3f0f7c24 */ /* 0x000fc6000f8e02ff */
[----:B------:R1:W-:Y:S04]  /*12cf0*/  STL [R1+0x7ac], R5 ;  /* 0x0007ac0501007387 */ /* 0x0003e80000100800 */
[----:B------:R-:W-:Y:S04]  /*12d00*/  STL [R1+0x7d0], R28 ;  /* 0x0007d01c01007387 */ /* 0x000fe80000100800 */
[----:B------:R2:W-:Y:S01]  /*12d10*/  STL [R1+0x7f0], R4 ;  /* 0x0007f00401007387 */ /* 0x0005e20000100800 */
[-C--:B-1----:R-:W-:Y:S02]  /*12d20*/  LEA.HI.X.SX32 R5, R12, R6.reuse, 0x1, P4 ;  /* 0x000000060c057211 */ /* 0x082fe400020f0eff */
[-C--:B------:R-:W-:Y:S01]  /*12d30*/  IADD3 R26, P4, PT, R14, R7.reuse, RZ ;  /* 0x000000070e1a7210 */ /* 0x080fe20007f9e0ff */
[----:B------:R-:W-:Y:S01]  /*12d40*/  IMAD R16, R68, UR44, RZ ;  /* 0x0000002c44107c24 */ /* 0x000fe2000f8e02ff */
[----:B--2---:R-:W-:Y:S01]  /*12d50*/  LEA.HI.X.SX32 R4, R13, R6, 0x1, P5 ;  /* 0x000000060d047211 */ /* 0x004fe200028f0eff */
[----:B------:R-:W-:Y:S01]  /*12d60*/  STL [R1+0x7cc], R5 ;  /* 0x0007cc0501007387 */ /* 0x000fe20000100800 */
[----:B------:R-:W-:Y:S01]  /*12d70*/  IADD3 R22, P5, PT, R15, R7, RZ ;  /* 0x000000070f167210 */ /* 0x000fe20007fbe0ff */
[----:B------:R-:W-:-:S02]  /*12d80*/  IMAD R17, R73, UR43, RZ ;  /* 0x0000002b49117c24 */ /* 0x000fc4000f8e02ff */
[----:B------:R1:W-:Y:S01]  /*12d90*/  STL [R1+0x7ec], R4 ;  /* 0x0007ec0401007387 */ /* 0x0003e20000100800 */
[----:B------:R-:W-:-:S03]  /*12da0*/  LEA.HI.X.SX32 R24, R15, R6, 0x1, P5 ;  /* 0x000000060f187211 */ /* 0x000fc600028f0eff */
[----:B------:R-:W-:Y:S01]  /*12db0*/  STL [R1+0x810], R26 ;  /* 0x0008101a01007387 */ /* 0x000fe20000100800 */
[----:B-1----:R-:W-:-:S03]  /*12dc0*/  LEA.HI.X.SX32 R4, R14, R6, 0x1, P4 ;  /* 0x000000060e047211 */ /* 0x002fc600020f0eff */
[----:B------:R-:W-:Y:S01]  /*12dd0*/  STL [R1+0x830], R22 ;  /* 0x0008301601007387 */ /* 0x000fe20000100800 */
[CC--:B------:R-:W-:Y:S01]  /*12de0*/  IADD3 R20, P4, PT, R16.reuse, R7.reuse, RZ ;  /* 0x0000000710147210 */ /* 0x0c0fe20007f9e0ff */
[----:B------:R-:W-:Y:S02]  /*12df0*/  IMAD R18, R79, UR42, RZ ;  /* 0x0000002a4f127c24 */ /* 0x000fe4000f8e02ff */
[----:B------:R1:W-:Y:S01]  /*12e00*/  STL [R1+0x80c], R4 ;  /* 0x00080c0401007387 */ /* 0x0003e20000100800 */
[----:B------:R-:W-:Y:S01]  /*12e10*/  LEA.HI.X.SX32 R10, R16, R6, 0x1, P4 ;  /* 0x00000006100a7211 */ /* 0x000fe200020f0eff */
[----:B------:R-:W-:Y:S02]  /*12e20*/  IMAD R11, R85, UR41, RZ ;  /* 0x00000029550b7c24 */ /* 0x000fe4000f8e02ff */
[----:B------:R-:W-:Y:S01]  /*12e30*/  STL [R1+0x850], R20 ;  /* 0x0008501401007387 */ /* 0x000fe20000100800 */
[-C--:B-1----:R-:W-:Y:S02]  /*12e40*/  IADD3 R4, P5, PT, R17, R7.reuse, RZ ;  /* 0x0000000711047210 */ /* 0x082fe40007fbe0ff */
[----:B------:R-:W-:-:S03]  /*12e50*/  IADD3 R5, P4, PT, R18, R7, RZ ;  /* 0x0000000712057210 */ /* 0x000fc60007f9e0ff */
[----:B------:R1:W-:Y:S04]  /*12e60*/  STL [R1+0x870], R4 ;  /* 0x0008700401007387 */ /* 0x0003e80000100800 */
[----:B------:R-:W-:Y:S04]  /*12e70*/  STL [R1+0x82c], R24 ;  /* 0x00082c1801007387 */ /* 0x000fe80000100800 */
[----:B------:R2:W-:Y:S01]  /*12e80*/  STL [R1+0x84c], R10 ;  /* 0x00084c0a01007387 */ /* 0x0005e20000100800 */
[----:B-1----:R-:W-:Y:S01]  /*12e90*/  LEA.HI.X.SX32 R4, R17, R6, 0x1, P5 ;  /* 0x0000000611047211 */ /* 0x002fe200028f0eff */
[----:B------:R-:W-:-:S02]  /*12ea0*/  IMAD R19, R121, UR40, RZ ;  /* 0x0000002879137c24 */ /* 0x000fc4000f8e02ff */
[----:B------:R-:W-:Y:S01]  /*12eb0*/  STL [R1+0x890], R5 ;  /* 0x0008900501007387 */ /* 0x000fe20000100800 */
[----:B--2---:R-:W-:-:S03]  /*12ec0*/  IADD3 R10, P5, PT, R11, R7, RZ ;  /* 0x000000070b0a7210 */ /* 0x004fc60007fbe0ff */
[----:B------:R1:W-:Y:S01]  /*12ed0*/  STL [R1+0x86c], R4 ;  /* 0x00086c0401007387 */ /* 0x0003e20000100800 */
[----:B------:R-:W-:-:S03]  /*12ee0*/  IMAD R13, R156, UR39, RZ ;  /* 0x000000279c0d7c24 */ /* 0x000fc6000f8e02ff */
[----:B------:R2:W-:Y:S01]  /*12ef0*/  STL [R1+0x8b0], R10 ;  /* 0x0008b00a01007387 */ /* 0x0005e20000100800 */
[-C--:B-1----:R-:W-:Y:S02]  /*12f00*/  LEA.HI.X.SX32 R4, R18, R6.reuse, 0x1, P4 ;  /* 0x0000000612047211 */ /* 0x082fe400020f0eff */
[-C--:B------:R-:W-:Y:S02]  /*12f10*/  IADD3 R67, P4, PT, R19, R7.reuse, RZ ;  /* 0x0000000713437210 */ /* 0x080fe40007f9e0ff */
[----:B--2---:R-:W-:Y:S01]  /*12f20*/  LEA.HI.X.SX32 R10, R11, R6, 0x1, P5 ;  /* 0x000000060b0a7211 */ /* 0x004fe200028f0eff */
[----:B------:R-:W-:Y:S01]  /*12f30*/  STL [R1+0x88c], R4 ;  /* 0x00088c0401007387 */ /* 0x000fe20000100800 */
[----:B------:R-:W-:Y:S01]  /*12f40*/  IMAD R12, R30, UR38, RZ ;  /* 0x000000261e0c7c24 */ /* 0x000fe2000f8e02ff */
[----:B------:R-:W-:Y:S02]  /*12f50*/  IADD3 R66, P5, PT, R13, R7, RZ ;  /* 0x000000070d427210 */ /* 0x000fe40007fbe0ff */
[----:B------:R1:W-:Y:S01]  /*12f60*/  STL [R1+0x8ac], R10 ;  /* 0x0008ac0a01007387 */ /* 0x0003e20000100800 */
[----:B------:R-:W-:-:S03]  /*12f70*/  IMAD R5, R34, UR37, RZ ;  /* 0x0000002522057c24 */ /* 0x000fc6000f8e02ff */
[----:B------:R-:W-:Y:S01]  /*12f80*/  STL [R1+0x8d0], R67 ;  /* 0x0008d04301007387 */ /* 0x000fe20000100800 */
[-C--:B------:R-:W-:Y:S02]  /*12f90*/  LEA.HI.X.SX32 R13, R13, R6.reuse, 0x1, P5 ;  /* 0x000000060d0d7211 */ /* 0x080fe400028f0eff */
[----:B-1----:R-:W-:Y:S01]  /*12fa0*/  LEA.HI.X.SX32 R10, R19, R6, 0x1, P4 ;  /* 0x00000006130a7211 */ /* 0x002fe200020f0eff */
[----:B------:R-:W-:Y:S01]  /*12fb0*/  STL [R1+0xbd4], R31 ;  /* 0x000bd41f01007387 */ /* 0x000fe20000100800 */
[----:B------:R-:W-:-:S03]  /*12fc0*/  IADD3 R11, P4, PT, R12, R7, RZ ;  /* 0x000000070c0b7210 */ /* 0x000fc60007f9e0ff */
[----:B------:R-:W-:Y:S01]  /*12fd0*/  STL [R1+0x8f0], R66 ;  /* 0x0008f04201007387 */ /* 0x000fe20000100800 */
[----:B------:R-:W-:-:S03]  /*12fe0*/  IMAD R4, R31, UR36, RZ ;  /* 0x000000241f047c24 */ /* 0x000fc6000f8e02ff */
[----:B------:R1:W-:Y:S01]  /*12ff0*/  STL [R1+0x8cc], R10 ;  /* 0x0008cc0a01007387 */ /* 0x0003e20000100800 */
[----:B------:R-:W-:-:S03]  /*13000*/  LEA.HI.X.SX32 R12, R12, R6, 0x1, P4 ;  /* 0x000000060c0c7211 */ /* 0x000fc600020f0eff */
[----:B------:R-:W-:Y:S01]  /*13010*/  STL [R1+0x910], R11 ;  /* 0x0009100b01007387 */ /* 0x000fe20000100800 */
[----:B-1----:R-:W-:-:S03]  /*13020*/  IADD3 R10, P5, PT, R5, R7, RZ ;  /* 0x00000007050a7210 */ /* 0x002fc60007fbe0ff */
        /* <DEDUP_REMOVED lines=8> */
[----:B------:R-:W-:Y:S01]  /*130b0*/  IMAD R96, R96, UR6, RZ ;  /* 0x0000000660607c24 */ /* 0x000fe2000f8e02ff */
[----:B------:R-:W-:Y:S01]  /*130c0*/  IADD3 R61, P4, PT, R120, R7, RZ ;  /* 0x00000007783d7210 */ /* 0x000fe20007f9e0ff */
[----:B------:R1:W-:Y:S01]  /*130d0*/  STL [R1+0x92c], R10 ;  /* 0x00092c0a01007387 */ /* 0x0003e20000100800 */
[----:B------:R-:W-:-:S02]  /*130e0*/  IMAD R86, R86, UR6, RZ ;  /* 0x0000000656567c24 */ /* 0x000fc4000f8e02ff */
[-C--:B------:R-:W-:Y:S01]  /*130f0*/  LEA.HI.X.SX32 R62, R120, R6.reuse, 0x1, P4 ;  /* 0x00000006783e7211 */ /* 0x080fe200020f0eff */
[----:B------:R-:W-:Y:S01]  /*13100*/  STL [R1+0x950], R64 ;  /* 0x0009504001007387 */ /* 0x000fe20000100800 */
[-C--:B-1----:R-:W-:Y:S02]  /*13110*/  LEA.HI.X.SX32 R10, R130, R6.reuse, 0x1, P5 ;  /* 0x00000006820a7211 */ /* 0x082fe400028f0eff */
[-C--:B------:R-:W-:Y:S01]  /*13120*/  IADD3 R59, P5, PT, R108, R7.reuse, RZ ;  /* 0x000000076c3b7210 */ /* 0x080fe20007fbe0ff */
[----:B------:R-:W-:Y:S01]  /*13130*/  STL [R1+0x178], R63 ;  /* 0x0001783f01007387 */ /* 0x000fe20000100800 */
[----:B------:R-:W-:Y:S02]  /*13140*/  IADD3 R57, P4, PT, R96, R7, RZ ;  /* 0x0000000760397210 */ /* 0x000fe40007f9e0ff */
[----:B------:R-:W-:Y:S01]  /*13150*/  LEA.HI.X.SX32 R12, R108, R6, 0x1, P5 ;  /* 0x000000066c0c7211 */ /* 0x000fe200028f0eff */
[----:B------:R-:W-:Y:S04]  /*13160*/  STL [R1+0x94c], R4 ;  /* 0x00094c0401007387 */ /* 0x000fe80000100800 */
[----:B------:R1:W-:Y:S01]  /*13170*/  STL [R1+0x174], R10 ;  /* 0x0001740a01007387 */ /* 0x0003e20000100800 */
[----:B------:R-:W-:-:S03]  /*13180*/  IMAD R76, R76, UR6, RZ ;  /* 0x000000064c4c7c24 */ /* 0x000fc6000f8e02ff */
[----:B------:R-:W-:Y:S04]  /*13190*/  STL [R1+0x1b8], R61 ;  /* 0x0001b83d01007387 */ /* 0x000fe80000100800 */
[----:B------:R-:W-:Y:S01]  /*131a0*/  STL [R1+0x1f8], R59 ;  /* 0x0001f83b01007387 */ /* 0x000fe20000100800 */
[----:B-1----:R-:W-:-:S03]  /*131b0*/  IADD3 R10, P5, PT, R86, R7, RZ ;  /* 0x00000007560a7210 */ /* 0x002fc60007fbe0ff */
[----:B------:R-:W-:Y:S01]  /*131c0*/  STL [R1+0x1b4], R62 ;  /* 0x0001b43e01007387 */ /* 0x000fe20000100800 */
[----:B------:R-:W-:-:S03]  /*131d0*/  LEA.HI.X.SX32 R13, R96, R6, 0x1, P4 ;  /* 0x00000006600d7211 */ /* 0x000fc600020f0eff */
[----:B------:R-:W-:Y:S01]  /*131e0*/  STL [R1+0x1f4], R12 ;  /* 0x0001f40c01007387 */ /* 0x000fe20000100800 */
[----:B------:R-:W-:-:S03]  /*131f0*/  IMAD R65, R65, UR6, RZ ;  /* 0x0000000641417c24 */ /* 0x000fc6000f8e02ff */
[----:B------:R-:W-:Y:S01]  /*13200*/  STL [R1+0x258], R57 ;  /* 0x0002583901007387 */ /* 0x000fe20000100800 */
[----:B------:R-:W-:-:S03]  /*13210*/  IADD3 R55, P4, PT, R76, R7, RZ ;  /* 0x000000074c377210 */ /* 0x000fc60007f9e0ff */
[----:B------:R1:W-:Y:S01]  /*13220*/  STL [R1+0x5e0], R10 ;  /* 0x0005e00a01007387 */ /* 0x0003e20000100800 */
[----:B------:R-:W-:-:S03]  /*13230*/  IMAD R49, R49, UR6, RZ ;  /* 0x0000000631317c24 */ /* 0x000fc6000f8e02ff */
[----:B------:R-:W-:Y:S01]  /*13240*/  STL [R1+0x254], R13 ;  /* 0x0002540d01007387 */ /* 0x000fe20000100800 */
[----:B-1----:R-:W-:Y:S02]  /*13250*/  LEA.HI.X.SX32 R10, R86, R6, 0x1, P5 ;  /* 0x00000006560a7211 */ /* 0x002fe400028f0eff */
[----:B------:R-:W-:-:S03]  /*13260*/  IADD3 R53, P5, PT, R65, R7, RZ ;  /* 0x0000000741357210 */ /* 0x000fc60007fbe0ff */
[----:B------:R1:W-:Y:S01]  /*13270*/  STL [R1+0x5dc], R10 ;  /* 0x0005dc0a01007387 */ /* 0x0003e20000100800 */
[----:B------:R-:W-:-:S03]  /*13280*/  IMAD R140, R140, UR6, RZ ;  /* 0x000000068c8c7c24 */ /* 0x000fc6000f8e02ff */
[----:B------:R-:W-:Y:S01]  /*13290*/  STL [R1+0x608], R55 ;  /* 0x0006083701007387 */ /* 0x000fe20000100800 */
[----:B------:R-:W-:Y:S01]  /*132a0*/  IMAD R136, R136, UR6, RZ ;  /* 0x0000000688887c24 */ /* 0x000fe2000f8e02ff */
[----:B-1----:R-:W-:Y:S02]  /*132b0*/  LEA.HI.X.SX32 R10, R76, R6, 0x1, P4 ;  /* 0x000000064c0a7211 */ /* 0x002fe400020f0eff */
[----:B------:R1:W-:Y:S01]  /*132c0*/  STL [R1+0xbdc], R76 ;  /* 0x000bdc4c01007387 */ /* 0x0003e20000100800 */
[----:B------:R-:W-:-:S03]  /*132d0*/  IADD3 R51, P4, PT, R49, R7, RZ ;  /* 0x0000000731337210 */ /* 0x000fc60007f9e0ff */
[----:B------:R-:W-:Y:S01]  /*132e0*/  STL [R1+0x630], R53 ;  /* 0x0006303501007387 */ /* 0x000fe20000100800 */
[----:B------:R-:W-:-:S03]  /*132f0*/  IMAD R131, R131, UR6, RZ ;  /* 0x0000000683837c24 */ /* 0x000fc6000f8e02ff */
[----:B------:R2:W-:Y:S01]  /*13300*/  STL [R1+0x604], R10 ;  /* 0x0006040a01007387 */ /* 0x0005e20000100800 */
[----:B------:R-:W-:Y:S01]  /*13310*/  IMAD R123, R123, UR6, RZ ;  /* 0x000000067b7b7c24 */ /* 0x000fe2000f8e02ff */
[-C--:B-1----:R-:W-:Y:S02]  /*13320*/  LEA.HI.X.SX32 R76, R49, R6.reuse, 0x1, P4 ;  /* 0x00000006314c7211 */ /* 0x082fe400020f0eff */
[-C--:B------:R-:W-:Y:S02]  /*13330*/  IADD3 R47, P4, PT, R136, R7.reuse, RZ ;  /* 0x00000007882f7210 */ /* 0x080fe40007f9e0ff */
[----:B--2---:R-:W-:Y:S02]  /*13340*/  LEA.HI.X.SX32 R10, R65, R6, 0x1, P5 ;  /* 0x00000006410a7211 */ /* 0x004fe400028f0eff */
[----:B------:R-:W-:Y:S01]  /*13350*/  IADD3 R79, P5, PT, R140, R7, RZ ;  /* 0x000000078c4f7210 */ /* 0x000fe20007fbe0ff */
[----:B------:R-:W-:-:S03]  /*13360*/  IMAD R115, R115, UR6, RZ ;  /* 0x0000000673737c24 */ /* 0x000fc6000f8e02ff */
[-C--:B------:R-:W-:Y:S02]  /*13370*/  LEA.HI.X.SX32 R31, R140, R6.reuse, 0x1, P5 ;  /* 0x000000068c1f7211 */ /* 0x080fe400028f0eff */
[-C--:B------:R-:W-:Y:S01]  /*13380*/  IADD3 R45, P5, PT, R131, R7.reuse, RZ ;  /* 0x00000007832d7210 */ /* 0x080fe20007fbe0ff */
[----:B------:R-:W-:Y:S01]  /*13390*/  IMAD R107, R107, UR6, RZ ;  /* 0x000000066b6b7c24 */ /* 0x000fe2000f8e02ff */
[-C--:B------:R-:W-:Y:S02]  /*133a0*/  LEA.HI.X.SX32 R73, R136, R6.reuse, 0x1, P4 ;  /* 0x0000000688497211 */ /* 0x080fe400020f0eff */
[-C--:B------:R-:W-:Y:S01]  /*133b0*/  IADD3 R70, P4, PT, R123, R7.reuse, RZ ;  /* 0x000000077b467210 */ /* 0x080fe20007f9e0ff */
[----:B------:R-:W-:Y:S01]  /*133c0*/  IMAD R100, R100, UR6, RZ ;  /* 0x0000000664647c24 */ /* 0x000fe2000f8e02ff */
[-C--:B------:R-:W-:Y:S02]  /*133d0*/  LEA.HI.X.SX32 R68, R131, R6.reuse, 0x1, P5 ;  /* 0x0000000683447211 */ /* 0x080fe400028f0eff */
[----:B------:R-:W-:Y:S01]  /*133e0*/  IADD3 R41, P5, PT, R115, R7, RZ ;  /* 0x0000000773297210 */ /* 0x000fe20007fbe0ff */
[----:B------:R-:W-:Y:S01]  /*133f0*/  IMAD R93, R93, UR6, RZ ;  /* 0x000000065d5d7c24 */ /* 0x000fe2000f8e02ff */
[----:B------:R-:W-:-:S02]  /*13400*/  LEA.HI.X.SX32 R43, R123, R6, 0x1, P4 ;  /* 0x000000067b2b7211 */ /* 0x000fc400020f0eff */
[-C--:B------:R-:W-:Y:S01]  /*13410*/  IADD3 R39, P4, PT, R107, R7.reuse, RZ ;  /* 0x000000076b277210 */ /* 0x080fe20007f9e0ff */
[----:B------:R-:W-:Y:S01]  /*13420*/  IMAD R11, R155, UR6, RZ ;  /* 0x000000069b0b7c24 */ /* 0x000fe2000f8e02ff */
[-C--:B------:R-:W-:Y:S02]  /*13430*/  LEA.HI.X.SX32 R78, R115, R6.reuse, 0x1, P5 ;  /* 0x00000006734e7211 */ /* 0x080fe400028f0eff */
[-C--:B------:R-:W-:Y:S01]  /*13440*/  IADD3 R37, P5, PT, R100, R7.reuse, RZ ;  /* 0x0000000764257210 */ /* 0x080fe20007fbe0ff */
[----:B------:R1:W-:Y:S01]  /*13450*/  STL [R1+0x62c], R10 ;  /* 0x00062c0a01007387 */ /* 0x0003e20000100800 */
[-C--:B------:R-:W-:Y:S01]  /*13460*/  LEA.HI.X.SX32 R69, R107, R6.reuse, 0x1, P4 ;  /* 0x000000066b457211 */ /* 0x080fe200020f0eff */
[----:B------:R-:W-:Y:S01]  /*13470*/  IMAD R5, R154, UR6, RZ ;  /* 0x000000069a057c24 */ /* 0x000fe2000f8e02ff */
[-C--:B------:R-:W-:Y:S01]  /*13480*/  IADD3 R72, P4, PT, R93, R7.reuse, RZ ;  /* 0x000000075d487210 */ /* 0x080fe20007f9e0ff */
[----:B------:R-:W-:Y:S01]  /*13490*/  STL [R1+0x658], R51 ;  /* 0x0006583301007387 */ /* 0x000fe20000100800 */
[-C--:B------:R-:W-:Y:S01]  /*134a0*/  LEA.HI.X.SX32 R75, R100, R6.reuse, 0x1, P5 ;  /* 0x00000006644b7211 */ /* 0x080fe200028f0eff */
[----:B------:R-:W-:Y:S01]  /*134b0*/  IMAD R4, R153, UR35, RZ ;  /* 0x0000002399047c24 */ /* 0x000fe2000f8e02ff */
[----:B------:R-:W-:Y:S01]  /*134c0*/  IADD3 R29, P5, PT, R11, R7, RZ ;  /* 0x000000070b1d7210 */ /* 0x000fe20007fbe0ff */
[----:B------:R-:W-:Y:S01]  /*134d0*/  STL [R1+0x678], R79 ;  /* 0x0006784f01007387 */ /* 0x000fe20000100800 */
[----:B------:R-:W-:-:S03]  /*134e0*/  LEA.HI.X.SX32 R33, R93, R6, 0x1, P4 ;  /* 0x000000065d217211 */ /* 0x000fc600020f0eff */
[----:B------:R-:W-:Y:S01]  /*134f0*/  STL [R1+0x654], R76 ;  /* 0x0006544c01007387 */ /* 0x000fe20000100800 */
[----:B------:R-:W-:Y:S01]  /*13500*/  IMAD R12, R152, UR34, RZ ;  /* 0x00000022980c7c24 */ /* 0x000fe2000f8e02ff */
[----:B------:R-:W-:Y:S02]  /*13510*/  IADD3 R27, P4, PT, R5, R7, RZ ;  /* 0x00000007051b7210 */ /* 0x000fe40007f9e0ff */
        /* <DEDUP_REMOVED lines=8> */
[----:B------:R-:W-:-:S03]  /*135a0*/  IMAD R14, R150, UR23, RZ ;  /* 0x00000017960e7c24 */ /* 0x000fc6000f8e02ff */
[----:B------:R-:W-:Y:S01]  /*135b0*/  STL [R1+0x6d8], R70 ;  /* 0x0006d84601007387 */ /* 0x000fe20000100800 */
[----:B------:R-:W-:-:S03]  /*135c0*/  IADD3 R74, P4, PT, R12, R7, RZ ;  /* 0x000000070c4a7210 */ /* 0x000fc60007f9e0ff */
[----:B------:R-:W-:Y:S01]  /*135d0*/  STL [R1+0x6b4], R68 ;  /* 0x0006b44401007387 */ /* 0x000fe20000100800 */
[----:B------:R-:W-:Y:S01]  /*135e0*/  IMAD R11, R0, UR18, RZ ;  /* 0x00000012000b7c24 */ /* 0x000fe2000f8e02ff */
[-C--:B------:R-:W-:Y:S02]  /*135f0*/  LEA.HI.X.SX32 R25, R4, R6.reuse, 0x1, P5 ;  /* 0x0000000604197211 */ /* 0x080fe400028f0eff */
[----:B------:R-:W-:Y:S01]  /*13600*/  STL [R1+0x6f8], R41 ;  /* 0x0006f82901007387 */ /* 0x000fe20000100800 */
[----:B------:R-:W-:Y:S01]  /*13610*/  IMAD R15, R149, UR22, RZ ;  /* 0x00000016950f7c24 */ /* 0x000fe2000f8e02ff */
[-C--:B------:R-:W-:Y:S02]  /*13620*/  IADD3 R0, P5, PT, R13, R7.reuse, RZ ;  /* 0x000000070d007210 */ /* 0x080fe40007fbe0ff */
[----:B------:R-:W-:Y:S01]  /*13630*/  STL [R1+0x6d4], R43 ;  /* 0x0006d42b01007387 */ /* 0x000fe20000100800 */
[----:B------:R-:W-:Y:S01]  /*13640*/  IMAD R19, R2, UR17, RZ ;  /* 0x0000001102137c24 */ /* 0x000fe2000f8e02ff */
[-C--:B------:R-:W-:Y:S01]  /*13650*/  LEA.HI.X.SX32 R21, R12, R6.reuse, 0x1, P4 ;  /* 0x000000060c157211 */ /* 0x080fe200020f0eff */
[----:B------:R-:W-:Y:S01]  /*13660*/  IMAD R16, R148, UR21, RZ ;  /* 0x0000001594107c24 */ /* 0x000fe2000f8e02ff */
[----:B------:R-:W-:Y:S01]  /*13670*/  STL [R1+0x718], R39 ;  /* 0x0007182701007387 */ /* 0x000fe20000100800 */
[----:B------:R-:W-:Y:S01]  /*13680*/  IADD3 R2, P4, PT, R14, R7, RZ ;  /* 0x000000070e027210 */ /* 0x000fe20007f9e0ff */
[----:B------:R-:W-:Y:S01]  /*13690*/  IMAD R17, R147, UR20, RZ ;  /* 0x0000001493117c24 */ /* 0x000fe2000f8e02ff */
[----:B-1----:R-:W-:Y:S01]  /*136a0*/  LEA.HI.X.SX32 R10, R13, R6, 0x1, P5 ;  /* 0x000000060d0a7211 */ /* 0x002fe200028f0eff */
[----:B------:R-:W-:Y:S01]  /*136b0*/  STL [R1+0x6f4], R78 ;  /* 0x0006f44e01007387 */ /* 0x000fe20000100800 */
[----:B------:R-:W-:-:S02]  /*136c0*/  IMAD R18, R146, UR19, RZ ;  /* 0x0000001392127c24 */ /* 0x000fc4000f8e02ff */
[----:B------:R-:W-:Y:S01]  /*136d0*/  IMAD R128, R128, UR6, RZ ;  /* 0x0000000680807c24 */ /* 0x000fe2000f8e02ff */
[----:B------:R-:W-:Y:S01]  /*136e0*/  STL [R1+0x738], R37 ;  /* 0x0007382501007387 */ /* 0x000fe20000100800 */
[-C--:B------:R-:W-:Y:S01]  /*136f0*/  IADD3 R164, P5, PT, R15, R7.reuse, RZ ;  /* 0x000000070fa47210 */ /* 0x080fe20007fbe0ff */
[----:B---3--:R-:W-:Y:S02]  /*13700*/  IMAD R5, R35, UR76, RZ ;  /* 0x0000004c23057c24 */ /* 0x008fe4000f8e02ff */
[----:B------:R-:W-:Y:S01]  /*13710*/  IMAD R118, R118, UR6, RZ ;  /* 0x0000000676767c24 */ /* 0x000fe2000f8e02ff */
[----:B------:R-:W-:Y:S01]  /*13720*/  STL [R1+0x714], R69 ;  /* 0x0007144501007387 */ /* 0x000fe20000100800 */
[----:B------:R-:W-:Y:S02]  /*13730*/  IMAD R13, R117, UR16, RZ ;  /* 0x00000010750d7c24 */ /* 0x000fe4000f8e02ff */
[----:B------:R-:W-:Y:S01]  /*13740*/  IMAD R106, R106, UR6, RZ ;  /* 0x000000066a6a7c24 */ /* 0x000fe2000f8e02ff */
[----:B------:R-:W-:Y:S01]  /*13750*/  STL [R1+0x758], R72 ;  /* 0x0007584801007387 */ /* 0x000fe20000100800 */
[-C--:B------:R-:W-:Y:S01]  /*13760*/  LEA.HI.X.SX32 R117, R14, R6.reuse, 0x1, P4 ;  /* 0x000000060e757211 */ /* 0x080fe200020f0eff */
[----:B------:R-:W-:Y:S01]  /*13770*/  IMAD R12, R145, UR15, RZ ;  /* 0x0000000f910c7c24 */ /* 0x000fe2000f8e02ff */
[----:B------:R-:W-:Y:S01]  /*13780*/  LEA.HI.X.SX32 R165, R15, R6, 0x1, P5 ;  /* 0x000000060fa57211 */ /* 0x000fe200028f0eff */
[----:B------:R-:W-:Y:S01]  /*13790*/  STL [R1+0x734], R75 ;  /* 0x0007344b01007387 */ /* 0x000fe20000100800 */
[----:B------:R-:W-:Y:S01]  /*137a0*/  IADD3 R162, P4, PT, R16, R7, RZ ;  /* 0x0000000710a27210 */ /* 0x000fe20007f9e0ff */
[----:B0-----:R-:W-:-:S02]  /*137b0*/  IMAD R4, R144, UR75, RZ ;  /* 0x0000004b90047c24 */ /* 0x001fc4000f8e02ff */
[----:B------:R-:W-:Y:S01]  /*137c0*/  IMAD R94, R94, UR6, RZ ;  /* 0x000000065e5e7c24 */ /* 0x000fe2000f8e02ff */
[----:B------:R-:W-:Y:S01]  /*137d0*/  STL [R1+0x778], R29 ;  /* 0x0007781d01007387 */ /* 0x000fe20000100800 */
[----:B------:R-:W-:Y:S01]  /*137e0*/  PRMT R135, RZ, 0x7610, R135 ;  /* 0x00007610ff877816 */ /* 0x000fe20000000087 */
[----:B------:R-:W0:Y:S02]  /*137f0*/  LDCU UR15, c[0x0][0x3b0] ;  /* 0x00007600ff0f77ac */ /* 0x000e240008000800 */
[----:B------:R-:W-:Y:S01]  /*13800*/  STL [R1+0x754], R33 ;  /* 0x0007542101007387 */ /* 0x000fe20000100800 */
[----:B------:R-:W-:Y:S01]  /*13810*/  IADD3 R160, P5, PT, R17, R7, RZ ;  /* 0x0000000711a07210 */ /* 0x000fe20007fbe0ff */
[----:B------:R-:W1:Y:S02]  /*13820*/  LDCU UR16, c[0x0][0x3b0] ;  /* 0x00007600ff1077ac */ /* 0x000e640008000800 */
[----:B------:R-:W-:Y:S01]  /*13830*/  STL [R1+0x798], R27 ;  /* 0x0007981b01007387 */ /* 0x000fe20000100800 */
[----:B------:R-:W-:Y:S01]  /*13840*/  PRMT R139, RZ, 0x7610, R139 ;  /* 0x00007610ff8b7816 */ /* 0x000fe2000000008b */
[----:B------:R-:W2:Y:S02]  /*13850*/  LDCU UR17, c[0x0][0x3b0] ;  /* 0x00007600ff1177ac */ /* 0x000ea40008000800 */
[----:B------:R-:W-:Y:S01]  /*13860*/  STL [R1+0x774], R71 ;  /* 0x0007744701007387 */ /* 0x000fe20000100800 */
[----:B------:R-:W-:-:S03]  /*13870*/  LEA.HI.X.SX32 R163, R16, R6, 0x1, P4 ;  /* 0x0000000610a37211 */ /* 0x000fc600020f0eff */
[----:B------:R-:W-:Y:S01]  /*13880*/  STL [R1+0x7b8], R23 ;  /* 0x0007b81701007387 */ /* 0x000fe20000100800 */
[----:B------:R-:W-:-:S03]  /*13890*/  IADD3 R158, P4, PT, R18, R7, RZ ;  /* 0x00000007129e7210 */ /* 0x000fc60007f9e0ff */
[----:B------:R-:W-:Y:S01]  /*138a0*/  STL [R1+0x794], R77 ;  /* 0x0007944d01007387 */ /* 0x000fe20000100800 */
[----:B------:R-:W-:-:S03]  /*138b0*/  LEA.HI.X.SX32 R161, R17, R6, 0x1, P5 ;  /* 0x0000000611a17211 */ /* 0x000fc600028f0eff */
[----:B------:R-:W-:Y:S01]  /*138c0*/  STL [R1+0x7d8], R74 ;  /* 0x0007d84a01007387 */ /* 0x000fe20000100800 */
[----:B------:R-:W-:-:S03]  /*138d0*/  IADD3 R156, P5, PT, R11, R7, RZ ;  /* 0x000000070b9c7210 */ /* 0x000fc60007fbe0ff */
[----:B------:R-:W-:Y:S04]  /*138e0*/  STL [R1+0x7b4], R25 ;  /* 0x0007b41901007387 */ /* 0x000fe80000100800 */
        /* <DEDUP_REMOVED lines=23> */
[----:B------:R-:W-:-:S03]  /*13a60*/  IMAD R11, R143, UR6, RZ ;  /* 0x000000068f0b7c24 */ /* 0x000fc6000f8e02ff */
        /* <DEDUP_REMOVED lines=30> */
[----:B------:R-:W-:Y:S04]  /*13c50*/  STL [R1+0x200], R102 ;  /* 0x0002006601007387 */ /* 0x000fe80000100800 */
[----:B------:R-:W-:Y:S04]  /*13c60*/  STL [R1+0x1bc], R142 ;  /* 0x0001bc8e01007387 */ /* 0x000fe80000100800 */
[----:B------:R-:W-:Y:S04]  /*13c70*/  STL [R1+0x260], R96 ;  /* 0x0002606001007387 */ /* 0x000fe80000100800 */
[----:B------:R-:W-:Y:S04]  /*13c80*/  STL [R1+0x1fc], R145 ;  /* 0x0001fc9101007387 */ /* 0x000fe80000100800 */
[----:B------:R-:W-:Y:S01]  /*13c90*/  STL [R1+0x5e8], R85 ;  /* 0x0005e85501007387 */ /* 0x000fe20000100800 */
[----:B------:R-:W-:-:S03]  /*13ca0*/  LEA.HI.X.SX32 R83, R12, R6, 0x1, P4 ;  /* 0x000000060c537211 */ /* 0x000fc600020f0eff */
[----:B------:R-:W3:Y:S04]  /*13cb0*/  LDL.LU R11, [R1+0x20c] ;  /* 0x00020c00010b7983 */ /* 0x000ee80000300800 */
[----:B------:R-:W-:Y:S04]  /*13cc0*/  STL [R1+0x25c], R100 ;  /* 0x00025c6401007387 */ /* 0x000fe80000100800 */
[----:B------:R-:W-:Y:S04]  /*13cd0*/  STL [R1+0x610], R14 ;  /* 0x0006100e01007387 */ /* 0x000fe80000100800 */
[----:B------:R-:W-:Y:S04]  /*13ce0*/  STL [R1+0x5e4], R91 ;  /* 0x0005e45b01007387 */ /* 0x000fe80000100800 */
[----:B------:R-:W4:Y:S01]  /*13cf0*/  LDL.LU R12, [R1+0x238] ;  /* 0x00023800010c7983 */ /* 0x000f220000300800 */
[----:B------:R-:W-:Y:S01]  /*13d00*/  IMAD.HI.U32 R4, R9, R3, RZ ;  /* 0x0000000309047227 */ /* 0x000fe200078e00ff */
[----:B------:R-:W-:-:S03]  /*13d10*/  IADD3 R13, P5, PT, R5, R7, RZ ;  /* 0x00000007050d7210 */ /* 0x000fc60007fbe0ff */
[----:B------:R-:W-:Y:S02]  /*13d20*/  IMAD.MOV R4, RZ, RZ, -R4 ;  /* 0x000000ffff047224 */ /* 0x000fe400078e0a04 */
[----:B------:R-:W-:Y:S01]  /*13d30*/  STL [R1+0x638], R13 ;  /* 0x0006380d01007387 */ /* 0x000fe20000100800 */
[----:B----4-:R-:W-:Y:S02]  /*13d40*/  ISETP.GE.AND P4, PT, R12, RZ, PT ;  /* 0x000000ff0c00720c */ /* 0x010fe40003f86270 */
[----:B------:R-:W-:Y:S02]  /*13d50*/  LEA.HI.X.SX32 R12, R5, R6, 0x1, P5 ;  /* 0x00000006050c7211 */ /* 0x000fe400028f0eff */
[----:B------:R-:W4:Y:S01]  /*13d60*/  LDL R5, [R1+0x160] ;  /* 0x0001600001057983 */ /* 0x000f220000100800 */
[----:B---3--:R-:W-:Y:S01]  /*13d70*/  ISETP.GE.AND P5, PT, R11, RZ, PT ;  /* 0x000000ff0b00720c */ /* 0x008fe20003fa6270 */
[----:B------:R-:W-:Y:S02]  /*13d80*/  IMAD R11, R8, R4, R3 ;  /* 0x00000004080b7224 */ /* 0x000fe400078e0203 */
[----:B------:R-:W-:Y:S01]  /*13d90*/  STL [R1+0x60c], R83 ;  /* 0x00060c5301007387 */ /* 0x000fe20000100800 */
[----:B------:R-:W3:Y:S03]  /*13da0*/  LDC R3, c[0x0][0x3a0] ;  /* 0x0000e800ff037b82 */ /* 0x000ee60000000800 */
[----:B------:R-:W4:Y:S02]  /*13db0*/  LDL R4, [R1+0x15c] ;  /* 0x00015c0001047983 */ /* 0x000f240000100800 */
[----:B----4-:R-:W-:-:S04]  /*13dc0*/  @P2 LOP3.LUT R5, R5, R4, RZ, 0x3c, !PT ;  /* 0x0000000405052212 */ /* 0x010fc800078e3cff */
[----:B------:R-:W-:-:S04]  /*13dd0*/  @P2 LOP3.LUT R4, R5, R4, RZ, 0x3c, !PT ;  /* 0x0000000405042212 */ /* 0x000fc800078e3cff */
[----:B------:R-:W-:-:S05]  /*13de0*/  @P2 LOP3.LUT R5, R5, R4, RZ, 0x3c, !PT ;  /* 0x0000000405052212 */ /* 0x000fca00078e3cff */
[----:B------:R-:W4:Y:S04]  /*13df0*/  @P2 LDG.E.U8 R135, desc[UR24][R4.64] ;  /* 0x0000001804872981 */ /* 0x000f28000c1e1100 */
[----:B------:R-:W-:Y:S04]  /*13e00*/  STL [R1+0x634], R12 ;  /* 0x0006340c01007387 */ /* 0x000fe80000100800 */
[----:B------:R-:W-:Y:S04]  /*13e10*/  STL [R1+0xae4], R11 ;  /* 0x000ae40b01007387 */ /* 0x000fe80000100800 */
[----:B----4-:R4:W-:Y:S04]  /*13e20*/  STL [R1+0x438], R135 ;  /* 0x0004388701007387 */ /* 0x0109e80000100800 */
[----:B----4-:R-:W4:Y:S04]  /*13e30*/  LDL.LU R135, [R1+0xcd4] ;  /* 0x000cd40001877983 */ /* 0x010f280000300800 */
[----:B------:R-:W2:Y:S04]  /*13e40*/  LDL R4, [R1+0x19c] ;  /* 0x00019c0001047983 */ /* 0x000ea80000100800 */
[----:B------:R-:W2:Y:S02]  /*13e50*/  LDL R5, [R1+0x1a0] ;  /* 0x0001a00001057983 */ /* 0x000ea40000100800 */
[----:B--2---:R-:W-:-:S04]  /*13e60*/  @P2 LOP3.LUT R5, R5, R4, RZ, 0x3c, !PT ;  /* 0x0000000405052212 */ /* 0x004fc800078e3cff */
[----:B------:R-:W-:-:S04]  /*13e70*/  @P2 LOP3.LUT R4, R5, R4, RZ, 0x3c, !PT ;  /* 0x0000000405042212 */ /* 0x000fc800078e3cff */
[----:B------:R-:W-:-:S05]  /*13e80*/  @P2 LOP3.LUT R5, R5, R4, RZ, 0x3c, !PT ;  /* 0x0000000405052212 */ /* 0x000fca00078e3cff */
[----:B------:R-:W2:Y:S04]  /*13e90*/  @P2 LDG.E.U8 R139, desc[UR24][R4.64] ;  /* 0x00000018048b2981 */ /* 0x000ea8000c1e1100 */
[----:B--2---:R2:W-:Y:S04]  /*13ea0*/  STL [R1+0x434], R139 ;  /* 0x0004348b01007387 */ /* 0x0045e80000100800 */
[----:B--2---:R-:W2:Y:S04]  /*13eb0*/  LDL.LU R139, [R1+0xcd0] ;  /* 0x000cd000018b7983 */ /* 0x004ea80000300800 */
[----:B------:R-:W2:Y:S04]  /*13ec0*/  LDL R4, [R1+0x1dc] ;  /* 0x0001dc0001047983 */ /* 0x000ea80000100800 */
[----:B------:R-:W2:Y:S01]  /*13ed0*/  LDL R5, [R1+0x1e0] ;  /* 0x0001e00001057983 */ /* 0x000ea20000100800 */
[----:B----4-:R-:W-:-:S02]  /*13ee0*/  PRMT R135, RZ, 0x7610, R135 ;  /* 0x00007610ff877816 */ /* 0x010fc40000000087 */
[----:B--2---:R-:W-:-:S04]  /*13ef0*/  @P2 LOP3.LUT R5, R5, R4, RZ, 0x3c, !PT ;  /* 0x0000000405052212 */ /* 0x004fc800078e3cff */
[----:B------:R-:W-:-:S04]  /*13f00*/  @P2 LOP3.LUT R4, R5, R4, RZ, 0x3c, !PT ;  /* 0x0000000405042212 */ /* 0x000fc800078e3cff */
[----:B------:R-:W-:-:S05]  /*13f10*/  @P2 LOP3.LUT R5, R5, R4, RZ, 0x3c, !PT ;  /* 0x0000000405052212 */ /* 0x000fca00078e3cff */
[----:B------:R-:W2:Y:S04]  /*13f20*/  @P2 LDG.E.U8 R135, desc[UR24][R4.64] ;  /* 0x0000001804872981 */ /* 0x000ea8000c1e1100 */
[----:B--2---:R2:W-:Y:S04]  /*13f30*/  STL [R1+0x430], R135 ;  /* 0x0004308701007387 */ /* 0x0045e80000100800 */
[----:B--2---:R-:W2:Y:S04]  /*13f40*/  LDL.LU R135, [R1+0xccc] ;  /* 0x000ccc0001877983 */ /* 0x004ea80000300800 */
[----:B------:R-:W4:Y:S04]  /*13f50*/  LDL R4, [R1+0x23c] ;  /* 0x00023c0001047983 */ /* 0x000f280000100800 */
[----:B------:R-:W4:Y:S01]  /*13f60*/  LDL R5, [R1+0x240] ;  /* 0x0002400001057983 */ /* 0x000f220000100800 */
[----:B------:R-:W-:-:S02]  /*13f70*/  PRMT R139, RZ, 0x7610, R139 ;  /* 0x00007610ff8b7816 */ /* 0x000fc4000000008b */
[----:B----4-:R-:W-:-:S04]  /*13f80*/  @P2 LOP3.LUT R5, R5, R4, RZ, 0x3c, !PT ;  /* 0x0000000405052212 */ /* 0x010fc800078e3cff */
[----:B------:R-:W-:-:S04]  /*13f90*/  @P2 LOP3.LUT R4, R5, R4, RZ, 0x3c, !PT ;  /* 0x0000000405042212 */ /* 0x000fc800078e3cff */
[----:B------:R-:W-:-:S05]  /*13fa0*/  @P2 LOP3.LUT R5, R5, R4, RZ, 0x3c, !PT ;  /* 0x0000000405052212 */ /* 0x000fca00078e3cff */
[----:B------:R-:W4:Y:S04]  /*13fb0*/  @P2 LDG.E.U8 R139, desc[UR24][R4.64] ;  /* 0x00000018048b2981 */ /* 0x000f28000c1e1100 */
[----:B----4-:R4:W-:Y:S04]  /*13fc0*/  STL [R1+0x42c], R139 ;  /* 0x00042c8b01007387 */ /* 0x0109e80000100800 */
[----:B----4-:R-:W4:Y:S04]  /*13fd0*/  LDL.LU R139, [R1+0xcc8] ;  /* 0x000cc800018b7983 */ /* 0x010f280000300800 */
[----:B------:R-:W3:Y:S04]  /*13fe0*/  LDL R4, [R1+0x27c] ;  /* 0x00027c0001047983 */ /* 0x000ee80000100800 */
[----:B------:R-:W3:Y:S01]  /*13ff0*/  LDL R5, [R1+0x280] ;  /* 0x0002800001057983 */ /* 0x000ee20000100800 */
[----:B--2---:R-:W-:-:S02]  /*14000*/  PRMT R135, RZ, 0x7610, R135 ;  /* 0x00007610ff877816 */ /* 0x004fc40000000087 */
[----:B---3--:R-:W-:-:S04]  /*14010*/  @P2 LOP3.LUT R5, R5, R4, RZ, 0x3c, !PT ;  /* 0x0000000405052212 */ /* 0x008fc800078e3cff */
[----:B------:R-:W-:-:S04]  /*14020*/  @P2 LOP3.LUT R4, R5, R4, RZ, 0x3c, !PT ;  /* 0x0000000405042212 */ /* 0x000fc800078e3cff */
[----:B------:R-:W-:-:S05]  /*14030*/  @P2 LOP3.LUT R5, R5, R4, RZ, 0x3c, !PT ;  /* 0x0000000405052212 */ /* 0x000fca00078e3cff */
[----:B------:R-:W2:Y:S04]  /*14040*/  @P2 LDG.E.U8 R135, desc[UR24][R4.64] ;  /* 0x0000001804872981 */ /* 0x000ea8000c1e1100 */
[----:B--2---:R2:W-:Y:S04]  /*14050*/  STL [R1+0x428], R135 ;  /* 0x0004288701007387 */ /* 0x0045e80000100800 */
[----:B--2---:R-:W2:Y:S04]  /*14060*/  LDL.LU R135, [R1+0xcc4] ;  /* 0x000cc40001877983 */ /* 0x004ea80000300800 */
[----:B------:R-:W3:Y:S04]  /*14070*/  LDL R4, [R1+0x5ec] ;  /* 0x0005ec0001047983 */ /* 0x000ee80000100800 */
[----:B------:R-:W3:Y:S01]  /*14080*/  LDL R5, [R1+0x5f0] ;  /* 0x0005f00001057983 */ /* 0x000ee20000100800 */
[----:B----4-:R-:W-:-:S02]  /*14090*/  PRMT R139, RZ, 0x7610, R139 ;  /* 0x00007610ff8b7816 */ /* 0x010fc4000000008b */
[----:B---3--:R-:W-:-:S04]  /*140a0*/  @P2 LOP3.LUT R5, R5, R4, RZ, 0x3c, !PT ;  /* 0x0000000405052212 */ /* 0x008fc800078e3cff */
[----:B------:R-:W-:-:S04]  /*140b0*/  @P2 LOP3.LUT R4, R5, R4, RZ, 0x3c, !PT ;  /* 0x0000000405042212 */ /* 0x000fc800078e3cff */
[----:B------:R-:W-:-:S05]  /*140c0*/  @P2 LOP3.LUT R5, R5, R4, RZ, 0x3c, !PT ;  /* 0x0000000405052212 */ /* 0x000fca00078e3cff */
[----:B------:R-:W3:Y:S04]  /*140d0*/  @P2 LDG.E.U8 R139, desc[UR24][R4.64] ;  /* 0x00000018048b2981 */ /* 0x000ee8000c1e1100 */
[----:B---3--:R3:W-:Y:S04]  /*140e0*/  STL [R1+0x424], R139 ;  /* 0x0004248b01007387 */ /* 0x0087e80000100800 */
[----:B---3--:R-:W3:Y:S04]  /*140f0*/  LDL.LU R139, [R1+0xcc0] ;  /* 0x000cc000018b7983 */ /* 0x008ee80000300800 */
[----:B------:R-:W4:Y:S04]  /*14100*/  LDL R4, [R1+0x614] ;  /* 0x0006140001047983 */ /* 0x000f280000100800 */
[----:B------:R-:W4:Y:S01]  /*14110*/  LDL R5, [R1+0x618] ;  /* 0x0006180001057983 */ /* 0x000f220000100800 */
[----:B--2---:R-:W-:-:S02]  /*14120*/  PRMT R135, RZ, 0x7610, R135 ;  /* 0x00007610ff877816 */ /* 0x004fc40000000087 */
[----:B----4-:R-:W-:-:S04]  /*14130*/  @P2 LOP3.LUT R5, R5, R4, RZ, 0x3c, !PT ;  /* 0x0000000405052212 */ /* 0x010fc800078e3cff */
[----:B------:R-:W-:-:S04]  /*14140*/  @P2 LOP3.LUT R4, R5, R4, RZ, 0x3c, !PT ;  /* 0x0000000405042212 */ /* 0x000fc800078e3cff */
[----:B------:R-:W-:-:S05]  /*14150*/  @P2 LOP3.LUT R5, R5, R4, RZ, 0x3c, !PT ;  /* 0x0000000405052212 */ /* 0x000fca00078e3cff */
[----:B------:R-:W2:Y:S04]  /*14160*/  @P2 LDG.E.U8 R135, desc[UR24][R4.64] ;  /* 0x0000001804872981 */ /* 0x000ea8000c1e1100 */
[----:B--2---:R2:W-:Y:S04]  /*14170*/  STL [R1+0x420], R135 ;  /* 0x0004208701007387 */ /* 0x0045e80000100800 */
[----:B--2---:R-:W2:Y:S04]  /*14180*/  LDL.LU R135, [R1+0xcbc] ;  /* 0x000cbc0001877983 */ /* 0x004ea80000300800 */
[----:B------:R-:W4:Y:S04]  /*14190*/  LDL R4, [R1+0x63c] ;  /* 0x00063c0001047983 */ /* 0x000f280000100800 */
[----:B------:R-:W4:Y:S01]  /*141a0*/  LDL R5, [R1+0x640] ;  /* 0x0006400001057983 */ /* 0x000f220000100800 */
[----:B---3--:R-:W-:-:S02]  /*141b0*/  PRMT R139, RZ, 0x7610, R139 ;  /* 0x00007610ff8b7816 */ /* 0x008fc4000000008b */
[----:B----4-:R-:W-:-:S04]  /*141c0*/  @P2 LOP3.LUT R5, R5, R4, RZ, 0x3c, !PT ;  /* 0x0000000405052212 */ /* 0x010fc800078e3cff */
[----:B------:R-:W-:-:S04]  /*141d0*/  @P2 LOP3.LUT R4, R5, R4, RZ, 0x3c, !PT ;  /* 0x0000000405042212 */ /* 0x000fc800078e3cff */
[----:B------:R-:W-:-:S05]  /*141e0*/  @P2 LOP3.LUT R5, R5, R4, RZ, 0x3c, !PT ;  /* 0x0000000405052212 */ /* 0x000fca00078e3cff */
[----:B------:R-:W3:Y:S04]  /*141f0*/  @P2 LDG.E.U8 R139, desc[UR24][R4.64] ;  /* 0x00000018048b2981 */ /* 0x000ee8000c1e1100 */
[----:B---3--:R3:W-:Y:S04]  /*14200*/  STL [R1+0x41c], R139 ;  /* 0x00041c8b01007387 */ /* 0x0087e80000100800 */
[----:B---3--:R-:W3:Y:S04]  /*14210*/  LDL.LU R139, [R1+0xcb8] ;  /* 0x000cb800018b7983 */ /* 0x008ee80000300800 */
[----:B------:R-:W4:Y:S04]  /*14220*/  LDL R4, [R1+0x65c] ;  /* 0x00065c0001047983 */ /* 0x000f280000100800 */
[----:B------:R-:W4:Y:S01]  /*14230*/  LDL R5, [R1+0x660] ;  /* 0x0006600001057983 */ /* 0x000f220000100800 */
[----:B------:R-:W-:-:S02]  /*14240*/  ISETP.GT.AND P0, PT, R3, UR11, P0 ;  /* 0x0000000b03007c0c */ /* 0x000fc40008704270 */
[----:B------:R-:W-:Y:S02]  /*14250*/  PRMT R3, RZ, 0x7610, R3 ;  /* 0x00007610ff037816 */ /* 0x000fe40000000003 */
[----:B----4-:R-:W-:-:S04]  /*14260*/  @P2 LOP3.LUT R5, R5, R4, RZ, 0x3c, !PT ;  /* 0x0000000405052212 */ /* 0x010fc800078e3cff */
[----:B------:R-:W-:-:S04]  /*14270*/  @P2 LOP3.LUT R4, R5, R4, RZ, 0x3c, !PT ;  /* 0x0000000405042212 */ /* 0x000fc800078e3cff */
[----:B------:R-:W-:-:S05]  /*14280*/  @P2 LOP3.LUT R5, R5, R4, RZ, 0x3c, !PT ;  /* 0x0000000405052212 */ /* 0x000fca00078e3cff */
[----:B------:R4:W2:Y:S04]  /*14290*/  @P2 LDG.E.U8 R3, desc[UR24][R4.64] ;  /* 0x0000001804032981 */ /* 0x0008a8000c1e1100 */
[----:B------:R-:W4:Y:S04]  /*142a0*/  LDL R4, [R1+0x67c] ;  /* 0x00067c0001047983 */ /* 0x000f280000100800 */
[----:B------:R-:W4:Y:S01]  /*142b0*/  LDL R5, [R1+0x680] ;  /* 0x0006800001057983 */ /* 0x000f220000100800 */
[----:B---3--:R-:W-:Y:S02]  /*142c0*/  PRMT R139, RZ, 0x7610, R139 ;  /* 0x00007610ff8b7816 */ /* 0x008fe4000000008b */
[----:B----4-:R-:W-:-:S04]  /*142d0*/  @P2 LOP3.LUT R5, R5, R4, RZ, 0x3c, !PT ;  /* 0x0000000405052212 */ /* 0x010fc800078e3cff */
[----:B------:R-:W-:-:S04]  /*142e0*/  @P2 LOP3.LUT R4, R5, R4, RZ, 0x3c, !PT ;  /* 0x0000000405042212 */ /* 0x000fc800078e3cff */
[----:B------:R-:W-:-:S05]  /*142f0*/  @P2 LOP3.LUT R5, R5, R4, RZ, 0x3c, !PT ;  /* 0x0000000405052212 */ /* 0x000fca00078e3cff */
[----:B------:R-:W3:Y:S04]  /*14300*/  @P2 LDG.E.U8 R139, desc[UR24][R4.64] ;  /* 0x00000018048b2981 */ /* 0x000ee8000c1e1100 */
[----:B--2---:R2:W-:Y:S04]  /*14310*/  STL [R1+0x2e8], R3 ;  /* 0x0002e80301007387 */ /* 0x0045e80000100800 */
[----:B--2---:R-:W2:Y:S04]  /*14320*/  LDL R3, [R1+0x7a0] ;  /* 0x0007a00001037983 */ /* 0x004ea80000100800 */
[----:B---3--:R3:W-:Y:S04]  /*14330*/  STL [R1+0x2e4], R139 ;  /* 0x0002e48b01007387 */ /* 0x0087e80000100800 */
[----:B---3--:R-:W3:Y:S04]  /*14340*/  LDL.LU R139, [R1+0xcb4] ;  /* 0x000cb400018b7983 */ /* 0x008ee80000300800 */
[----:B------:R-:W4:Y:S04]  /*14350*/  LDL R4, [R1+0x69c] ;  /* 0x00069c0001047983 */ /* 0x000f280000100800 */
[----:B------:R-:W4:Y:S01]  /*14360*/  LDL R5, [R1+0x6a0] ;  /* 0x0006a00001057983 */ /* 0x000f220000100800 */
[----:B------:R-:W-:-:S02]  /*14370*/  PRMT R11, RZ, 0x7610, R11 ;  /* 0x00007610ff0b7816 */ /* 0x000fc4000000000b */
[----:B----4-:R-:W-:-:S04]  /*14380*/  @P2 LOP3.LUT R5, R5, R4, RZ, 0x3c, !PT ;  /* 0x0000000405052212 */ /* 0x010fc800078e3cff */
[----:B------:R-:W-:-:S04]  /*14390*/  @P2 LOP3.LUT R4, R5, R4, RZ, 0x3c, !PT ;  /* 0x0000000405042212 */ /* 0x000fc800078e3cff */
[----:B------:R-:W-:-:S05]  /*143a0*/  @P2 LOP3.LUT R5, R5, R4, RZ, 0x3c, !PT ;  /* 0x0000000405052212 */ /* 0x000fca00078e3cff */
[----:B------:R4:W2:Y:S04]  /*143b0*/  @P2 LDG.E.U8 R11, desc[UR24][R4.64] ;  /* 0x00000018040b2981 */ /* 0x0008a8000c1e1100 */
[----:B------:R-:W4:Y:S04]  /*143c0*/  LDL R4, [R1+0x6bc] ;  /* 0x0006bc0001047983 */ /* 0x000f280000100800 */
[----:B------:R-:W4:Y:S01]  /*143d0*/  LDL R5, [R1+0x6c0] ;  /* 0x0006c00001057983 */ /* 0x000f220000100800 */
[----:B------:R-:W-:Y:S02]  /*143e0*/  PRMT R135, RZ, 0x7610, R135 ;  /* 0x00007610ff877816 */ /* 0x000fe40000000087 */
[----:B----4-:R-:W-:-:S04]  /*143f0*/  @P2 LOP3.LUT R5, R5, R4, RZ, 0x3c, !PT ;  /* 0x0000000405052212 */ /* 0x010fc800078e3cff */
[----:B------:R-:W-:-:S04]  /*14400*/  @P2 LOP3.LUT R4, R5, R4, RZ, 0x3c, !PT ;  /* 0x0000000405042212 */ /* 0x000fc800078e3cff */
[----:B------:R-:W-:-:S05]  /*14410*/  @P2 LOP3.LUT R5, R5, R4, RZ, 0x3c, !PT ;  /* 0x0000000405052212 */ /* 0x000fca00078e3cff */
[----:B------:R-:W4:Y:S04]  /*14420*/  @P2 LDG.E.U8 R135, desc[UR24][R4.64] ;  /* 0x0000001804872981 */ /* 0x000f28000c1e1100 */
[----:B--2---:R2:W-:Y:S04]  /*14430*/  STL [R1+0x224], R11 ;  /* 0x0002240b01007387 */ /* 0x0045e80000100800 */
[----:B--2---:R-:W2:Y:S04]  /*14440*/  LDL R11, [R1+0x7bc] ;  /* 0x0007bc00010b7983 */ /* 0x004ea80000100800 */
[----:B----4-:R4:W-:Y:S04]  /*14450*/  STL [R1+0x220], R135 ;  /* 0x0002208701007387 */ /* 0x0109e80000100800 */
[----:B----4-:R-:W4:Y:S04]  /*14460*/  LDL.LU R135, [R1+0xcb0] ;  /* 0x000cb00001877983 */ /* 0x010f280000300800 */
[----:B------:R-:W2:Y:S04]  /*14470*/  LDL R4, [R1+0x6dc] ;  /* 0x0006dc0001047983 */ /* 0x000ea80000100800 */
[----:B------:R-:W2:Y:S01]  /*14480*/  LDL R5, [R1+0x6e0] ;  /* 0x0006e00001057983 */ /* 0x000ea20000100800 */
[----:B---3--:R-:W-:-:S02]  /*14490*/  PRMT R139, RZ, 0x7610, R139 ;  /* 0x00007610ff8b7816 */ /* 0x008fc4000000008b */
[----:B--2---:R-:W-:-:S04]  /*144a0*/  @P2 LOP3.LUT R5, R5, R4, RZ, 0x3c, !PT ;  /* 0x0000000405052212 */ /* 0x004fc800078e3cff */
        /* <DEDUP_REMOVED lines=47> */
[----:B------:R4:W3:Y:S04]  /*147a0*/  @P2 LDG.E.U8 R140, desc[UR24][R4.64] ;  /* 0x00000018048c2981 */ /* 0x0008e8000c1e1100 */
[----:B------:R-:W3:Y:S01]  /*147b0*/  LDL R5, [R1+0x79c] ;  /* 0x00079c0001057983 */ /* 0x000ee20000100800 */
[----:B--2---:R-:W-:Y:S01]  /*147c0*/  PRMT R139, RZ, 0x7610, R139 ;  /* 0x00007610ff8b7816 */ /* 0x004fe2000000008b */
[----:B----4-:R-:W-:Y:S01]  /*147d0*/  @P2 IMAD.MOV.U32 R4, RZ, RZ, R3 ;  /* 0x000000ffff042224 */ /* 0x010fe200078e0003 */
[----:B------:R-:W-:-:S04]  /*147e0*/  PRMT R138, RZ, 0x7610, R138 ;  /* 0x00007610ff8a7816 */ /* 0x000fc8000000008a */
[----:B---3--:R2:W3:Y:S04]  /*147f0*/  @P2 LDG.E.U8 R139, desc[UR24][R4.64] ;  /* 0x00000018048b2981 */ /* 0x0084e8000c1e1100 */
[----:B------:R4:W-:Y:S04]  /*14800*/  STL [R1+0xb04], R140 ;  /* 0x000b048c01007387 */ /* 0x0009e80000100800 */
[----:B------:R-:W3:Y:S01]  /*14810*/  LDL R3, [R1+0x87c] ;  /* 0x00087c0001037983 */ /* 0x000ee20000100800 */
[----:B--2---:R-:W-:Y:S02]  /*14820*/  @P2 IMAD.MOV.U32 R4, RZ, RZ, R135 ;  /* 0x000000ffff042224 */ /* 0x004fe400078e0087 */
[----:B------:R-:W-:Y:S01]  /*14830*/  @P2 IMAD.MOV.U32 R5, RZ, RZ, R11 ;  /* 0x000000ffff052224 */ /* 0x000fe200078e000b */
[----:B----4-:R-:W2:Y:S04]  /*14840*/  LDL R140, [R1+0x860] ;  /* 0x00086000018c7983 */ /* 0x010ea80000100800 */
[----:B------:R-:W4:Y:S04]  /*14850*/  @P2 LDG.E.U8 R138, desc[UR24][R4.64] ;  /* 0x00000018048a2981 */ /* 0x000f28000c1e1100 */
[----:B---3--:R3:W-:Y:S04]  /*14860*/  STL [R1+0xb08], R139 ;  /* 0x000b088b01007387 */ /* 0x0087e80000100800 */
[----:B---3--:R-:W3:Y:S04]  /*14870*/  LDL R139, [R1+0x85c] ;  /* 0x00085c00018b7983 */ /* 0x008ee80000100800 */
[----:B------:R-:W2:Y:S04]  /*14880*/  LDL.LU R135, [R1+0xc98] ;  /* 0x000c980001877983 */ /* 0x000ea80000300800 */
[----:B------:R-:W2:Y:S04]  /*14890*/  LDL R4, [R1+0x7dc] ;  /* 0x0007dc0001047983 */ /* 0x000ea80000100800 */
[----:B------:R-:W2:Y:S01]  /*148a0*/  LDL R5, [R1+0x7e0] ;  /* 0x0007e00001057983 */ /* 0x000ea20000100800 */
[----:B------:R-:W-:-:S03]  /*148b0*/  PRMT R137, RZ, 0x7610, R137 ;  /* 0x00007610ff897816 */ /* 0x000fc60000000089 */
[----:B------:R-:W3:Y:S04]  /*148c0*/  LDL R11, [R1+0x8a0] ;  /* 0x0008a000010b7983 */ /* 0x000ee80000100800 */
[----:B----4-:R4:W-:Y:S01]  /*148d0*/  STL [R1+0xb0c], R138 ;  /* 0x000b0c8a01007387 */ /* 0x0109e20000100800 */
[----:B------:R-:W-:-:S03]  /*148e0*/  PRMT R136, RZ, 0x7610, R136 ;  /* 0x00007610ff887816 */ /* 0x000fc60000000088 */
[----:B----4-:R-:W4:Y:S01]  /*148f0*/  LDL R138, [R1+0x89c] ;  /* 0x00089c00018a7983 */ /* 0x010f220000100800 */
[----:B--2---:R-:W-:-:S04]  /*14900*/  @P2 LOP3.LUT R5, R5, R4, RZ, 0x3c, !PT ;  /* 0x0000000405052212 */ /* 0x004fc800078e3cff */
[----:B------:R-:W-:-:S04]  /*14910*/  @P2 LOP3.LUT R4, R5, R4, RZ, 0x3c, !PT ;  /* 0x0000000405042212 */ /* 0x000fc800078e3cff */
[----:B------:R-:W-:-:S05]  /*14920*/  @P2 LOP3.LUT R5, R5, R4, RZ, 0x3c, !PT ;  /* 0x0000000405052212 */ /* 0x000fca00078e3cff */
[----:B------:R-:W2:Y:S04]  /*14930*/  @P2 LDG.E.U8 R137, desc[UR24][R4.64] ;  /* 0x0000001804892981 */ /* 0x000ea8000c1e1100 */
[----:B------:R-:W3:Y:S04]  /*14940*/  LDL R4, [R1+0x7fc] ;  /* 0x0007fc0001047983 */ /* 0x000ee80000100800 */
[----:B------:R-:W3:Y:S04]  /*14950*/  LDL R5, [R1+0x800] ;  /* 0x0008000001057983 */ /* 0x000ee80000100800 */
[----:B--2---:R2:W-:Y:S04]  /*14960*/  STL [R1+0xb10], R137 ;  /* 0x000b108901007387 */ /* 0x0045e80000100800 */
[----:B--2---:R-:W2:Y:S01]  /*14970*/  LDL R137, [R1+0x820] ;  /* 0x0008200001897983 */ /* 0x004ea20000100800 */
[----:B---3--:R-:W-:-:S04]  /*14980*/  @P2 LOP3.LUT R5, R5, R4, RZ, 0x3c, !PT ;  /* 0x0000000405052212 */ /* 0x008fc800078e3cff */
[----:B------:R-:W-:-:S04]  /*14990*/  @P2 LOP3.LUT R4, R5, R4, RZ, 0x3c, !PT ;  /* 0x0000000405042212 */ /* 0x000fc800078e3cff */
[----:B------:R-:W-:-:S05]  /*149a0*/  @P2 LOP3.LUT R5, R5, R4, RZ, 0x3c, !PT ;  /* 0x0000000405052212 */ /* 0x000fca00078e3cff */
[----:B------:R2:W3:Y:S04]  /*149b0*/  @P2 LDG.E.U8 R136, desc[UR24][R4.64] ;  /* 0x0000001804882981 */ /* 0x0004e8000c1e1100 */
[----:B------:R-:W4:Y:S01]  /*149c0*/  LDL R5, [R1+0x81c] ;  /* 0x00081c0001057983 */ /* 0x000f220000100800 */
[----:B------:R-:W-:Y:S01]  /*149d0*/  PRMT R135, RZ, 0x7610, R135 ;  /* 0x00007610ff877816 */ /* 0x000fe20000000087 */
[----:B--2---:R-:W-:Y:S02]  /*149e0*/  @P2 IMAD.MOV.U32 R4, RZ, RZ, R137 ;  /* 0x000000ffff042224 */ /* 0x004fe400078e0089 */
[----:B---3--:R2:W-:Y:S01]  /*149f0*/  STL [R1+0xb14], R136 ;  /* 0x000b148801007387 */ /* 0x0085e20000100800 */
[----:B------:R-:W-:Y:S02]  /*14a00*/  PRMT R134, RZ, 0x7610, R134 ;  /* 0x00007610ff867816 */ /* 0x000fe40000000086 */
[----:B------:R-:W-:Y:S01]  /*14a10*/  PRMT R133, RZ, 0x7610, R133 ;  /* 0x00007610ff857816 */ /* 0x000fe20000000085 */
[----:B------:R-:W3:Y:S04]  /*14a20*/  LDL R137, [R1+0x8dc] ;  /* 0x0008dc0001897983 */ /* 0x000ee80000100800 */
[----:B----4-:R4:W3:Y:S04]  /*14a30*/  @P2 LDG.E.U8 R135, desc[UR24][R4.64] ;  /* 0x0000001804872981 */ /* 0x0108e8000c1e1100 */
[----:B--2---:R-:W2:Y:S04]  /*14a40*/  LDL R136, [R1+0x8c0] ;  /* 0x0008c00001887983 */ /* 0x004ea80000100800 */
[----:B------:R-:W4:Y:S04]  /*14a50*/  LDL R4, [R1+0x83c] ;  /* 0x00083c0001047983 */ /* 0x000f280000100800 */
[----:B------:R-:W4:Y:S02]  /*14a60*/  LDL R5, [R1+0x840] ;  /* 0x0008400001057983 */ /* 0x000f240000100800 */
[----:B----4-:R-:W-:-:S04]  /*14a70*/  @P2 LOP3.LUT R5, R5, R4, RZ, 0x3c, !PT ;  /* 0x0000000405052212 */ /* 0x010fc800078e3cff */
[----:B------:R-:W-:-:S04]  /*14a80*/  @P2 LOP3.LUT R4, R5, R4, RZ, 0x3c, !PT ;  /* 0x0000000405042212 */ /* 0x000fc800078e3cff */
[----:B------:R-:W-:-:S05]  /*14a90*/  @P2 LOP3.LUT R5, R5, R4, RZ, 0x3c, !PT ;  /* 0x0000000405052212 */ /* 0x000fca00078e3cff */
[----:B------:R4:W2:Y:S02]  /*14aa0*/  @P2 LDG.E.U8 R134, desc[UR24][R4.64] ;  /* 0x0000001804862981 */ /* 0x0008a4000c1e1100 */
[----:B----4-:R-:W-:Y:S02]  /*14ab0*/  @P2 IMAD.MOV.U32 R4, RZ, RZ, R140 ;  /* 0x000000ffff042224 */ /* 0x010fe400078e008c */
[----:B------:R-:W-:-:S05]  /*14ac0*/  @P2 IMAD.MOV.U32 R5, RZ, RZ, R139 ;  /* 0x000000ffff052224 */ /* 0x000fca00078e008b */
[----:B------:R4:W2:Y:S04]  /*14ad0*/  @P2 LDG.E.U8 R133, desc[UR24][R4.64] ;  /* 0x0000001804852981 */ /* 0x0008a8000c1e1100 */
[----:B---3--:R3:W-:Y:S01]  /*14ae0*/  STL [R1+0xb18], R135 ;  /* 0x000b188701007387 */ /* 0x0087e20000100800 */
[----:B----4-:R-:W-:-:S03]  /*14af0*/  @P2 IMAD.MOV.U32 R4, RZ, RZ, R129 ;  /* 0x000000ffff042224 */ /* 0x010fc600078e0081 */
[----:B---3--:R-:W3:Y:S04]  /*14b00*/  LDL R135, [R1+0x8bc] ;  /* 0x0008bc0001877983 */ /* 0x008ee80000100800 */
[----:B--2---:R-:W-:Y:S04]  /*14b10*/  STL [R1+0xb1c], R134 ;  /* 0x000b1c8601007387 */ /* 0x004fe80000100800 */
[----:B------:R-:W2:Y:S04]  /*14b20*/  LDL R139, [R1+0x8fc] ;  /* 0x0008fc00018b7983 */ /* 0x000ea80000100800 */
[----:B------:R-:W-:Y:S04]  /*14b30*/  STL [R1+0xb20], R133 ;  /* 0x000b208501007387 */ /* 0x000fe80000100800 */
[----:B------:R-:W4:Y:S01]  /*14b40*/  LDL.LU R129, [R1+0xc94] ;  /* 0x000c940001817983 */ /* 0x000f220000300800 */
[----:B------:R-:W-:Y:S01]  /*14b50*/  PRMT R132, RZ, 0x7610, R132 ;  /* 0x00007610ff847816 */ /* 0x000fe20000000084 */
[----:B------:R-:W-:Y:S01]  /*14b60*/  @P2 IMAD.MOV.U32 R5, RZ, RZ, R3 ;  /* 0x000000ffff052224 */ /* 0x000fe200078e0003 */
[----:B------:R-:W-:Y:S01]  /*14b70*/  PRMT R131, RZ, 0x7610, R131 ;  /* 0x00007610ff837816 */ /* 0x000fe20000000083 */
[----:B------:R-:W2:Y:S04]  /*14b80*/  LDL R140, [R1+0x93c] ;  /* 0x00093c00018c7983 */ /* 0x000ea80000100800 */
[----:B------:R0:W2:Y:S01]  /*14b90*/  @P2 LDG.E.U8 R132, desc[UR24][R4.64] ;  /* 0x0000001804842981 */ /* 0x0000a2000c1e1100 */
[----:B------:R-:W-:-:S03]  /*14ba0*/  PRMT R130, RZ, 0x7610, R130 ;  /* 0x00007610ff827816 */ /* 0x000fc60000000082 */
[----:B------:R-:W2:Y:S01]  /*14bb0*/  LDL R3, [R1+0x940] ;  /* 0x0009400001037983 */ /* 0x000ea20000100800 */
[----:B0-----:R-:W-:Y:S02]  /*14bc0*/  @P2 IMAD.MOV.U32 R4, RZ, RZ, R11 ;  /* 0x000000ffff042224 */ /* 0x001fe400078e000b */
[----:B------:R-:W-:-:S05]  /*14bd0*/  @P2 IMAD.MOV.U32 R5, RZ, RZ, R138 ;  /* 0x000000ffff052224 */ /* 0x000fca00078e008a */
[----:B------:R0:W2:Y:S02]  /*14be0*/  @P2 LDG.E.U8 R131, desc[UR24][R4.64] ;  /* 0x0000001804832981 */ /* 0x0000a4000c1e1100 */
[----:B0-----:R-:W-:Y:S02]  /*14bf0*/  @P2 IMAD.MOV.U32 R4, RZ, RZ, R136 ;  /* 0x000000ffff042224 */ /* 0x001fe400078e0088 */
[----:B---3--:R-:W-:-:S05]  /*14c00*/  @P2 IMAD.MOV.U32 R5, RZ, RZ, R135 ;  /* 0x000000ffff052224 */ /* 0x008fca00078e0087 */
[----:B------:R0:W3:Y:S02]  /*14c10*/  @P2 LDG.E.U8 R130, desc[UR24][R4.64] ;  /* 0x0000001804822981 */ /* 0x0000e4000c1e1100 */
[----:B0-----:R-:W-:Y:S02]  /*14c20*/  @P2 IMAD.MOV.U32 R4, RZ, RZ, R126 ;  /* 0x000000ffff042224 */ /* 0x001fe400078e007e */
[----:B------:R-:W-:Y:S01]  /*14c30*/  @P2 IMAD.MOV.U32 R5, RZ, RZ, R137 ;  /* 0x000000ffff052224 */ /* 0x000fe200078e0089 */
[----:B----4-:R-:W-:-:S06]  /*14c40*/  PRMT R129, RZ, 0x7610, R129 ;  /* 0x00007610ff817816 */ /* 0x010fcc0000000081 */
[----:B------:R-:W4:Y:S04]  /*14c50*/  @P2 LDG.E.U8 R129, desc[UR24][R4.64] ;  /* 0x0000001804812981 */ /* 0x000f28000c1e1100 */
[----:B--2---:R0:W-:Y:S04]  /*14c60*/  STL [R1+0xb24], R132 ;  /* 0x000b248401007387 */ /* 0x0041e80000100800 */
[----:B------:R-:W2:Y:S04]  /*14c70*/  LDL R138, [R1+0x164] ;  /* 0x00016400018a7983 */ /* 0x000ea80000100800 */
[----:B------:R-:W2:Y:S04]  /*14c80*/  LDL R11, [R1+0x168] ;  /* 0x00016800010b7983 */ /* 0x000ea80000100800 */
[----:B------:R1:W-:Y:S04]  /*14c90*/  STL [R1+0xb28], R131 ;  /* 0x000b288301007387 */ /* 0x0003e80000100800 */
[----:B0-----:R-:W2:Y:S04]  /*14ca0*/  LDL R132, [R1+0x1a8] ;  /* 0x0001a80001847983 */ /* 0x001ea80000100800 */
[----:B-1----:R-:W2:Y:S04]  /*14cb0*/  LDL R131, [R1+0x1a4] ;  /* 0x0001a40001837983 */ /* 0x002ea80000100800 */
[----:B---3--:R0:W-:Y:S04]  /*14cc0*/  STL [R1+0xb2c], R130 ;  /* 0x000b2c8201007387 */ /* 0x0081e80000100800 */
[----:B0-----:R-:W3:Y:S04]  /*14cd0*/  LDL R130, [R1+0x920] ;  /* 0x0009200001827983 */ /* 0x001ee80000100800 */
[----:B------:R-:W2:Y:S04]  /*14ce0*/  LDL.LU R126, [R1+0xc90] ;  /* 0x000c9000017e7983 */ /* 0x000ea80000300800 */
[----:B------:R-:W2:Y:S04]  /*14cf0*/  LDL R133, [R1+0x1e4] ;  /* 0x0001e40001857983 */ /* 0x000ea80000100800 */
[----:B------:R-:W2:Y:S04]  /*14d00*/  LDL R134, [R1+0x1e8] ;  /* 0x0001e80001867983 */ /* 0x000ea80000100800 */
[----:B------:R-:W2:Y:S04]  /*14d10*/  LDL R135, [R1+0x244] ;  /* 0x0002440001877983 */ /* 0x000ea80000100800 */
[----:B------:R-:W2:Y:S04]  /*14d20*/  LDL R136, [R1+0x248] ;  /* 0x0002480001887983 */ /* 0x000ea80000100800 */
[----:B----4-:R0:W-:Y:S04]  /*14d30*/  STL [R1+0xb30], R129 ;  /* 0x000b308101007387 */ /* 0x0101e80000100800 */
[----:B0-----:R-:W4:Y:S01]  /*14d40*/  LDL R129, [R1+0x91c] ;  /* 0x00091c0001817983 */ /* 0x001f220000100800 */
[----:B------:R-:W-:Y:S01]  /*14d50*/  PRMT R128, RZ, 0x7610, R128 ;  /* 0x00007610ff807816 */ /* 0x000fe20000000080 */
[----:B------:R-:W-:-:S02]  /*14d60*/  @P2 IMAD.MOV.U32 R4, RZ, RZ, R124 ;  /* 0x000000ffff042224 */ /* 0x000fc400078e007c */
[----:B------:R-:W-:Y:S01]  /*14d70*/  @P2 IMAD.MOV.U32 R5, RZ, RZ, R139 ;  /* 0x000000ffff052224 */ /* 0x000fe200078e008b */
[----:B------:R-:W-:Y:S01]  /*14d80*/  PRMT R127, RZ, 0x7610, R127 ;  /* 0x00007610ff7f7816 */ /* 0x000fe2000000007f */
[----:B------:R-:W4:Y:S04]  /*14d90*/  LDL.LU R124, [R1+0xc8c] ;  /* 0x000c8c00017c7983 */ /* 0x000f280000300800 */
[----:B------:R3:W4:Y:S04]  /*14da0*/  @P2 LDG.E.U8 R128, desc[UR24][R4.64] ;  /* 0x0000001804802981 */ /* 0x000728000c1e1100 */
[----:B------:R-:W4:Y:S04]  /*14db0*/  LDL R137, [R1+0x284] ;  /* 0x0002840001897983 */ /* 0x000f280000100800 */
[----:B------:R-:W4:Y:S01]  /*14dc0*/  LDL R139, [R1+0x288] ;  /* 0x00028800018b7983 */ /* 0x000f220000100800 */
[----:B---3--:R-:W-:Y:S01]  /*14dd0*/  @P2 IMAD.MOV.U32 R4, RZ, RZ, R130 ;  /* 0x000000ffff042224 */ /* 0x008fe200078e0082 */
[----:B--2---:R-:W-:Y:S01]  /*14de0*/  PRMT R126, RZ, 0x7610, R126 ;  /* 0x00007610ff7e7816 */ /* 0x004fe2000000007e */
[----:B----4-:R-:W-:-:S05]  /*14df0*/  @P2 IMAD.MOV.U32 R5, RZ, RZ, R129 ;  /* 0x000000ffff052224 */ /* 0x010fca00078e0081 */
[----:B------:R0:W2:Y:S02]  /*14e00*/  @P2 LDG.E.U8 R127, desc[UR24][R4.64] ;  /* 0x00000018047f2981 */ /* 0x0000a4000c1e1100 */
[----:B0-----:R-:W-:Y:S02]  /*14e10*/  @P2 IMAD.MOV.U32 R4, RZ, RZ, R3 ;  /* 0x000000ffff042224 */ /* 0x001fe400078e0003 */
[----:B------:R-:W-:-:S05]  /*14e20*/  @P2 IMAD.MOV.U32 R5, RZ, RZ, R140 ;  /* 0x000000ffff052224 */ /* 0x000fca00078e008c */
[----:B------:R0:W3:Y:S04]  /*14e30*/  @P2 LDG.E.U8 R126, desc[UR24][R4.64] ;  /* 0x00000018047e2981 */ /* 0x0000e8000c1e1100 */
[----:B------:R-:W-:Y:S01]  /*14e40*/  STL [R1+0xb34], R128 ;  /* 0x000b348001007387 */ /* 0x000fe20000100800 */
[----:B0-----:R-:W-:Y:S02]  /*14e50*/  @P2 IMAD.MOV.U32 R4, RZ, RZ, R11 ;  /* 0x000000ffff042224 */ /* 0x001fe400078e000b */
[----:B------:R-:W-:Y:S01]  /*14e60*/  @P2 IMAD.MOV.U32 R5, RZ, RZ, R138 ;  /* 0x000000ffff052224 */ /* 0x000fe200078e008a */
[----:B------:R-:W-:Y:S02]  /*14e70*/  PRMT R125, RZ, 0x7610, R125 ;  /* 0x00007610ff7d7816 */ /* 0x000fe4000000007d */
[----:B------:R-:W-:-:S04]  /*14e80*/  PRMT R124, RZ, 0x7610, R124 ;  /* 0x00007610ff7c7816 */ /* 0x000fc8000000007c */
[----:B------:R0:W4:Y:S04]  /*14e90*/  @P2 LDG.E.U8 R125, desc[UR24][R4.64] ;  /* 0x00000018047d2981 */ /* 0x000128000c1e1100 */
[----:B--2---:R-:W-:Y:S04]  /*14ea0*/  STL [R1+0xb38], R127 ;  /* 0x000b387f01007387 */ /* 0x004fe80000100800 */
[----:B------:R-:W2:Y:S04]  /*14eb0*/  LDL R140, [R1+0x5f4] ;  /* 0x0005f400018c7983 */ /* 0x000ea80000100800 */
[----:B------:R-:W4:Y:S04]  /*14ec0*/  LDL R3, [R1+0x5f8] ;  /* 0x0005f80001037983 */ /* 0x000f280000100800 */
[----:B---3--:R-:W-:Y:S04]  /*14ed0*/  STL [R1+0xb3c], R126 ;  /* 0x000b3c7e01007387 */ /* 0x008fe80000100800 */
[----:B------:R-:W3:Y:S04]  /*14ee0*/  LDL R138, [R1+0x61c] ;  /* 0x00061c00018a7983 */ /* 0x000ee80000100800 */
[----:B------:R-:W3:Y:S01]  /*14ef0*/  LDL R11, [R1+0x620] ;  /* 0x00062000010b7983 */ /* 0x000ee20000100800 */
[----:B0-----:R-:W-:-:S02]  /*14f00*/  @P2 IMAD.MOV.U32 R4, RZ, RZ, R132 ;  /* 0x000000ffff042224 */ /* 0x001fc400078e0084 */
[----:B------:R-:W-:Y:S01]  /*14f10*/  @P2 IMAD.MOV.U32 R5, RZ, RZ, R131 ;  /* 0x000000ffff052224 */ /* 0x000fe200078e0083 */
[----:B------:R-:W-:-:S04]  /*14f20*/  PRMT R123, RZ, 0x7610, R123 ;  /* 0x00007610ff7b7816 */ /* 0x000fc8000000007b */
[----:B------:R0:W3:Y:S01]  /*14f30*/  @P2 LDG.E.U8 R124, desc[UR24][R4.64] ;  /* 0x00000018047c2981 */ /* 0x0000e2000c1e1100 */
[----:B------:R-:W-:Y:S01]  /*14f40*/  PRMT R122, RZ, 0x7610, R122 ;  /* 0x00007610ff7a7816 */ /* 0x000fe2000000007a */
[----:B0-----:R-:W-:Y:S02]  /*14f50*/  @P2 IMAD.MOV.U32 R4, RZ, RZ, R134 ;  /* 0x000000ffff042224 */ /* 0x001fe400078e0086 */
[----:B------:R-:W-:-:S05]  /*14f60*/  @P2 IMAD.MOV.U32 R5, RZ, RZ, R133 ;  /* 0x000000ffff052224 */ /* 0x000fca00078e0085 */
        /* <DEDUP_REMOVED lines=10> */
[----:B--2---:R-:W-:Y:S02]  /*15010*/  @P2 IMAD.MOV.U32 R5, RZ, RZ, R140 ;  /* 0x000000ffff052224 */ /* 0x004fe400078e008c */
[----:B----4-:R-:W-:-:S05]  /*15020*/  @P2 IMAD.MOV.U32 R4, RZ, RZ, R3 ;  /* 0x000000ffff042224 */ /* 0x010fca00078e0003 */
[----:B------:R3:W2:Y:S02]  /*15030*/  @P2 LDG.E.U8 R120, desc[UR24][R4.64] ;  /* 0x0000001804782981 */ /* 0x0006a4000c1e1100 */
[----:B---3--:R-:W-:Y:S02]  /*15040*/  @P2 IMAD.MOV.U32 R5, RZ, RZ, R138 ;  /* 0x000000ffff052224 */ /* 0x008fe400078e008a */
[----:B------:R-:W-:-:S05]  /*15050*/  @P2 IMAD.MOV.U32 R4, RZ, RZ, R11 ;  /* 0x000000ffff042224 */ /* 0x000fca00078e000b */
[----:B------:R0:W3:Y:S01]  /*15060*/  @P2 LDG.E.U8 R119, desc[UR24][R4.64] ;  /* 0x0000001804772981 */ /* 0x0000e2000c1e1100 */
[----:B------:R-:W-:-:S03]  /*15070*/  PRMT R118, RZ, 0x7610, R118 ;  /* 0x00007610ff767816 */ /* 0x000fc60000000076 */
[----:B------:R-:W-:Y:S04]  /*15080*/  STL [R1+0xb40], R125 ;  /* 0x000b407d01007387 */ /* 0x000fe80000100800 */
[----:B------:R-:W-:Y:S01]  /*15090*/  STL [R1+0xb44], R124 ;  /* 0x000b447c01007387 */ /* 0x000fe20000100800 */
[----:B0-----:R-:W-:Y:S02]  /*150a0*/  @P2 IMAD.MOV.U32 R4, RZ, RZ, R114 ;  /* 0x000000ffff042224 */ /* 0x001fe400078e0072 */
[----:B------:R-:W-:-:S05]  /*150b0*/  @P2 IMAD.MOV.U32 R5, RZ, RZ, R113 ;  /* 0x000000ffff052224 */ /* 0x000fca00078e0071 */
[----:B------:R0:W4:Y:S04]  /*150c0*/  @P2 LDG.E.U8 R118, desc[UR24][R4.64] ;  /* 0x0000001804762981 */ /* 0x000128000c1e1100 */
[----:B------:R-:W-:Y:S04]  /*150d0*/  STL [R1+0xb48], R123 ;  /* 0x000b487b01007387 */ /* 0x000fe80000100800 */
[----:B------:R-:W4:Y:S04]  /*150e0*/  LDL R135, [R1+0x664] ;  /* 0x0006640001877983 */ /* 0x000f280000100800 */
[----:B------:R-:W-:Y:S04]  /*150f0*/  STL [R1+0xb4c], R122 ;  /* 0x000b4c7a01007387 */ /* 0x000fe80000100800 */
[----:B------:R-:W4:Y:S04]  /*15100*/  LDL R134, [R1+0x684] ;  /* 0x0006840001867983 */ /* 0x000f280000100800 */
[----:B------:R-:W4:Y:S04]  /*15110*/  LDL R136, [R1+0x688] ;  /* 0x0006880001887983 */ /* 0x000f280000100800 */
[----:B------:R-:W4:Y:S04]  /*15120*/  LDL R137, [R1+0x6a4] ;  /* 0x0006a40001897983 */ /* 0x000f280000100800 */
[----:B------:R-:W4:Y:S04]  /*15130*/  LDL R139, [R1+0x6a8] ;  /* 0x0006a800018b7983 */ /* 0x000f280000100800 */
[----:B------:R-:W-:Y:S04]  /*15140*/  STL [R1+0xb50], R121 ;  /* 0x000b507901007387 */ /* 0x000fe80000100800 */
[----:B------:R-:W4:Y:S04]  /*15150*/  LDL R140, [R1+0x6c4] ;  /* 0x0006c400018c7983 */ /* 0x000f280000100800 */
[----:B------:R-:W4:Y:S04]  /*15160*/  LDL R3, [R1+0x6c8] ;  /* 0x0006c80001037983 */ /* 0x000f280000100800 */
[----:B--2---:R-:W-:Y:S04]  /*15170*/  STL [R1+0xb54], R120 ;  /* 0x000b547801007387 */ /* 0x004fe80000100800 */
[----:B------:R-:W2:Y:S04]  /*15180*/  LDL R130, [R1+0x6e4] ;  /* 0x0006e40001827983 */ /* 0x000ea80000100800 */
[----:B------:R-:W2:Y:S04]  /*15190*/  LDL R11, [R1+0x6e8] ;  /* 0x0006e800010b7983 */ /* 0x000ea80000100800 */
[----:B---3--:R-:W-:Y:S04]  /*151a0*/  STL [R1+0xb58], R119 ;  /* 0x000b587701007387 */ /* 0x008fe80000100800 */
[----:B------:R-:W3:Y:S04]  /*151b0*/  LDL.LU R113, [R1+0xc88] ;  /* 0x000c880001717983 */ /* 0x000ee80000300800 */
[----:B------:R-:W2:Y:S01]  /*151c0*/  LDL.LU R114, [R1+0xc84] ;  /* 0x000c840001727983 */ /* 0x000ea20000300800 */
[----:B------:R-:W-:Y:S01]  /*151d0*/  PRMT R116, RZ, 0x7610, R116 ;  /* 0x00007610ff747816 */ /* 0x000fe20000000074 */
[----:B0-----:R-:W-:-:S02]  /*151e0*/  @P2 IMAD.MOV.U32 R4, RZ, RZ, R112 ;  /* 0x000000ffff042224 */ /* 0x001fc400078e0070 */
[----:B------:R-:W3:Y:S04]  /*151f0*/  LDL R131, [R1+0x704] ;  /* 0x0007040001837983 */ /* 0x000ee80000100800 */
[----:B------:R-:W3:Y:S04]  /*15200*/  LDL R132, [R1+0x708] ;  /* 0x0007080001847983 */ /* 0x000ee80000100800 */
[----:B------:R-:W3:Y:S04]  /*15210*/  LDL R133, [R1+0x724] ;  /* 0x0007240001857983 */ /* 0x000ee80000100800 */
[----:B------:R-:W3:Y:S01]  /*15220*/  LDL R138, [R1+0x728] ;  /* 0x00072800018a7983 */ /* 0x000ee20000100800 */
[----:B----4-:R-:W-:-:S03]  /*15230*/  @P2 IMAD.MOV.U32 R5, RZ, RZ, R135 ;  /* 0x000000ffff052224 */ /* 0x010fc600078e0087 */
[----:B------:R-:W-:Y:S01]  /*15240*/  STL [R1+0xb5c], R118 ;  /* 0x000b5c7601007387 */ /* 0x000fe20000100800 */
[----:B------:R-:W-:-:S03]  /*15250*/  PRMT R115, RZ, 0x7610, R115 ;  /* 0x00007610ff737816 */ /* 0x000fc60000000073 */
[----:B------:R-:W4:Y:S04]  /*15260*/  LDL.LU R112, [R1+0xc80] ;  /* 0x000c800001707983 */ /* 0x000f280000300800 */
[----:B------:R0:W4:Y:S04]  /*15270*/  @P2 LDG.E.U8 R116, desc[UR24][R4.64] ;  /* 0x0000001804742981 */ /* 0x000128000c1e1100 */
[----:B------:R-:W4:Y:S01]  /*15280*/  LDL R135, [R1+0x744] ;  /* 0x0007440001877983 */ /* 0x000f220000100800 */
[----:B0-----:R-:W-:Y:S02]  /*15290*/  @P2 IMAD.MOV.U32 R4, RZ, RZ, R136 ;  /* 0x000000ffff042224 */ /* 0x001fe400078e0088 */
[----:B------:R-:W-:-:S05]  /*152a0*/  @P2 IMAD.MOV.U32 R5, RZ, RZ, R134 ;  /* 0x000000ffff052224 */ /* 0x000fca00078e0086 */
[----:B------:R0:W4:Y:S02]  /*152b0*/  @P2 LDG.E.U8 R115, desc[UR24][R4.64] ;  /* 0x0000001804732981 */ /* 0x000124000c1e1100 */
[----:B0-----:R-:W-:Y:S02]  /*152c0*/  @P2 IMAD.MOV.U32 R4, RZ, RZ, R139 ;  /* 0x000000ffff042224 */ /* 0x001fe400078e008b */
[----:B------:R-:W-:Y:S01]  /*152d0*/  @P2 IMAD.MOV.U32 R5, RZ, RZ, R137 ;  /* 0x000000ffff052224 */ /* 0x000fe200078e0089 */
[----:B--2---:R-:W-:-:S06]  /*152e0*/  PRMT R114, RZ, 0x7610, R114 ;  /* 0x00007610ff727816 */ /* 0x004fcc0000000072 */
[----:B------:R0:W2:Y:S01]  /*152f0*/  @P2 LDG.E.U8 R114, desc[UR24][R4.64] ;  /* 0x0000001804722981 */ /* 0x0000a2000c1e1100 */
[----:B---3--:R-:W-:Y:S01]  /*15300*/  PRMT R113, RZ, 0x7610, R113 ;  /* 0x00007610ff717816 */ /* 0x008fe20000000071 */
[----:B0-----:R-:W-:Y:S02]  /*15310*/  @P2 IMAD.MOV.U32 R4, RZ, RZ, R3 ;  /* 0x000000ffff042224 */ /* 0x001fe400078e0003 */
[----:B------:R-:W-:-:S05]  /*15320*/  @P2 IMAD.MOV.U32 R5, RZ, RZ, R140 ;  /* 0x000000ffff052224 */ /* 0x000fca00078e008c */
[----:B------:R0:W3:Y:S01]  /*15330*/  @P2 LDG.E.U8 R113, desc[UR24][R4.64] ;  /* 0x0000001804712981 */ /* 0x0000e2000c1e1100 */
[----:B----4-:R-:W-:-:S03]  /*15340*/  PRMT R112, RZ, 0x7610, R112 ;  /* 0x00007610ff707816 */ /* 0x010fc60000000070 */
[----:B------:R-:W-:Y:S01]  /*15350*/  STL [R1+0xb60], R116 ;  /* 0x000b607401007387 */ /* 0x000fe20000100800 */
[----:B------:R-:W-:-:S03]  /*15360*/  PRMT R111, RZ, 0x7610, R111 ;  /* 0x00007610ff6f7816 */ /* 0x000fc6000000006f */
[----:B------:R-:W4:Y:S01]  /*15370*/  LDL R134, [R1+0x764] ;  /* 0x0007640001867983 */ /* 0x000f220000100800 */
[----:B0-----:R-:W-:Y:S02]  /*15380*/  @P2 IMAD.MOV.U32 R4, RZ, RZ, R11 ;  /* 0x000000ffff042224 */ /* 0x001fe400078e000b */
[----:B------:R-:W-:-:S05]  /*15390*/  @P2 IMAD.MOV.U32 R5, RZ, RZ, R130 ;  /* 0x000000ffff052224 */ /* 0x000fca00078e0082 */
[----:B------:R0:W3:Y:S01]  /*153a0*/  @P2 LDG.E.U8 R112, desc[UR24][R4.64] ;  /* 0x0000001804702981 */ /* 0x0000e2000c1e1100 */
[----:B------:R-:W-:-:S03]  /*153b0*/  PRMT R110, RZ, 0x7610, R110 ;  /* 0x00007610ff6e7816 */ /* 0x000fc6000000006e */
[----:B------:R-:W-:Y:S04]  /*153c0*/  STL [R1+0xb64], R115 ;  /* 0x000b647301007387 */ /* 0x000fe80000100800 */
[----:B------:R-:W3:Y:S01]  /*153d0*/  LDL R139, [R1+0x784] ;  /* 0x00078400018b7983 */ /* 0x000ee20000100800 */
[----:B0-----:R-:W-:Y:S02]  /*153e0*/  @P2 IMAD.MOV.U32 R4, RZ, RZ, R132 ;  /* 0x000000ffff042224 */ /* 0x001fe400078e0084 */
[----:B------:R-:W-:-:S05]  /*153f0*/  @P2 IMAD.MOV.U32 R5, RZ, RZ, R131 ;  /* 0x000000ffff052224 */ /* 0x000fca00078e0083 */
[----:B------:R0:W3:Y:S02]  /*15400*/  @P2 LDG.E.U8 R111, desc[UR24][R4.64] ;  /* 0x00000018046f2981 */ /* 0x0000e4000c1e1100 */
[----:B0-----:R-:W-:Y:S02]  /*15410*/  @P2 IMAD.MOV.U32 R4, RZ, RZ, R138 ;  /* 0x000000ffff042224 */ /* 0x001fe400078e008a */
[----:B------:R-:W-:-:S05]  /*15420*/  @P2 IMAD.MOV.U32 R5, RZ, RZ, R133 ;  /* 0x000000ffff052224 */ /* 0x000fca00078e0085 */
[----:B------:R0:W3:Y:S01]  /*15430*/  @P2 LDG.E.U8 R110, desc[UR24][R4.64] ;  /* 0x00000018046e2981 */ /* 0x0000e2000c1e1100 */
[----:B------:R-:W-:Y:S01]  /*15440*/  PRMT R109, RZ, 0x7610, R109 ;  /* 0x00007610ff6d7816 */ /* 0x000fe2000000006d */
[----:B0-----:R-:W-:Y:S02]  /*15450*/  @P2 IMAD.MOV.U32 R4, RZ, RZ, R105 ;  /* 0x000000ffff042224 */ /* 0x001fe400078e0069 */
[----:B------:R-:W-:-:S05]  /*15460*/  @P2 IMAD.MOV.U32 R5, RZ, RZ, R135 ;  /* 0x000000ffff052224 */ /* 0x000fca00078e0087 */
[----:B------:R0:W3:Y:S02]  /*15470*/  @P2 LDG.E.U8 R109, desc[UR24][R4.64] ;  /* 0x00000018046d2981 */ /* 0x0000e4000c1e1100 */
[----:B0-----:R-:W-:Y:S02]  /*15480*/  @P2 IMAD.MOV.U32 R4, RZ, RZ, R104 ;  /* 0x000000ffff042224 */ /* 0x001fe400078e0068 */
[----:B--2---:R0:W-:Y:S04]  /*15490*/  STL [R1+0xb68], R114 ;  /* 0x000b687201007387 */ /* 0x0041e80000100800 */
[----:B------:R-:W2:Y:S04]  /*154a0*/  LDL R136, [R1+0x7a4] ;  /* 0x0007a40001887983 */ /* 0x000ea80000100800 */
[----:B------:R-:W2:Y:S04]  /*154b0*/  LDL R140, [R1+0x7a8] ;  /* 0x0007a800018c7983 */ /* 0x000ea80000100800 */
[----:B------:R-:W2:Y:S04]  /*154c0*/  LDL R137, [R1+0x7c4] ;  /* 0x0007c40001897983 */ /* 0x000ea80000100800 */
[----:B------:R-:W2:Y:S04]  /*154d0*/  LDL R3, [R1+0x7c8] ;  /* 0x0007c80001037983 */ /* 0x000ea80000100800 */
[----:B------:R-:W2:Y:S04]  /*154e0*/  LDL R11, [R1+0x7e4] ;  /* 0x0007e400010b7983 */ /* 0x000ea80000100800 */
[----:B------:R-:W2:Y:S04]  /*154f0*/  LDL R138, [R1+0x804] ;  /* 0x00080400018a7983 */ /* 0x000ea80000100800 */
[----:B------:R-:W2:Y:S04]  /*15500*/  LDL.LU R105, [R1+0xc7c] ;  /* 0x000c7c0001697983 */ /* 0x000ea80000300800 */
[----:B------:R-:W2:Y:S04]  /*15510*/  LDL R130, [R1+0x824] ;  /* 0x0008240001827983 */ /* 0x000ea80000100800 */
[----:B------:R-:W2:Y:S04]  /*15520*/  LDL R131, [R1+0x828] ;  /* 0x0008280001837983 */ /* 0x000ea80000100800 */
[----:B------:R-:W2:Y:S04]  /*15530*/  LDL R132, [R1+0x844] ;  /* 0x0008440001847983 */ /* 0x000ea80000100800 */
[----:B------:R-:W2:Y:S04]  /*15540*/  LDL R135, [R1+0x848] ;  /* 0x0008480001877983 */ /* 0x000ea80000100800 */
[----:B------:R-:W2:Y:S01]  /*15550*/  LDL.LU R104, [R1+0xc78] ;  /* 0x000c780001687983 */ /* 0x000ea20000300800 */
[----:B------:R-:W-:Y:S01]  /*15560*/  PRMT R108, RZ, 0x7610, R108 ;  /* 0x00007610ff6c7816 */ /* 0x000fe2000000006c */
[----:B----4-:R-:W-:Y:S01]  /*15570*/  @P2 IMAD.MOV.U32 R5, RZ, RZ, R134 ;  /* 0x000000ffff052224 */ /* 0x010fe200078e0086 */
[----:B------:R-:W-:-:S04]  /*15580*/  PRMT R107, RZ, 0x7610, R107 ;  /* 0x00007610ff6b7816 */ /* 0x000fc8000000006b */
[----:B------:R1:W4:Y:S01]  /*15590*/  @P2 LDG.E.U8 R108, desc[UR24][R4.64] ;  /* 0x00000018046c2981 */ /* 0x000322000c1e1100 */
[----:B------:R-:W-:Y:S01]  /*155a0*/  PRMT R106, RZ, 0x7610, R106 ;  /* 0x00007610ff6a7816 */ /* 0x000fe2000000006a */
[----:B-1----:R-:W-:Y:S02]  /*155b0*/  @P2 IMAD.MOV.U32 R4, RZ, RZ, R103 ;  /* 0x000000ffff042224 */ /* 0x002fe400078e0067 */
[----:B---3--:R-:W-:Y:S01]  /*155c0*/  @P2 IMAD.MOV.U32 R5, RZ, RZ, R139 ;  /* 0x000000ffff052224 */ /* 0x008fe200078e008b */
[----:B------:R-:W3:Y:S04]  /*155d0*/  LDL.LU R103, [R1+0xc74] ;  /* 0x000c740001677983 */ /* 0x000ee80000300800 */
[----:B------:R2:W4:Y:S04]  /*155e0*/  @P2 LDG.E.U8 R107, desc[UR24][R4.64] ;  /* 0x00000018046b2981 */ /* 0x000528000c1e1100 */
[----:B------:R-:W4:Y:S04]  /*155f0*/  LDL R133, [R1+0x864] ;  /* 0x0008640001857983 */ /* 0x000f280000100800 */
[----:B------:R-:W4:Y:S01]  /*15600*/  LDL R139, [R1+0x868] ;  /* 0x00086800018b7983 */ /* 0x000f220000100800 */
[----:B--2---:R-:W-:-:S02]  /*15610*/  @P2 IMAD.MOV.U32 R5, RZ, RZ, R136 ;  /* 0x000000ffff052224 */ /* 0x004fc400078e0088 */
[----:B------:R-:W-:Y:S02]  /*15620*/  @P2 IMAD.MOV.U32 R4, RZ, RZ, R140 ;  /* 0x000000ffff042224 */ /* 0x000fe400078e008c */
[----:B------:R-:W2:Y:S04]  /*15630*/  LDL R140, [R1+0x884] ;  /* 0x00088400018c7983 */ /* 0x000ea80000100800 */
[----:B------:R1:W2:Y:S02]  /*15640*/  @P2 LDG.E.U8 R106, desc[UR24][R4.64] ;  /* 0x00000018046a2981 */ /* 0x0002a4000c1e1100 */
[----:B-1----:R-:W-:Y:S02]  /*15650*/  @P2 IMAD.MOV.U32 R4, RZ, RZ, R3 ;  /* 0x000000ffff042224 */ /* 0x002fe400078e0003 */
[----:B------:R-:W-:Y:S01]  /*15660*/  @P2 IMAD.MOV.U32 R5, RZ, RZ, R137 ;  /* 0x000000ffff052224 */ /* 0x000fe200078e0089 */
[----:B------:R-:W2:Y:S01]  /*15670*/  LDL R3, [R1+0x8a4] ;  /* 0x0008a40001037983 */ /* 0x000ea20000100800 */
[----:B------:R-:W-:-:S06]  /*15680*/  PRMT R105, RZ, 0x7610, R105 ;  /* 0x00007610ff697816 */ /* 0x000fcc0000000069 */
[----:B------:R1:W2:Y:S02]  /*15690*/  @P2 LDG.E.U8 R105, desc[UR24][R4.64] ;  /* 0x0000001804692981 */ /* 0x0002a4000c1e1100 */
[----:B-1----:R-:W-:Y:S02]  /*156a0*/  @P2 IMAD.MOV.U32 R4, RZ, RZ, R99 ;  /* 0x000000ffff042224 */ /* 0x002fe400078e0063 */
[----:B------:R-:W2:Y:S01]  /*156b0*/  LDL.LU R99, [R1+0xc70] ;  /* 0x000c700001637983 */ /* 0x000ea20000300800 */
[----:B------:R-:W-:Y:S01]  /*156c0*/  @P2 IMAD.MOV.U32 R5, RZ, RZ, R11 ;  /* 0x000000ffff052224 */ /* 0x000fe200078e000b */
[----:B------:R-:W-:Y:S02]  /*156d0*/  PRMT R104, RZ, 0x7610, R104 ;  /* 0x00007610ff687816 */ /* 0x000fe40000000068 */
[----:B------:R-:W4:Y:S04]  /*156e0*/  LDL R11, [R1+0x8c4] ;  /* 0x0008c400010b7983 */ /* 0x000f280000100800 */
[----:B------:R1:W4:Y:S04]  /*156f0*/  @P2 LDG.E.U8 R104, desc[UR24][R4.64] ;  /* 0x0000001804682981 */ /* 0x000328000c1e1100 */
[----:B------:R-:W4:Y:S04]  /*15700*/  LDL R134, [R1+0x8e4] ;  /* 0x0008e40001867983 */ /* 0x000f280000100800 */
[----:B------:R-:W4:Y:S01]  /*15710*/  LDL R136, [R1+0x8e8] ;  /* 0x0008e80001887983 */ /* 0x000f220000100800 */
[----:B-1----:R-:W-:-:S03]  /*15720*/  @P2 IMAD.MOV.U32 R4, RZ, RZ, R97 ;  /* 0x000000ffff042224 */ /* 0x002fc600078e0061 */
[----:B------:R-:W4:Y:S01]  /*15730*/  LDL.LU R97, [R1+0xc6c] ;  /* 0x000c6c0001617983 */ /* 0x000f220000300800 */
[----:B------:R-:W-:Y:S01]  /*15740*/  @P2 IMAD.MOV.U32 R5, RZ, RZ, R138 ;  /* 0x000000ffff052224 */ /* 0x000fe200078e008a */
[----:B---3--:R-:W-:Y:S02]  /*15750*/  PRMT R103, RZ, 0x7610, R103 ;  /* 0x00007610ff677816 */ /* 0x008fe40000000067 */
[----:B------:R-:W-:Y:S01]  /*15760*/  PRMT R101, RZ, 0x7610, R101 ;  /* 0x00007610ff657816 */ /* 0x000fe20000000065 */
[----:B------:R-:W3:Y:S04]  /*15770*/  LDL R137, [R1+0x904] ;  /* 0x0009040001897983 */ /* 0x000ee80000100800 */
[----:B------:R1:W3:Y:S01]  /*15780*/  @P2 LDG.E.U8 R103, desc[UR24][R4.64] ;  /* 0x0000001804672981 */ /* 0x0002e2000c1e1100 */
[----:B------:R-:W-:-:S03]  /*15790*/  PRMT R98, RZ, 0x7610, R98 ;  /* 0x00007610ff627816 */ /* 0x000fc60000000062 */
[----:B------:R-:W3:Y:S01]  /*157a0*/  LDL R138, [R1+0x908] ;  /* 0x00090800018a7983 */ /* 0x000ee20000100800 */
[----:B-1----:R-:W-:Y:S02]  /*157b0*/  @P2 IMAD.MOV.U32 R4, RZ, RZ, R131 ;  /* 0x000000ffff042224 */ /* 0x002fe400078e0083 */
[----:B------:R-:W-:Y:S01]  /*157c0*/  @P2 IMAD.MOV.U32 R5, RZ, RZ, R130 ;  /* 0x000000ffff052224 */ /* 0x000fe200078e0082 */
[----:B------:R-:W3:Y:S04]  /*157d0*/  LDL R131, [R1+0x924] ;  /* 0x0009240001837983 */ /* 0x000ee80000100800 */
[----:B------:R1:W3:Y:S02]  /*157e0*/  @P2 LDG.E.U8 R101, desc[UR24][R4.64] ;  /* 0x0000001804652981 */ /* 0x0002e4000c1e1100 */
[----:B-1----:R-:W-:-:S02]  /*157f0*/  @P2 IMAD.MOV.U32 R4, RZ, RZ, R135 ;  /* 0x000000ffff042224 */ /* 0x002fc400078e0087 */
[----:B------:R-:W-:Y:S01]  /*15800*/  @P2 IMAD.MOV.U32 R5, RZ, RZ, R132 ;  /* 0x000000ffff052224 */ /* 0x000fe200078e0084 */
[----:B------:R-:W3:Y:S04]  /*15810*/  LDL R135, [R1+0x944] ;  /* 0x0009440001877983 */ /* 0x000ee80000100800 */
[----:B------:R-:W3:Y:S01]  /*15820*/  LDL R132, [R1+0x928] ;  /* 0x0009280001847983 */ /* 0x000ee20000100800 */
[----:B------:R-:W-:Y:S02]  /*15830*/  PRMT R95, RZ, 0x7610, R95 ;  /* 0x00007610ff5f7816 */ /* 0x000fe4000000005f */
[----:B--2---:R-:W-:-:S06]  /*15840*/  PRMT R99, RZ, 0x7610, R99 ;  /* 0x00007610ff637816 */ /* 0x004fcc0000000063 */
[----:B------:R4:W2:Y:S02]  /*15850*/  @P2 LDG.E.U8 R99, desc[UR24][R4.64] ;  /* 0x0000001804632981 */ /* 0x0008a4000c1e1100 */
[----:B----4-:R-:W-:Y:S02]  /*15860*/  @P2 IMAD.MOV.U32 R4, RZ, RZ, R139 ;  /* 0x000000ffff042224 */ /* 0x010fe400078e008b */
[----:B------:R-:W-:Y:S01]  /*15870*/  @P2 IMAD.MOV.U32 R5, RZ, RZ, R133 ;  /* 0x000000ffff052224 */ /* 0x000fe200078e0085 */
[----:B------:R-:W4:Y:S01]  /*15880*/  LDL R139, [R1+0x16c] ;  /* 0x00016c00018b7983 */ /* 0x000f220000100800 */
[----:B------:R-:W-:-:S03]  /*15890*/  PRMT R97, RZ, 0x7610, R97 ;  /* 0x00007610ff617816 */ /* 0x000fc60000000061 */
[----:B------:R1:W2:Y:S02]  /*158a0*/  @P2 LDG.E.U8 R98, desc[UR24][R4.64] ;  /* 0x0000001804622981 */ /* 0x0002a4000c1e1100 */
[----:B-1----:R-:W-:Y:S02]  /*158b0*/  @P2 IMAD.MOV.U32 R4, RZ, RZ, R92 ;  /* 0x000000ffff042224 */ /* 0x002fe400078e005c */
[----:B------:R-:W-:Y:S01]  /*158c0*/  @P2 IMAD.MOV.U32 R5, RZ, RZ, R140 ;  /* 0x000000ffff052224 */ /* 0x000fe200078e008c */
[----:B------:R-:W2:Y:S04]  /*158d0*/  LDL.LU R92, [R1+0xc68] ;  /* 0x000c6800015c7983 */ /* 0x000ea80000300800 */
[----:B------:R1:W4:Y:S04]  /*158e0*/  @P2 LDG.E.U8 R97, desc[UR24][R4.64] ;  /* 0x0000001804612981 */ /* 0x000328000c1e1100 */
[----:B------:R-:W4:Y:S01]  /*158f0*/  LDL R140, [R1+0x1ac] ;  /* 0x0001ac00018c7983 */ /* 0x000f220000100800 */
[----:B-1----:R-:W-:-:S02]  /*15900*/  @P2 IMAD.MOV.U32 R4, RZ, RZ, R90 ;  /* 0x000000ffff042224 */ /* 0x002fc400078e005a */
[----:B------:R-:W-:Y:S01]  /*15910*/  @P2 IMAD.MOV.U32 R5, RZ, RZ, R3 ;  /* 0x000000ffff052224 */ /* 0x000fe200078e0003 */
[----:B------:R-:W4:Y:S04]  /*15920*/  LDL.LU R90, [R1+0xc64] ;  /* 0x000c6400015a7983 */ /* 0x000f280000300800 */
[----:B------:R1:W4:Y:S04]  /*15930*/  @P2 LDG.E.U8 R95, desc[UR24][R4.64] ;  /* 0x00000018045f2981 */ /* 0x000328000c1e1100 */
[----:B------:R-:W4:Y:S01]  /*15940*/  LDL R3, [R1+0x1ec] ;  /* 0x0001ec0001037983 */ /* 0x000f220000100800 */
[----:B-1----:R-:W-:-:S03]  /*15950*/  @P2 IMAD.MOV.U32 R4, RZ, RZ, R89 ;  /* 0x000000ffff042224 */ /* 0x002fc600078e0059 */
[----:B------:R-:W4:Y:S01]  /*15960*/  LDL.LU R89, [R1+0xc60] ;  /* 0x000c600001597983 */ /* 0x000f220000300800 */
[----:B------:R-:W-:Y:S01]  /*15970*/  PRMT R94, RZ, 0x7610, R94 ;  /* 0x00007610ff5e7816 */ /* 0x000fe2000000005e */
[----:B------:R-:W-:Y:S01]  /*15980*/  @P2 IMAD.MOV.U32 R5, RZ, RZ, R11 ;  /* 0x000000ffff052224 */ /* 0x000fe200078e000b */
[----:B------:R-:W-:Y:S01]  /*15990*/  PRMT R93, RZ, 0x7610, R93 ;  /* 0x00007610ff5d7816 */ /* 0x000fe2000000005d */
[----:B------:R-:W4:Y:S04]  /*159a0*/  LDL R11, [R1+0x24c] ;  /* 0x00024c00010b7983 */ /* 0x000f280000100800 */
[----:B------:R1:W4:Y:S04]  /*159b0*/  @P2 LDG.E.U8 R94, desc[UR24][R4.64] ;  /* 0x00000018045e2981 */ /* 0x000328000c1e1100 */
[----:B------:R-:W4:Y:S01]  /*159c0*/  LDL R133, [R1+0x28c] ;  /* 0x00028c0001857983 */ /* 0x000f220000100800 */
[----:B-1----:R-:W-:-:S02]  /*159d0*/  @P2 IMAD.MOV.U32 R4, RZ, RZ, R136 ;  /* 0x000000ffff042224 */ /* 0x002fc400078e0088 */
[----:B------:R-:W-:Y:S01]  /*159e0*/  @P2 IMAD.MOV.U32 R5, RZ, RZ, R134 ;  /* 0x000000ffff052224 */ /* 0x000fe200078e0086 */
[----:B------:R-:W4:Y:S04]  /*159f0*/  LDL R136, [R1+0x5fc] ;  /* 0x0005fc0001887983 */ /* 0x000f280000100800 */
[----:B------:R3:W4:Y:S04]  /*15a00*/  @P2 LDG.E.U8 R93, desc[UR24][R4.64] ;  /* 0x00000018045d2981 */ /* 0x000728000c1e1100 */
[----:B------:R-:W4:Y:S01]  /*15a10*/  LDL R134, [R1+0x290] ;  /* 0x0002900001867983 */ /* 0x000f220000100800 */
[----:B---3--:R-:W-:-:S02]  /*15a20*/  @P2 IMAD.MOV.U32 R4, RZ, RZ, R138 ;  /* 0x000000ffff042224 */ /* 0x008fc400078e008a */
[----:B------:R-:W-:Y:S01]  /*15a30*/  @P2 IMAD.MOV.U32 R5, RZ, RZ, R137 ;  /* 0x000000ffff052224 */ /* 0x000fe200078e0089 */
[----:B------:R-:W3:Y:S04]  /*15a40*/  LDL R138, [R1+0x628] ;  /* 0x00062800018a7983 */ /* 0x000ee80000100800 */
[----:B------:R-:W3:Y:S01]  /*15a50*/  LDL R137, [R1+0x624] ;  /* 0x0006240001897983 */ /* 0x000ee20000100800 */
[----:B------:R-:W-:Y:S02]  /*15a60*/  PRMT R88, RZ, 0x7610, R88 ;  /* 0x00007610ff587816 */ /* 0x000fe40000000058 */
[----:B------:R-:W-:Y:S02]  /*15a70*/  PRMT R87, RZ, 0x7610, R87 ;  /* 0x00007610ff577816 */ /* 0x000fe40000000057 */
[----:B--2---:R-:W-:-:S06]  /*15a80*/  PRMT R92, RZ, 0x7610, R92 ;  /* 0x00007610ff5c7816 */ /* 0x004fcc000000005c */
[----:B------:R1:W2:Y:S02]  /*15a90*/  @P2 LDG.E.U8 R92, desc[UR24][R4.64] ;  /* 0x00000018045c2981 */ /* 0x0002a4000c1e1100 */
[----:B-1----:R-:W-:Y:S01]  /*15aa0*/  @P2 IMAD.MOV.U32 R4, RZ, RZ, R132 ;  /* 0x000000ffff042224 */ /* 0x002fe200078e0084 */
[----:B----4-:R-:W-:Y:S01]  /*15ab0*/  PRMT R90, RZ, 0x7610, R90 ;  /* 0x00007610ff5a7816 */ /* 0x010fe2000000005a */
[----:B------:R-:W-:-:S05]  /*15ac0*/  @P2 IMAD.MOV.U32 R5, RZ, RZ, R131 ;  /* 0x000000ffff052224 */ /* 0x000fca00078e0083 */
[----:B------:R1:W4:Y:S01]  /*15ad0*/  @P2 LDG.E.U8 R90, desc[UR24][R4.64] ;  /* 0x00000018045a2981 */ /* 0x000322000c1e1100 */
[----:B------:R-:W-:Y:S01]  /*15ae0*/  PRMT R89, RZ, 0x7610, R89 ;  /* 0x00007610ff597816 */ /* 0x000fe20000000059 */
[----:B-1----:R-:W-:Y:S02]  /*15af0*/  @P2 IMAD.MOV.U32 R4, RZ, RZ, R84 ;  /* 0x000000ffff042224 */ /* 0x002fe400078e0054 */
[----:B------:R-:W-:Y:S01]  /*15b00*/  @P2 IMAD.MOV.U32 R5, RZ, RZ, R135 ;  /* 0x000000ffff052224 */ /* 0x000fe200078e0087 */
[----:B------:R-:W2:Y:S04]  /*15b10*/  LDL.LU R84, [R1+0xc5c] ;  /* 0x000c5c0001547983 */ /* 0x000ea80000300800 */
[----:B------:R1:W3:Y:S02]  /*15b20*/  @P2 LDG.E.U8 R89, desc[UR24][R4.64] ;  /* 0x0000001804592981 */ /* 0x0002e4000c1e1100 */
[----:B-1----:R-:W-:-:S02]  /*15b30*/  @P2 IMAD.MOV.U32 R4, RZ, RZ, R82 ;  /* 0x000000ffff042224 */ /* 0x002fc400078e0052 */
[----:B------:R-:W-:Y:S01]  /*15b40*/  @P2 IMAD.MOV.U32 R5, RZ, RZ, R139 ;  /* 0x000000ffff052224 */ /* 0x000fe200078e008b */
[----:B------:R-:W3:Y:S04]  /*15b50*/  LDL.LU R82, [R1+0xc58] ;  /* 0x000c580001527983 */ /* 0x000ee80000300800 */
        /* <DEDUP_REMOVED lines=10> */
[----:B------:R-:W-:Y:S02]  /*15c00*/  @P2 IMAD.MOV.U32 R5, RZ, RZ, R3 ;  /* 0x000000ffff052224 */ /* 0x000fe400078e0003 */
[----:B------:R-:W4:Y:S04]  /*15c10*/  LDL R3, [R1+0x6ac] ;  /* 0x0006ac0001037983 */ /* 0x000f280000100800 */
[----:B------:R1:W4:Y:S02]  /*15c20*/  @P2 LDG.E.U8 R86, desc[UR24][R4.64] ;  /* 0x0000001804562981 */ /* 0x000324000c1e1100 */
[----:B-1----:R-:W-:-:S02]  /*15c30*/  @P2 IMAD.MOV.U32 R4, RZ, RZ, R60 ;  /* 0x000000ffff042224 */ /* 0x002fc400078e003c */
[----:B------:R-:W-:Y:S01]  /*15c40*/  @P2 IMAD.MOV.U32 R5, RZ, RZ, R11 ;  /* 0x000000ffff052224 */ /* 0x000fe200078e000b */
[----:B------:R-:W4:Y:S04]  /*15c50*/  LDL.LU R60, [R1+0xc4c] ;  /* 0x000c4c00013c7983 */ /* 0x000f280000300800 */
[----:B------:R-:W4:Y:S04]  /*15c60*/  LDL R135, [R1+0x6cc] ;  /* 0x0006cc0001877983 */ /* 0x000f280000100800 */
[----:B------:R-:W4:Y:S01]  /*15c70*/  LDL R11, [R1+0x6d0] ;  /* 0x0006d000010b7983 */ /* 0x000f220000100800 */
[----:B--2---:R-:W-:-:S06]  /*15c80*/  PRMT R84, RZ, 0x7610, R84 ;  /* 0x00007610ff547816 */ /* 0x004fcc0000000054 */
[----:B------:R1:W2:Y:S02]  /*15c90*/  @P2 LDG.E.U8 R84, desc[UR24][R4.64] ;  /* 0x0000001804542981 */ /* 0x0002a4000c1e1100 */
[----:B-1----:R-:W-:Y:S01]  /*15ca0*/  @P2 IMAD.MOV.U32 R4, RZ, RZ, R134 ;  /* 0x000000ffff042224 */ /* 0x002fe200078e0086 */
[----:B---3--:R-:W-:Y:S01]  /*15cb0*/  PRMT R82, RZ, 0x7610, R82 ;  /* 0x00007610ff527816 */ /* 0x008fe20000000052 */
[----:B------:R-:W-:-:S05]  /*15cc0*/  @P2 IMAD.MOV.U32 R5, RZ, RZ, R133 ;  /* 0x000000ffff052224 */ /* 0x000fca00078e0085 */
[----:B------:R1:W3:Y:S02]  /*15cd0*/  @P2 LDG.E.U8 R82, desc[UR24][R4.64] ;  /* 0x0000001804522981 */ /* 0x0002e4000c1e1100 */
[----:B-1----:R-:W-:Y:S01]  /*15ce0*/  @P2 IMAD.MOV.U32 R4, RZ, RZ, R56 ;  /* 0x000000ffff042224 */ /* 0x002fe200078e0038 */
[----:B----4-:R-:W-:Y:S01]  /*15cf0*/  PRMT R81, RZ, 0x7610, R81 ;  /* 0x00007610ff517816 */ /* 0x010fe20000000051 */
[----:B------:R-:W-:Y:S01]  /*15d00*/  @P2 IMAD.MOV.U32 R5, RZ, RZ, R136 ;  /* 0x000000ffff052224 */ /* 0x000fe200078e0088 */
[----:B------:R-:W4:Y:S04]  /*15d10*/  LDL.LU R56, [R1+0xc48] ;  /* 0x000c480001387983 */ /* 0x000f280000300800 */
[----:B------:R1:W2:Y:S01]  /*15d20*/  @P2 LDG.E.U8 R81, desc[UR24][R4.64] ;  /* 0x0000001804512981 */ /* 0x0002a2000c1e1100 */
[----:B------:R-:W-:Y:S01]  /*15d30*/  PRMT R80, RZ, 0x7610, R80 ;  /* 0x00007610ff507816 */ /* 0x000fe20000000050 */
[----:B-1----:R-:W-:-:S02]  /*15d40*/  @P2 IMAD.MOV.U32 R4, RZ, RZ, R138 ;  /* 0x000000ffff042224 */ /* 0x002fc400078e008a */
[----:B------:R-:W-:-:S05]  /*15d50*/  @P2 IMAD.MOV.U32 R5, RZ, RZ, R137 ;  /* 0x000000ffff052224 */ /* 0x000fca00078e0089 */
[----:B------:R1:W2:Y:S02]  /*15d60*/  @P2 LDG.E.U8 R80, desc[UR24][R4.64] ;  /* 0x0000001804502981 */ /* 0x0002a4000c1e1100 */
[----:B-1----:R-:W-:Y:S02]  /*15d70*/  @P2 IMAD.MOV.U32 R5, RZ, RZ, R52 ;  /* 0x000000ffff052224 */ /* 0x002fe400078e0034 */
[----:B------:R-:W-:Y:S01]  /*15d80*/  @P2 IMAD.MOV.U32 R4, RZ, RZ, R54 ;  /* 0x000000ffff042224 */ /* 0x000fe200078e0036 */
[----:B------:R-:W2:Y:S04]  /*15d90*/  LDL.LU R52, [R1+0xc44] ;  /* 0x000c440001347983 */ /* 0x000ea80000300800 */
[----:B------:R-:W2:Y:S01]  /*15da0*/  LDL.LU R54, [R1+0xc40] ;  /* 0x000c400001367983 */ /* 0x000ea20000300800 */
[----:B------:R-:W-:-:S02]  /*15db0*/  PRMT R60, RZ, 0x7610, R60 ;  /* 0x00007610ff3c7816 */ /* 0x000fc4000000003c */
[----:B------:R-:W-:Y:S01]  /*15dc0*/  PRMT R58, RZ, 0x7610, R58 ;  /* 0x00007610ff3a7816 */ /* 0x000fe2000000003a */
[----:B------:R-:W3:Y:S04]  /*15dd0*/  LDL R131, [R1+0x72c] ;  /* 0x00072c0001837983 */ /* 0x000ee80000100800 */
[----:B------:R1:W3:Y:S04]  /*15de0*/  @P2 LDG.E.U8 R60, desc[UR24][R4.64] ;  /* 0x00000018043c2981 */ /* 0x0002e8000c1e1100 */
[----:B------:R-:W3:Y:S04]  /*15df0*/  LDL R132, [R1+0x730] ;  /* 0x0007300001847983 */ /* 0x000ee80000100800 */
[----:B------:R-:W3:Y:S01]  /*15e00*/  LDL R136, [R1+0x74c] ;  /* 0x00074c0001887983 */ /* 0x000ee20000100800 */
[----:B-1----:R-:W-:-:S02]  /*15e10*/  @P2 IMAD.MOV.U32 R4, RZ, RZ, R50 ;  /* 0x000000ffff042224 */ /* 0x002fc400078e0032 */
[----:B------:R-:W-:Y:S01]  /*15e20*/  @P2 IMAD.MOV.U32 R5, RZ, RZ, R139 ;  /* 0x000000ffff052224 */ /* 0x000fe200078e008b */
[----:B------:R-:W3:Y:S04]  /*15e30*/  LDL.LU R50, [R1+0xc3c] ;  /* 0x000c3c0001327983 */ /* 0x000ee80000300800 */
[----:B------:R1:W3:Y:S04]  /*15e40*/  @P2 LDG.E.U8 R58, desc[UR24][R4.64] ;  /* 0x00000018043a2981 */ /* 0x0002e8000c1e1100 */
[----:B------:R-:W3:Y:S04]  /*15e50*/  LDL R137, [R1+0x76c] ;  /* 0x00076c0001897983 */ /* 0x000ee80000100800 */
[----:B------:R-:W3:Y:S01]  /*15e60*/  LDL R138, [R1+0x770] ;  /* 0x00077000018a7983 */ /* 0x000ee20000100800 */
[----:B-1----:R-:W-:-:S02]  /*15e70*/  @P2 IMAD.MOV.U32 R4, RZ, RZ, R48 ;  /* 0x000000ffff042224 */ /* 0x002fc400078e0030 */
[----:B------:R-:W-:Y:S01]  /*15e80*/  @P2 IMAD.MOV.U32 R5, RZ, RZ, R140 ;  /* 0x000000ffff052224 */ /* 0x000fe200078e008c */
[----:B------:R-:W3:Y:S04]  /*15e90*/  LDL.LU R48, [R1+0xc38] ;  /* 0x000c380001307983 */ /* 0x000ee80000300800 */
[----:B------:R-:W3:Y:S01]  /*15ea0*/  LDL R139, [R1+0x78c] ;  /* 0x00078c00018b7983 */ /* 0x000ee20000100800 */
[----:B----4-:R-:W-:-:S06]  /*15eb0*/  PRMT R56, RZ, 0x7610, R56 ;  /* 0x00007610ff387816 */ /* 0x010fcc0000000038 */
[----:B------:R1:W4:Y:S02]  /*15ec0*/  @P2 LDG.E.U8 R56, desc[UR24][R4.64] ;  /* 0x0000001804382981 */ /* 0x000324000c1e1100 */
[----:B-1----:R-:W-:Y:S02]  /*15ed0*/  @P2 IMAD.MOV.U32 R4, RZ, RZ, R46 ;  /* 0x000000ffff042224 */ /* 0x002fe400078e002e */
[----:B------:R-:W-:Y:S01]  /*15ee0*/  @P2 IMAD.MOV.U32 R5, RZ, RZ, R3 ;  /* 0x000000ffff052224 */ /* 0x000fe200078e0003 */
[----:B------:R-:W4:Y:S04]  /*15ef0*/  LDL.LU R46, [R1+0xc34] ;  /* 0x000c3400012e7983 */ /* 0x000f280000300800 */
[----:B------:R-:W4:Y:S04]  /*15f00*/  LDL R140, [R1+0x7ac] ;  /* 0x0007ac00018c7983 */ /* 0x000f280000100800 */
[----:B------:R-:W4:Y:S01]  /*15f10*/  LDL R3, [R1+0x7b0] ;  /* 0x0007b00001037983 */ /* 0x000f220000100800 */
[----:B--2---:R-:W-:-:S02]  /*15f20*/  PRMT R54, RZ, 0x7610, R54 ;  /* 0x00007610ff367816 */ /* 0x004fc40000000036 */
[----:B------:R-:W-:-:S04]  /*15f30*/  PRMT R52, RZ, 0x7610, R52 ;  /* 0x00007610ff347816 */ /* 0x000fc80000000034 */
[----:B------:R1:W2:Y:S02]  /*15f40*/  @P2 LDG.E.U8 R54, desc[UR24][R4.64] ;  /* 0x0000001804362981 */ /* 0x0002a4000c1e1100 */
[----:B-1----:R-:W-:Y:S02]  /*15f50*/  @P2 IMAD.MOV.U32 R4, RZ, RZ, R11 ;  /* 0x000000ffff042224 */ /* 0x002fe400078e000b */
[----:B------:R-:W-:-:S05]  /*15f60*/  @P2 IMAD.MOV.U32 R5, RZ, RZ, R135 ;  /* 0x000000ffff052224 */ /* 0x000fca00078e0087 */
[----:B------:R1:W2:Y:S02]  /*15f70*/  @P2 LDG.E.U8 R52, desc[UR24][R4.64] ;  /* 0x0000001804342981 */ /* 0x0002a4000c1e1100 */
[----:B-1----:R-:W-:Y:S02]  /*15f80*/  @P2 IMAD.MOV.U32 R5, RZ, RZ, R42 ;  /* 0x000000ffff052224 */ /* 0x002fe400078e002a */
[----:B------:R-:W-:Y:S01]  /*15f90*/  @P2 IMAD.MOV.U32 R4, RZ, RZ, R44 ;  /* 0x000000ffff042224 */ /* 0x000fe200078e002c */
[----:B------:R-:W2:Y:S04]  /*15fa0*/  LDL.LU R42, [R1+0xc30] ;  /* 0x000c3000012a7983 */ /* 0x000ea80000300800 */
[----:B------:R-:W2:Y:S01]  /*15fb0*/  LDL.LU R44, [R1+0xc2c] ;  /* 0x000c2c00012c7983 */ /* 0x000ea20000300800 */
[----:B---3--:R-:W-:-:S02]  /*15fc0*/  PRMT R50, RZ, 0x7610, R50 ;  /* 0x00007610ff327816 */ /* 0x008fc40000000032 */
[----:B------:R-:W-:Y:S01]  /*15fd0*/  PRMT R48, RZ, 0x7610, R48 ;  /* 0x00007610ff307816 */ /* 0x000fe20000000030 */
[----:B------:R-:W3:Y:S04]  /*15fe0*/  LDL R133, [R1+0x7cc] ;  /* 0x0007cc0001857983 */ /* 0x000ee80000100800 */
[----:B------:R1:W3:Y:S04]  /*15ff0*/  @P2 LDG.E.U8 R50, desc[UR24][R4.64] ;  /* 0x0000001804322981 */ /* 0x0002e8000c1e1100 */
[----:B------:R-:W3:Y:S04]  /*16000*/  LDL R134, [R1+0x7ec] ;  /* 0x0007ec0001867983 */ /* 0x000ee80000100800 */
[----:B------:R-:W3:Y:S01]  /*16010*/  LDL R11, [R1+0x7f0] ;  /* 0x0007f000010b7983 */ /* 0x000ee20000100800 */
[----:B-1----:R-:W-:-:S02]  /*16020*/  @P2 IMAD.MOV.U32 R4, RZ, RZ, R38 ;  /* 0x000000ffff042224 */ /* 0x002fc400078e0026 */
[----:B------:R-:W-:Y:S02]  /*16030*/  @P2 IMAD.MOV.U32 R5, RZ, RZ, R40 ;  /* 0x000000ffff052224 */ /* 0x000fe400078e0028 */
[----:B------:R-:W3:Y:S04]  /*16040*/  LDL.LU R40, [R1+0xc28] ;  /* 0x000c280001287983 */ /* 0x000ee80000300800 */
[----:B------:R1:W3:Y:S04]  /*16050*/  @P2 LDG.E.U8 R48, desc[UR24][R4.64] ;  /* 0x0000001804302981 */ /* 0x0002e8000c1e1100 */
[----:B------:R-:W3:Y:S04]  /*16060*/  LDL.LU R38, [R1+0xc24] ;  /* 0x000c240001267983 */ /* 0x000ee80000300800 */
[----:B------:R-:W3:Y:S01]  /*16070*/  LDL R135, [R1+0x80c] ;  /* 0x00080c0001877983 */ /* 0x000ee20000100800 */
[----:B-1----:R-:W-:-:S02]  /*16080*/  @P2 IMAD.MOV.U32 R4, RZ, RZ, R132 ;  /* 0x000000ffff042224 */ /* 0x002fc400078e0084 */
[----:B------:R-:W-:Y:S01]  /*16090*/  @P2 IMAD.MOV.U32 R5, RZ, RZ, R131 ;  /* 0x000000ffff052224 */ /* 0x000fe200078e0083 */
[----:B----4-:R-:W-:-:S06]  /*160a0*/  PRMT R46, RZ, 0x7610, R46 ;  /* 0x00007610ff2e7816 */ /* 0x010fcc000000002e */
[----:B------:R1:W4:Y:S02]  /*160b0*/  @P2 LDG.E.U8 R46, desc[UR24][R4.64] ;  /* 0x00000018042e2981 */ /* 0x000324000c1e1100 */
[----:B-1----:R-:W-:Y:S02]  /*160c0*/  @P2 IMAD.MOV.U32 R4, RZ, RZ, R36 ;  /* 0x000000ffff042224 */ /* 0x002fe400078e0024 */
[----:B------:R-:W-:Y:S01]  /*160d0*/  @P2 IMAD.MOV.U32 R5, RZ, RZ, R136 ;  /* 0x000000ffff052224 */ /* 0x000fe200078e0088 */
[----:B------:R-:W4:Y:S04]  /*160e0*/  LDL.LU R36, [R1+0xc20] ;  /* 0x000c200001247983 */ /* 0x000f280000300800 */
        /* <DEDUP_REMOVED lines=8> */
[----:B------:R-:W2:Y:S01]  /*16170*/  LDL.LU R32, [R1+0xc1c] ;  /* 0x000c1c0001207983 */ /* 0x000ea20000300800 */
[----:B---3--:R-:W-:Y:S01]  /*16180*/  PRMT R40, RZ, 0x7610, R40 ;  /* 0x00007610ff287816 */ /* 0x008fe20000000028 */
[----:B------:R-:W-:Y:S01]  /*16190*/  @P2 IMAD.MOV.U32 R5, RZ, RZ, R139 ;  /* 0x000000ffff052224 */ /* 0x000fe200078e008b */
[----:B------:R-:W-:Y:S01]  /*161a0*/  PRMT R38, RZ, 0x7610, R38 ;  /* 0x00007610ff267816 */ /* 0x000fe20000000026 */
[----:B------:R-:W3:Y:S04]  /*161b0*/  LDL R129, [R1+0x86c] ;  /* 0x00086c0001817983 */ /* 0x000ee80000100800 */
[----:B------:R1:W3:Y:S01]  /*161c0*/  @P2 LDG.E.U8 R40, desc[UR24][R4.64] ;  /* 0x0000001804282981 */ /* 0x0002e2000c1e1100 */
[----:B------:R-:W-:-:S03]  /*161d0*/  PRMT R34, RZ, 0x7610, R34 ;  /* 0x00007610ff227816 */ /* 0x000fc60000000022 */
[----:B------:R-:W3:Y:S04]  /*161e0*/  LDL R137, [R1+0x870] ;  /* 0x0008700001897983 */ /* 0x000ee80000100800 */
[----:B------:R-:W3:Y:S01]  /*161f0*/  LDL R138, [R1+0x88c] ;  /* 0x00088c00018a7983 */ /* 0x000ee20000100800 */
[----:B-1----:R-:W-:Y:S02]  /*16200*/  @P2 IMAD.MOV.U32 R4, RZ, RZ, R3 ;  /* 0x000000ffff042224 */ /* 0x002fe400078e0003 */
[----:B------:R-:W-:Y:S01]  /*16210*/  @P2 IMAD.MOV.U32 R5, RZ, RZ, R140 ;  /* 0x000000ffff052224 */ /* 0x000fe200078e008c */
[----:B------:R-:W3:Y:S04]  /*16220*/  LDL R139, [R1+0x890] ;  /* 0x00089000018b7983 */ /* 0x000ee80000100800 */
[----:B------:R1:W3:Y:S04]  /*16230*/  @P2 LDG.E.U8 R38, desc[UR24][R4.64] ;  /* 0x0000001804262981 */ /* 0x0002e8000c1e1100 */
[----:B------:R-:W3:Y:S04]  /*16240*/  LDL R140, [R1+0x8ac] ;  /* 0x0008ac00018c7983 */ /* 0x000ee80000100800 */
[----:B------:R-:W3:Y:S01]  /*16250*/  LDL R3, [R1+0x8b0] ;  /* 0x0008b00001037983 */ /* 0x000ee20000100800 */
[----:B-1----:R-:W-:-:S02]  /*16260*/  @P2 IMAD.MOV.U32 R4, RZ, RZ, R28 ;  /* 0x000000ffff042224 */ /* 0x002fc400078e001c */
[----:B------:R-:W-:Y:S01]  /*16270*/  @P2 IMAD.MOV.U32 R5, RZ, RZ, R133 ;  /* 0x000000ffff052224 */ /* 0x000fe200078e0085 */
[----:B------:R-:W3:Y:S01]  /*16280*/  LDL.LU R28, [R1+0xc18] ;  /* 0x000c1800011c7983 */ /* 0x000ee20000300800 */
[----:B------:R-:W-:Y:S02]  /*16290*/  PRMT R30, RZ, 0x7610, R30 ;  /* 0x00007610ff1e7816 */ /* 0x000fe4000000001e */
[----:B----4-:R-:W-:-:S06]  /*162a0*/  PRMT R36, RZ, 0x7610, R36 ;  /* 0x00007610ff247816 */ /* 0x010fcc0000000024 */
[----:B------:R1:W4:Y:S02]  /*162b0*/  @P2 LDG.E.U8 R36, desc[UR24][R4.64] ;  /* 0x0000001804242981 */ /* 0x000324000c1e1100 */
[----:B-1----:R-:W-:Y:S02]  /*162c0*/  @P2 IMAD.MOV.U32 R4, RZ, RZ, R11 ;  /* 0x000000ffff042224 */ /* 0x002fe400078e000b */
[----:B------:R-:W-:Y:S01]  /*162d0*/  @P2 IMAD.MOV.U32 R5, RZ, RZ, R134 ;  /* 0x000000ffff052224 */ /* 0x000fe200078e0086 */
[----:B------:R-:W4:Y:S04]  /*162e0*/  LDL R11, [R1+0x8cc] ;  /* 0x0008cc00010b7983 */ /* 0x000f280000100800 */
[----:B------:R1:W4:Y:S02]  /*162f0*/  @P2 LDG.E.U8 R34, desc[UR24][R4.64] ;  /* 0x0000001804222981 */ /* 0x000324000c1e1100 */
[----:B-1----:R-:W-:-:S02]  /*16300*/  @P2 IMAD.MOV.U32 R4, RZ, RZ, R26 ;  /* 0x000000ffff042224 */ /* 0x002fc400078e001a */
[----:B------:R-:W-:Y:S01]  /*16310*/  @P2 IMAD.MOV.U32 R5, RZ, RZ, R135 ;  /* 0x000000ffff052224 */ /* 0x000fe200078e0087 */
[----:B------:R-:W4:Y:S04]  /*16320*/  LDL.LU R26, [R1+0xc14] ;  /* 0x000c1400011a7983 */ /* 0x000f280000300800 */
[----:B------:R-:W4:Y:S01]  /*16330*/  LDL R130, [R1+0x8ec] ;  /* 0x0008ec0001827983 */ /* 0x000f220000100800 */
[----:B--2---:R-:W-:-:S06]  /*16340*/  PRMT R32, RZ, 0x7610, R32 ;  /* 0x00007610ff207816 */ /* 0x004fcc0000000020 */
[----:B------:R1:W2:Y:S02]  /*16350*/  @P2 LDG.E.U8 R32, desc[UR24][R4.64] ;  /* 0x0000001804202981 */ /* 0x0002a4000c1e1100 */
[----:B-1----:R-:W-:Y:S02]  /*16360*/  @P2 IMAD.MOV.U32 R5, RZ, RZ, R24 ;  /* 0x000000ffff052224 */ /* 0x002fe400078e0018 */
[----:B------:R-:W2:Y:S01]  /*16370*/  LDL.LU R24, [R1+0xc10] ;  /* 0x000c100001187983 */ /* 0x000ea20000300800 */
[----:B------:R-:W-:-:S03]  /*16380*/  @P2 IMAD.MOV.U32 R4, RZ, RZ, R22 ;  /* 0x000000ffff042224 */ /* 0x000fc600078e0016 */
[----:B------:R-:W2:Y:S04]  /*16390*/  LDL.LU R22, [R1+0xc0c] ;  /* 0x000c0c0001167983 */ /* 0x000ea80000300800 */
[----:B------:R1:W2:Y:S04]  /*163a0*/  @P2 LDG.E.U8 R30, desc[UR24][R4.64] ;  /* 0x00000018041e2981 */ /* 0x0002a8000c1e1100 */
[----:B------:R-:W2:Y:S04]  /*163b0*/  LDL R131, [R1+0x90c] ;  /* 0x00090c0001837983 */ /* 0x000ea80000100800 */
[----:B------:R-:W2:Y:S01]  /*163c0*/  LDL R132, [R1+0x910] ;  /* 0x0009100001847983 */ /* 0x000ea20000100800 */
[----:B-1----:R-:W-:-:S03]  /*163d0*/  @P2 IMAD.MOV.U32 R4, RZ, RZ, R20 ;  /* 0x000000ffff042224 */ /* 0x002fc600078e0014 */
[----:B------:R-:W2:Y:S04]  /*163e0*/  LDL R133, [R1+0x92c] ;  /* 0x00092c0001857983 */ /* 0x000ea80000100800 */
[----:B------:R-:W2:Y:S04]  /*163f0*/  LDL R134, [R1+0x930] ;  /* 0x0009300001867983 */ /* 0x000ea80000100800 */
[----:B------:R-:W2:Y:S01]  /*16400*/  LDL.LU R20, [R1+0xc08] ;  /* 0x000c080001147983 */ /* 0x000ea20000300800 */
[----:B---3--:R-:W-:Y:S01]  /*16410*/  PRMT R28, RZ, 0x7610, R28 ;  /* 0x00007610ff1c7816 */ /* 0x008fe2000000001c */
[----:B------:R-:W-:-:S02]  /*16420*/  @P2 IMAD.MOV.U32 R5, RZ, RZ, R136 ;  /* 0x000000ffff052224 */ /* 0x000fc400078e0088 */
[----:B------:R-:W3:Y:S04]  /*16430*/  LDL R135, [R1+0x94c] ;  /* 0x00094c0001877983 */ /* 0x000ee80000100800 */
[----:B------:R1:W3:Y:S04]  /*16440*/  @P2 LDG.E.U8 R28, desc[UR24][R4.64] ;  /* 0x00000018041c2981 */ /* 0x0002e8000c1e1100 */
[----:B------:R-:W3:Y:S01]  /*16450*/  LDL R136, [R1+0x174] ;  /* 0x0001740001887983 */ /* 0x000ee20000100800 */
[----:B-1----:R-:W-:Y:S02]  /*16460*/  @P2 IMAD.MOV.U32 R4, RZ, RZ, R137 ;  /* 0x000000ffff042224 */ /* 0x002fe400078e0089 */
[----:B------:R-:W-:Y:S01]  /*16470*/  @P2 IMAD.MOV.U32 R5, RZ, RZ, R129 ;  /* 0x000000ffff052224 */ /* 0x000fe200078e0081 */
[----:B------:R-:W3:Y:S01]  /*16480*/  LDL R137, [R1+0x1f4] ;  /* 0x0001f40001897983 */ /* 0x000ee20000100800 */
[----:B----4-:R-:W-:-:S06]  /*16490*/  PRMT R26, RZ, 0x7610, R26 ;  /* 0x00007610ff1a7816 */ /* 0x010fcc000000001a */
[----:B------:R1:W4:Y:S02]  /*164a0*/  @P2 LDG.E.U8 R26, desc[UR24][R4.64] ;  /* 0x00000018041a2981 */ /* 0x000324000c1e1100 */
[----:B-1----:R-:W-:Y:S02]  /*164b0*/  @P2 IMAD.MOV.U32 R4, RZ, RZ, R139 ;  /* 0x000000ffff042224 */ /* 0x002fe400078e008b */
[----:B------:R-:W-:Y:S01]  /*164c0*/  @P2 IMAD.MOV.U32 R5, RZ, RZ, R138 ;  /* 0x000000ffff052224 */ /* 0x000fe200078e008a */
[----:B------:R-:W4:Y:S04]  /*164d0*/  LDL R139, [R1+0x5dc] ;  /* 0x0005dc00018b7983 */ /* 0x000f280000100800 */
[----:B------:R-:W4:Y:S01]  /*164e0*/  LDL R138, [R1+0x254] ;  /* 0x00025400018a7983 */ /* 0x000f220000100800 */
[----:B--2---:R-:W-:-:S02]  /*164f0*/  PRMT R24, RZ, 0x7610, R24 ;  /* 0x00007610ff187816 */ /* 0x004fc40000000018 */
[----:B------:R-:W-:-:S04]  /*16500*/  PRMT R22, RZ, 0x7610, R22 ;  /* 0x00007610ff167816 */ /* 0x000fc80000000016 */
[----:B------:R1:W2:Y:S02]  /*16510*/  @P2 LDG.E.U8 R24, desc[UR24][R4.64] ;  /* 0x0000001804182981 */ /* 0x0002a4000c1e1100 */
[----:B-1----:R-:W-:Y:S02]  /*16520*/  @P2 IMAD.MOV.U32 R4, RZ, RZ, R3 ;  /* 0x000000ffff042224 */ /* 0x002fe400078e0003 */
[----:B------:R-:W-:Y:S02]  /*16530*/  @P2 IMAD.MOV.U32 R5, RZ, RZ, R140 ;  /* 0x000000ffff052224 */ /* 0x000fe400078e008c */
[----:B------:R-:W2:Y:S04]  /*16540*/  LDL R140, [R1+0x5e0] ;  /* 0x0005e000018c7983 */ /* 0x000ea80000100800 */
[----:B------:R1:W2:Y:S02]  /*16550*/  @P2 LDG.E.U8 R22, desc[UR24][R4.64] ;  /* 0x0000001804162981 */ /* 0x0002a4000c1e1100 */
[----:B-1----:R-:W-:-:S02]  /*16560*/  @P2 IMAD.MOV.U32 R4, RZ, RZ, R67 ;  /* 0x000000ffff042224 */ /* 0x002fc400078e0043 */
[----:B------:R-:W2:Y:S01]  /*16570*/  LDL.LU R67, [R1+0xc04] ;  /* 0x000c040001437983 */ /* 0x000ea20000300800 */
[----:B------:R-:W-:Y:S01]  /*16580*/  PRMT R20, RZ, 0x7610, R20 ;  /* 0x00007610ff147816 */ /* 0x000fe20000000014 */
[----:B------:R-:W-:Y:S02]  /*16590*/  @P2 IMAD.MOV.U32 R5, RZ, RZ, R11 ;  /* 0x000000ffff052224 */ /* 0x000fe400078e000b */
[----:B------:R-:W4:Y:S04]  /*165a0*/  LDL R3, [R1+0x604] ;  /* 0x0006040001037983 */ /* 0x000f280000100800 */
[----:B------:R1:W4:Y:S04]  /*165b0*/  @P2 LDG.E.U8 R20, desc[UR24][R4.64] ;  /* 0x0000001804142981 */ /* 0x000328000c1e1100 */
[----:B------:R-:W4:Y:S01]  /*165c0*/  LDL R11, [R1+0x62c] ;  /* 0x00062c00010b7983 */ /* 0x000f220000100800 */
[----:B-1----:R-:W-:-:S03]  /*165d0*/  @P2 IMAD.MOV.U32 R4, RZ, RZ, R66 ;  /* 0x000000ffff042224 */ /* 0x002fc600078e0042 */
[----:B------:R-:W4:Y:S01]  /*165e0*/  LDL.LU R66, [R1+0xc00] ;  /* 0x000c000001427983 */ /* 0x000f220000300800 */
[----:B------:R-:W-:Y:S01]  /*165f0*/  PRMT R18, RZ, 0x7610, R18 ;  /* 0x00007610ff127816 */ /* 0x000fe20000000012 */
[----:B------:R-:W-:Y:S01]  /*16600*/  @P2 IMAD.MOV.U32 R5, RZ, RZ, R130 ;  /* 0x000000ffff052224 */ /* 0x000fe200078e0082 */
[----:B------:R-:W-:-:S04]  /*16610*/  PRMT R17, RZ, 0x7610, R17 ;  /* 0x00007610ff117816 */ /* 0x000fc80000000011 */
[----:B------:R1:W4:Y:S01]  /*16620*/  @P2 LDG.E.U8 R18, desc[UR24][R4.64] ;  /* 0x0000001804122981 */ /* 0x000322000c1e1100 */
[----:B------:R-:W-:Y:S01]  /*16630*/  PRMT R16, RZ, 0x7610, R16 ;  /* 0x00007610ff107816 */ /* 0x000fe20000000010 */
[----:B-1----:R-:W-:Y:S02]  /*16640*/  @P2 IMAD.MOV.U32 R4, RZ, RZ, R132 ;  /* 0x000000ffff042224 */ /* 0x002fe400078e0084 */
[----:B------:R-:W-:-:S05]  /*16650*/  @P2 IMAD.MOV.U32 R5, RZ, RZ, R131 ;  /* 0x000000ffff052224 */ /* 0x000fca00078e0083 */
[----:B------:R1:W4:Y:S01]  /*16660*/  @P2 LDG.E.U8 R17, desc[UR24][R4.64] ;  /* 0x0000001804112981 */ /* 0x000322000c1e1100 */
[----:B------:R-:W-:Y:S01]  /*16670*/  PRMT R15, RZ, 0x7610, R15 ;  /* 0x00007610ff0f7816 */ /* 0x000fe2000000000f */
[----:B-1----:R-:W-:Y:S02]  /*16680*/  @P2 IMAD.MOV.U32 R4, RZ, RZ, R134 ;  /* 0x000000ffff042224 */ /* 0x002fe400078e0086 */
[----:B------:R-:W-:-:S05]  /*16690*/  @P2 IMAD.MOV.U32 R5, RZ, RZ, R133 ;  /* 0x000000ffff052224 */ /* 0x000fca00078e0085 */
[----:B------:R1:W4:Y:S02]  /*166a0*/  @P2 LDG.E.U8 R16, desc[UR24][R4.64] ;  /* 0x0000001804102981 */ /* 0x000324000c1e1100 */
[----:B-1----:R-:W-:Y:S02]  /*166b0*/  @P2 IMAD.MOV.U32 R4, RZ, RZ, R64 ;  /* 0x000000ffff042224 */ /* 0x002fe400078e0040 */
[----:B---3--:R-:W-:Y:S01]  /*166c0*/  @P2 IMAD.MOV.U32 R5, RZ, RZ, R135 ;  /* 0x000000ffff052224 */ /* 0x008fe200078e0087 */
[----:B------:R-:W3:Y:S04]  /*166d0*/  LDL.LU R64, [R1+0xbfc] ;  /* 0x000bfc0001407983 */ /* 0x000ee80000300800 */
[----:B------:R1:W3:Y:S02]  /*166e0*/  @P2 LDG.E.U8 R15, desc[UR24][R4.64] ;  /* 0x00000018040f2981 */ /* 0x0002e4000c1e1100 */
[----:B-1----:R-:W-:-:S02]  /*166f0*/  @P2 IMAD.MOV.U32 R4, RZ, RZ, R63 ;  /* 0x000000ffff042224 */ /* 0x002fc400078e003f */
[----:B------:R-:W3:Y:S01]  /*16700*/  LDL.LU R63, [R1+0xbf8] ;  /* 0x000bf800013f7983 */ /* 0x000ee20000300800 */
[----:B------:R-:W-:Y:S01]  /*16710*/  @P2 IMAD.MOV.U32 R5, RZ, RZ, R136 ;  /* 0x000000ffff052224 */ /* 0x000fe200078e0088 */
[----:B------:R-:W-:Y:S02]  /*16720*/  PRMT R65, RZ, 0x7610, R65 ;  /* 0x00007610ff417816 */ /* 0x000fe40000000041 */
[----:B--2---:R-:W-:-:S06]  /*16730*/  PRMT R67, RZ, 0x7610, R67 ;  /* 0x00007610ff437816 */ /* 0x004fcc0000000043 */
[----:B------:R1:W2:Y:S02]  /*16740*/  @P2 LDG.E.U8 R67, desc[UR24][R4.64] ;  /* 0x0000001804432981 */ /* 0x0002a4000c1e1100 */
[----:B-1----:R-:W-:Y:S02]  /*16750*/  @P2 IMAD.MOV.U32 R5, RZ, RZ, R62 ;  /* 0x000000ffff052224 */ /* 0x002fe400078e003e */
[----:B------:R-:W2:Y:S01]  /*16760*/  LDL.LU R62, [R1+0xbf4] ;  /* 0x000bf400013e7983 */ /* 0x000ea20000300800 */
[----:B------:R-:W-:-:S03]  /*16770*/  @P2 IMAD.MOV.U32 R4, RZ, RZ, R61 ;  /* 0x000000ffff042224 */ /* 0x000fc600078e003d */
[----:B------:R-:W2:Y:S01]  /*16780*/  LDL.LU R61, [R1+0xbf0] ;  /* 0x000bf000013d7983 */ /* 0x000ea20000300800 */
[----:B----4-:R-:W-:-:S06]  /*16790*/  PRMT R66, RZ, 0x7610, R66 ;  /* 0x00007610ff427816 */ /* 0x010fcc0000000042 */
[----:B------:R1:W4:Y:S02]  /*167a0*/  @P2 LDG.E.U8 R66, desc[UR24][R4.64] ;  /* 0x0000001804422981 */ /* 0x000324000c1e1100 */
[----:B-1----:R-:W-:Y:S02]  /*167b0*/  @P2 IMAD.MOV.U32 R4, RZ, RZ, R59 ;  /* 0x000000ffff042224 */ /* 0x002fe400078e003b */
[----:B------:R-:W-:Y:S01]  /*167c0*/  @P2 IMAD.MOV.U32 R5, RZ, RZ, R137 ;  /* 0x000000ffff052224 */ /* 0x000fe200078e0089 */
[----:B------:R-:W4:Y:S04]  /*167d0*/  LDL.LU R59, [R1+0xbec] ;  /* 0x000bec00013b7983 */ /* 0x000f280000300800 */
[----:B------:R1:W4:Y:S02]  /*167e0*/  @P2 LDG.E.U8 R65, desc[UR24][R4.64] ;  /* 0x0000001804412981 */ /* 0x000324000c1e1100 */
[----:B-1----:R-:W-:-:S02]  /*167f0*/  @P2 IMAD.MOV.U32 R4, RZ, RZ, R57 ;  /* 0x000000ffff042224 */ /* 0x002fc400078e0039 */
[----:B------:R-:W4:Y:S01]  /*16800*/  LDL.LU R57, [R1+0xbe8] ;  /* 0x000be80001397983 */ /* 0x000f220000300800 */
[----:B------:R-:W-:Y:S01]  /*16810*/  @P2 IMAD.MOV.U32 R5, RZ, RZ, R138 ;  /* 0x000000ffff052224 */ /* 0x000fe200078e008a */
[----:B---3--:R-:W-:-:S06]  /*16820*/  PRMT R64, RZ, 0x7610, R64 ;  /* 0x00007610ff407816 */ /* 0x008fcc0000000040 */
[----:B------:R1:W3:Y:S01]  /*16830*/  @P2 LDG.E.U8 R64, desc[UR24][R4.64] ;  /* 0x0000001804402981 */ /* 0x0002e2000c1e1100 */
[----:B------:R-:W-:Y:S01]  /*16840*/  PRMT R63, RZ, 0x7610, R63 ;  /* 0x00007610ff3f7816 */ /* 0x000fe2000000003f */
[----:B-1----:R-:W-:Y:S02]  /*16850*/  @P2 IMAD.MOV.U32 R4, RZ, RZ, R140 ;  /* 0x000000ffff042224 */ /* 0x002fe400078e008c */
[----:B------:R-:W-:-:S05]  /*16860*/  @P2 IMAD.MOV.U32 R5, RZ, RZ, R139 ;  /* 0x000000ffff052224 */ /* 0x000fca00078e008b */
[----:B------:R1:W3:Y:S02]  /*16870*/  @P2 LDG.E.U8 R63, desc[UR24][R4.64] ;  /* 0x00000018043f2981 */ /* 0x0002e4000c1e1100 */
[----:B-1----:R-:W-:Y:S02]  /*16880*/  @P2 IMAD.MOV.U32 R4, RZ, RZ, R55 ;  /* 0x000000ffff042224 */ /* 0x002fe400078e0037 */
[----:B------:R-:W3:Y:S01]  /*16890*/  LDL.LU R55, [R1+0xbe4] ;  /* 0x000be40001377983 */ /* 0x000ee20000300800 */
[----:B------:R-:W-:Y:S01]  /*168a0*/  @P2 IMAD.MOV.U32 R5, RZ, RZ, R3 ;  /* 0x000000ffff052224 */ /* 0x000fe200078e0003 */
[----:B--2---:R-:W-:Y:S02]  /*168b0*/  PRMT R62, RZ, 0x7610, R62 ;  /* 0x00007610ff3e7816 */ /* 0x004fe4000000003e */
[----:B------:R-:W-:-:S04]  /*168c0*/  PRMT R61, RZ, 0x7610, R61 ;  /* 0x00007610ff3d7816 */ /* 0x000fc8000000003d */
[----:B------:R1:W2:Y:S02]  /*168d0*/  @P2 LDG.E.U8 R62, desc[UR24][R4.64] ;  /* 0x00000018043e2981 */ /* 0x0002a4000c1e1100 */
[----:B-1----:R-:W-:Y:S02]  /*168e0*/  @P2 IMAD.MOV.U32 R4, RZ, RZ, R53 ;  /* 0x000000ffff042224 */ /* 0x002fe400078e0035 */
[----:B------:R-:W-:Y:S01]  /*168f0*/  @P2 IMAD.MOV.U32 R5, RZ, RZ, R11 ;  /* 0x000000ffff052224 */ /* 0x000fe200078e000b */
[----:B------:R-:W2:Y:S04]  /*16900*/  LDL.LU R53, [R1+0xbe0] ;  /* 0x000be00001357983 */ /* 0x000ea80000300800 */
[----:B------:R1:W2:Y:S01]  /*16910*/  @P2 LDG.E.U8 R61, desc[UR24][R4.64] ;  /* 0x00000018043d2981 */ /* 0x0002a2000c1e1100 */
[----:B----4-:R-:W-:Y:S01]  /*16920*/  PRMT R59, RZ, 0x7610, R59 ;  /* 0x00007610ff3b7816 */ /* 0x010fe2000000003b */
[----:B-1----:R-:W-:-:S02]  /*16930*/  @P2 IMAD.MOV.U32 R5, RZ, RZ, R76 ;  /* 0x000000ffff052224 */ /* 0x002fc400078e004c */
[----:B------:R-:W-:Y:S01]  /*16940*/  @P2 IMAD.MOV.U32 R4, RZ, RZ, R51 ;  /* 0x000000ffff042224 */ /* 0x000fe200078e0033 */
[----:B------:R-:W4:Y:S04]  /*16950*/  LDL.LU R76, [R1+0xbdc] ;  /* 0x000bdc00014c7983 */ /* 0x000f280000300800 */
[----:B------:R-:W4:Y:S01]  /*16960*/  LDL.LU R51, [R1+0xbd8] ;  /* 0x000bd80001337983 */ /* 0x000f220000300800 */
[----:B------:R-:W-:-:S03]  /*16970*/  PRMT R57, RZ, 0x7610, R57 ;  /* 0x00007610ff397816 */ /* 0x000fc60000000039 */
[----:B------:R1:W4:Y:S02]  /*16980*/  @P2 LDG.E.U8 R59, desc[UR24][R4.64] ;  /* 0x00000018043b2981 */ /* 0x000324000c1e1100 */
[----:B-1----:R-:W-:Y:S02]  /*16990*/  @P2 IMAD.MOV.U32 R4, RZ, RZ, R79 ;  /* 0x000000ffff042224 */ /* 0x002fe400078e004f */
[----:B------:R-:W-:Y:S02]  /*169a0*/  @P2 IMAD.MOV.U32 R5, RZ, RZ, R31 ;  /* 0x000000ffff052224 */ /* 0x000fe400078e001f */
[----:B------:R-:W4:Y:S04]  /*169b0*/  LDL.LU R31, [R1+0xbd4] ;  /* 0x000bd400011f7983 */ /* 0x000f280000300800 */
[----:B------:R1:W4:Y:S04]  /*169c0*/  @P2 LDG.E.U8 R57, desc[UR24][R4.64] ;  /* 0x0000001804392981 */ /* 0x000328000c1e1100 */
[----:B------:R-:W4:Y:S01]  /*169d0*/  LDL.LU R79, [R1+0xbd0] ;  /* 0x000bd000014f7983 */ /* 0x000f220000300800 */
[----:B-1----:R-:W-:-:S02]  /*169e0*/  @P2 IMAD.MOV.U32 R5, RZ, RZ, R73 ;  /* 0x000000ffff052224 */ /* 0x002fc400078e0049 */
[----:B------:R-:W-:Y:S01]  /*169f0*/  @P2 IMAD.MOV.U32 R4, RZ, RZ, R47 ;  /* 0x000000ffff042224 */ /* 0x000fe200078e002f */
[----:B------:R-:W4:Y:S04]  /*16a00*/  LDL.LU R73, [R1+0xbcc] ;  /* 0x000bcc0001497983 */ /* 0x000f280000300800 */
[----:B------:R-:W4:Y:S01]  /*16a10*/  LDL.LU R47, [R1+0xbc8] ;  /* 0x000bc800012f7983 */ /* 0x000f220000300800 */
[----:B---3--:R-:W-:-:S06]  /*16a20*/  PRMT R55, RZ, 0x7610, R55 ;  /* 0x00007610ff377816 */ /* 0x008fcc0000000037 */
[----:B------:R1:W3:Y:S02]  /*16a30*/  @P2 LDG.E.U8 R55, desc[UR24][R4.64] ;  /* 0x0000001804372981 */ /* 0x0002e4000c1e1100 */
[----:B-1----:R-:W-:Y:S02]  /*16a40*/  @P2 IMAD.MOV.U32 R5, RZ, RZ, R68 ;  /* 0x000000ffff052224 */ /* 0x002fe400078e0044 */
[----:B------:R-:W-:Y:S01]  /*16a50*/  @P2 IMAD.MOV.U32 R4, RZ, RZ, R45 ;  /* 0x000000ffff042224 */ /* 0x000fe200078e002d */
[----:B------:R-:W3:Y:S04]  /*16a60*/  LDL.LU R68, [R1+0xbc4] ;  /* 0x000bc40001447983 */ /* 0x000ee80000300800 */
[----:B------:R-:W3:Y:S01]  /*16a70*/  LDL.LU R45, [R1+0xbc0] ;  /* 0x000bc000012d7983 */ /* 0x000ee20000300800 */
[----:B------:R-:W-:-:S02]  /*16a80*/  PRMT R49, RZ, 0x7610, R49 ;  /* 0x00007610ff317816 */ /* 0x000fc40000000031 */
[----:B--2---:R-:W-:-:S06]  /*16a90*/  PRMT R53, RZ, 0x7610, R53 ;  /* 0x00007610ff357816 */ /* 0x004fcc0000000035 */
[----:B------:R1:W2:Y:S02]  /*16aa0*/  @P2 LDG.E.U8 R53, desc[UR24][R4.64] ;  /* 0x0000001804352981 */ /* 0x0002a4000c1e1100 */
[----:B-1----:R-:W-:Y:S02]  /*16ab0*/  @P2 IMAD.MOV.U32 R4, RZ, RZ, R70 ;  /* 0x000000ffff042224 */ /* 0x002fe400078e0046 */
[----:B------:R-:W-:Y:S02]  /*16ac0*/  @P2 IMAD.MOV.U32 R5, RZ, RZ, R43 ;  /* 0x000000ffff052224 */ /* 0x000fe400078e002b */
[----:B------:R-:W2:Y:S01]  /*16ad0*/  LDL.LU R43, [R1+0xbbc] ;  /* 0x000bbc00012b7983 */ /* 0x000ea20000300800 */
[----:B----4-:R-:W-:-:S03]  /*16ae0*/  PRMT R51, RZ, 0x7610, R51 ;  /* 0x00007610ff337816 */ /* 0x010fc60000000033 */
[----:B------:R-:W4:Y:S04]  /*16af0*/  LDL.LU R70, [R1+0xbb8] ;  /* 0x000bb80001467983 */ /* 0x000f280000300800 */
[----:B------:R1:W4:Y:S02]  /*16b00*/  @P2 LDG.E.U8 R51, desc[UR24][R4.64] ;  /* 0x0000001804332981 */ /* 0x000324000c1e1100 */
[----:B-1----:R-:W-:Y:S02]  /*16b10*/  @P2 IMAD.MOV.U32 R5, RZ, RZ, R78 ;  /* 0x000000ffff052224 */ /* 0x002fe400078e004e */
[----:B------:R-:W-:Y:S01]  /*16b20*/  @P2 IMAD.MOV.U32 R4, RZ, RZ, R41 ;  /* 0x000000ffff042224 */ /* 0x000fe200078e0029 */
[----:B------:R-:W4:Y:S04]  /*16b30*/  LDL.LU R78, [R1+0xbb4] ;  /* 0x000bb400014e7983 */ /* 0x000f280000300800 */
[----:B------:R-:W4:Y:S04]  /*16b40*/  LDL.LU R41, [R1+0xbb0] ;  /* 0x000bb00001297983 */ /* 0x000f280000300800 */
[----:B------:R1:W4:Y:S02]  /*16b50*/  @P2 LDG.E.U8 R49, desc[UR24][R4.64] ;  /* 0x0000001804312981 */ /* 0x000324000c1e1100 */
[----:B-1----:R-:W-:-:S02]  /*16b60*/  @P2 IMAD.MOV.U32 R5, RZ, RZ, R69 ;  /* 0x000000ffff052224 */ /* 0x002fc400078e0045 */
[----:B------:R-:W-:Y:S01]  /*16b70*/  @P2 IMAD.MOV.U32 R4, RZ, RZ, R39 ;  /* 0x000000ffff042224 */ /* 0x000fe200078e0027 */
[----:B------:R-:W4:Y:S01]  /*16b80*/  LDL.LU R69, [R1+0xbac] ;  /* 0x000bac0001457983 */ /* 0x000f220000300800 */
[----:B------:R-:W-:-:S03]  /*16b90*/  PRMT R47, RZ, 0x7610, R47 ;  /* 0x00007610ff2f7816 */ /* 0x000fc6000000002f */
[----:B------:R-:W4:Y:S04]  /*16ba0*/  LDL.LU R39, [R1+0xba8] ;  /* 0x000ba80001277983 */ /* 0x000f280000300800 */
[----:B------:R1:W4:Y:S02]  /*16bb0*/  @P2 LDG.E.U8 R47, desc[UR24][R4.64] ;  /* 0x00000018042f2981 */ /* 0x000324000c1e1100 */
[----:B-1----:R-:W-:Y:S02]  /*16bc0*/  @P2 IMAD.MOV.U32 R5, RZ, RZ, R75 ;  /* 0x000000ffff052224 */ /* 0x002fe400078e004b */
[----:B------:R-:W-:Y:S01]  /*16bd0*/  @P2 IMAD.MOV.U32 R4, RZ, RZ, R37 ;  /* 0x000000ffff042224 */ /* 0x000fe200078e0025 */
[----:B------:R-:W4:Y:S04]  /*16be0*/  LDL.LU R75, [R1+0xba4] ;  /* 0x000ba400014b7983 */ /* 0x000f280000300800 */
[----:B------:R-:W4:Y:S01]  /*16bf0*/  LDL.LU R37, [R1+0xba0] ;  /* 0x000ba00001257983 */ /* 0x000f220000300800 */
[----:B---3--:R-:W-:-:S06]  /*16c00*/  PRMT R45, RZ, 0x7610, R45 ;  /* 0x00007610ff2d7816 */ /* 0x008fcc000000002d */
[----:B------:R1:W3:Y:S02]  /*16c10*/  @P2 LDG.E.U8 R45, desc[UR24][R4.64] ;  /* 0x00000018042d2981 */ /* 0x0002e4000c1e1100 */
[----:B-1----:R-:W-:Y:S02]  /*16c20*/  @P2 IMAD.MOV.U32 R5, RZ, RZ, R33 ;  /* 0x000000ffff052224 */ /* 0x002fe400078e0021 */
[----:B------:R-:W3:Y:S01]  /*16c30*/  LDL.LU R33, [R1+0xb9c] ;  /* 0x000b9c0001217983 */ /* 0x000ee20000300800 */
[----:B------:R-:W-:-:S03]  /*16c40*/  @P2 IMAD.MOV.U32 R4, RZ, RZ, R72 ;  /* 0x000000ffff042224 */ /* 0x000fc600078e0048 */
[----:B------:R-:W3:Y:S01]  /*16c50*/  LDL.LU R72, [R1+0xb98] ;  /* 0x000b980001487983 */ /* 0x000ee20000300800 */
[----:B--2---:R-:W-:-:S06]  /*16c60*/  PRMT R43, RZ, 0x7610, R43 ;  /* 0x00007610ff2b7816 */ /* 0x004fcc000000002b */
[----:B------:R1:W2:Y:S02]  /*16c70*/  @P2 LDG.E.U8 R43, desc[UR24][R4.64] ;  /* 0x00000018042b2981 */ /* 0x0002a4000c1e1100 */
[----:B-1----:R-:W-:Y:S02]  /*16c80*/  @P2 IMAD.MOV.U32 R4, RZ, RZ, R29 ;  /* 0x000000ffff042224 */ /* 0x002fe400078e001d */
[----:B------:R-:W-:Y:S02]  /*16c90*/  @P2 IMAD.MOV.U32 R5, RZ, RZ, R71 ;  /* 0x000000ffff052224 */ /* 0x000fe400078e0047 */
[----:B------:R-:W2:Y:S04]  /*16ca0*/  LDL.LU R71, [R1+0xb94] ;  /* 0x000b940001477983 */ /* 0x000ea80000300800 */
[----:B------:R-:W2:Y:S01]  /*16cb0*/  LDL.LU R29, [R1+0xb90] ;  /* 0x000b9000011d7983 */ /* 0x000ea20000300800 */
[----:B----4-:R-:W-:-:S06]  /*16cc0*/  PRMT R41, RZ, 0x7610, R41 ;  /* 0x00007610ff297816 */ /* 0x010fcc0000000029 */
[----:B------:R1:W4:Y:S02]  /*16cd0*/  @P2 LDG.E.U8 R41, desc[UR24][R4.64] ;  /* 0x0000001804292981 */ /* 0x000324000c1e1100 */
[----:B-1----:R-:W-:Y:S02]  /*16ce0*/  @P2 IMAD.MOV.U32 R5, RZ, RZ, R77 ;  /* 0x000000ffff052224 */ /* 0x002fe400078e004d */
[----:B------:R-:W-:Y:S01]  /*16cf0*/  @P2 IMAD.MOV.U32 R4, RZ, RZ, R27 ;  /* 0x000000ffff042224 */ /* 0x000fe200078e001b */
[----:B------:R-:W4:Y:S01]  /*16d00*/  LDL.LU R77, [R1+0xb8c] ;  /* 0x000b8c00014d7983 */ /* 0x000f220000300800 */
[----:B------:R-:W-:-:S03]  /*16d10*/  PRMT R39, RZ, 0x7610, R39 ;  /* 0x00007610ff277816 */ /* 0x000fc60000000027 */
[----:B------:R-:W4:Y:S04]  /*16d20*/  LDL.LU R27, [R1+0xb88] ;  /* 0x000b8800011b7983 */ /* 0x000f280000300800 */
[----:B------:R1:W4:Y:S02]  /*16d30*/  @P2 LDG.E.U8 R39, desc[UR24][R4.64] ;  /* 0x0000001804272981 */ /* 0x000324000c1e1100 */
[----:B-1----:R-:W-:Y:S02]  /*16d40*/  @P2 IMAD.MOV.U32 R5, RZ, RZ, R25 ;  /* 0x000000ffff052224 */ /* 0x002fe400078e0019 */
[----:B------:R-:W4:Y:S01]  /*16d50*/  LDL.LU R25, [R1+0xb84] ;  /* 0x000b840001197983 */ /* 0x000f220000300800 */
[----:B------:R-:W-:Y:S01]  /*16d60*/  @P2 IMAD.MOV.U32 R4, RZ, RZ, R23 ;  /* 0x000000ffff042224 */ /* 0x000fe200078e0017 */
[----:B------:R-:W-:-:S02]  /*16d70*/  PRMT R37, RZ, 0x7610, R37 ;  /* 0x00007610ff257816 */ /* 0x000fc40000000025 */
[----:B------:R-:W4:Y:S04]  /*16d80*/  LDL.LU R23, [R1+0xb80] ;  /* 0x000b800001177983 */ /* 0x000f280000300800 */
[----:B------:R1:W4:Y:S02]  /*16d90*/  @P2 LDG.E.U8 R37, desc[UR24][R4.64] ;  /* 0x0000001804252981 */ /* 0x000324000c1e1100 */
[----:B-1----:R-:W-:Y:S02]  /*16da0*/  @P2 IMAD.MOV.U32 R5, RZ, RZ, R21 ;  /* 0x000000ffff052224 */ /* 0x002fe400078e0015 */
[----:B------:R-:W4:Y:S01]  /*16db0*/  LDL.LU R21, [R1+0xb7c] ;  /* 0x000b7c0001157983 */ /* 0x000f220000300800 */
[----:B------:R-:W-:Y:S01]  /*16dc0*/  PRMT R35, RZ, 0x7610, R35 ;  /* 0x00007610ff237816 */ /* 0x000fe20000000023 */
[----:B------:R-:W-:Y:S01]  /*16dd0*/  @P2 IMAD.MOV.U32 R4, RZ, RZ, R74 ;  /* 0x000000ffff042224 */ /* 0x000fe200078e004a */
[----:B------:R-:W-:Y:S01]  /*16de0*/  PRMT R31, RZ, 0x7610, R31 ;  /* 0x00007610ff1f7816 */ /* 0x000fe2000000001f */
[----:B------:R-:W4:Y:S04]  /*16df0*/  LDL.LU R74, [R1+0xb78] ;  /* 0x000b7800014a7983 */ /* 0x000f280000300800 */
[----:B------:R1:W4:Y:S01]  /*16e00*/  @P2 LDG.E.U8 R35, desc[UR24][R4.64] ;  /* 0x0000001804232981 */ /* 0x000322000c1e1100 */
[----:B---3--:R-:W-:Y:S01]  /*16e10*/  PRMT R33, RZ, 0x7610, R33 ;  /* 0x00007610ff217816 */ /* 0x008fe20000000021 */
[----:B-1----:R-:W-:-:S02]  /*16e20*/  @P2 IMAD.MOV.U32 R4, RZ, RZ, R0 ;  /* 0x000000ffff042224 */ /* 0x002fc400078e0000 */
[----:B------:R-:W-:Y:S01]  /*16e30*/  @P2 IMAD.MOV.U32 R5, RZ, RZ, R10 ;  /* 0x000000ffff052224 */ /* 0x000fe200078e000a */
[----:B------:R-:W-:Y:S01]  /*16e40*/  PRMT R19, RZ, 0x7610, R19 ;  /* 0x00007610ff137816 */ /* 0x000fe20000000013 */
[----:B------:R-:W3:Y:S04]  /*16e50*/  LDL.LU R10, [R1+0xb74] ;  /* 0x000b7400010a7983 */ /* 0x000ee80000300800 */
[----:B------:R1:W3:Y:S01]  /*16e60*/  @P2 LDG.E.U8 R33, desc[UR24][R4.64] ;  /* 0x0000001804212981 */ /* 0x0002e2000c1e1100 */
[----:B------:R-:W-:Y:S02]  /*16e70*/  PRMT R72, RZ, 0x7610, R72 ;  /* 0x00007610ff487816 */ /* 0x000fe40000000048 */
[----:B------:R-:W-:Y:S01]  /*16e80*/  PRMT R70, RZ, 0x7610, R70 ;  /* 0x00007610ff467816 */ /* 0x000fe20000000046 */
[----:B------:R-:W3:Y:S01]  /*16e90*/  LDL.LU R0, [R1+0xb70] ;  /* 0x000b700001007983 */ /* 0x000ee20000300800 */
[----:B-1----:R-:W-:-:S02]  /*16ea0*/  @P2 IMAD.MOV.U32 R4, RZ, RZ, R2 ;  /* 0x000000ffff042224 */ /* 0x002fc400078e0002 */
[----:B------:R-:W-:Y:S01]  /*16eb0*/  @P2 IMAD.MOV.U32 R5, RZ, RZ, R117 ;  /* 0x000000ffff052224 */ /* 0x000fe200078e0075 */
[----:B------:R-:W-:Y:S01]  /*16ec0*/  PRMT R69, RZ, 0x7610, R69 ;  /* 0x00007610ff457816 */ /* 0x000fe20000000045 */
[----:B------:R-:W3:Y:S04]  /*16ed0*/  LDL.LU R117, [R1+0xb6c] ;  /* 0x000b6c0001757983 */ /* 0x000ee80000300800 */
[----:B------:R1:W3:Y:S02]  /*16ee0*/  @P2 LDG.E.U8 R31, desc[UR24][R4.64] ;  /* 0x00000018041f2981 */ /* 0x0002e4000c1e1100 */
[----:B-1----:R-:W-:Y:S02]  /*16ef0*/  @P2 IMAD.MOV.U32 R4, RZ, RZ, R164 ;  /* 0x000000ffff042224 */ /* 0x002fe400078e00a4 */
[----:B------:R-:W-:Y:S01]  /*16f00*/  @P2 IMAD.MOV.U32 R5, RZ, RZ, R165 ;  /* 0x000000ffff052224 */ /* 0x000fe200078e00a5 */
[----:B--2---:R-:W-:-:S06]  /*16f10*/  PRMT R29, RZ, 0x7610, R29 ;  /* 0x00007610ff1d7816 */ /* 0x004fcc000000001d */
[----:B------:R1:W2:Y:S02]  /*16f20*/  @P2 LDG.E.U8 R29, desc[UR24][R4.64] ;  /* 0x00000018041d2981 */ /* 0x0002a4000c1e1100 */
[----:B-1----:R-:W-:Y:S02]  /*16f30*/  @P2 IMAD.MOV.U32 R4, RZ, RZ, R162 ;  /* 0x000000ffff042224 */ /* 0x002fe400078e00a2 */
[----:B------:R-:W-:Y:S01]  /*16f40*/  @P2 IMAD.MOV.U32 R5, RZ, RZ, R163 ;  /* 0x000000ffff052224 */ /* 0x000fe200078e00a3 */
[----:B----4-:R-:W-:-:S06]  /*16f50*/  PRMT R27, RZ, 0x7610, R27 ;  /* 0x00007610ff1b7816 */ /* 0x010fcc000000001b */
[----:B------:R1:W4:Y:S01]  /*16f60*/  @P2 LDG.E.U8 R27, desc[UR24][R4.64] ;  /* 0x00000018041b2981 */ /* 0x000322000c1e1100 */
[----:B------:R-:W-:Y:S01]  /*16f70*/  PRMT R25, RZ, 0x7610, R25 ;  /* 0x00007610ff197816 */ /* 0x000fe20000000019 */
[----:B-1----:R-:W-:Y:S02]  /*16f80*/  @P2 IMAD.MOV.U32 R4, RZ, RZ, R160 ;  /* 0x000000ffff042224 */ /* 0x002fe400078e00a0 */
[----:B------:R-:W-:Y:S01]  /*16f90*/  @P2 IMAD.MOV.U32 R5, RZ, RZ, R161 ;  /* 0x000000ffff052224 */ /* 0x000fe200078e00a1 */
[----:B------:R-:W-:-:S04]  /*16fa0*/  PRMT R23, RZ, 0x7610, R23 ;  /* 0x00007610ff177816 */ /* 0x000fc80000000017 */
[----:B------:R1:W2:Y:S02]  /*16fb0*/  @P2 LDG.E.U8 R25, desc[UR24][R4.64] ;  /* 0x0000001804192981 */ /* 0x0002a4000c1e1100 */
[----:B-1----:R-:W-:Y:S02]  /*16fc0*/  @P2 IMAD.MOV.U32 R4, RZ, RZ, R158 ;  /* 0x000000ffff042224 */ /* 0x002fe400078e009e */
[----:B------:R-:W-:Y:S01]  /*16fd0*/  @P2 IMAD.MOV.U32 R5, RZ, RZ, R159 ;  /* 0x000000ffff052224 */ /* 0x000fe200078e009f */
[----:B------:R-:W-:Y:S01]  /*16fe0*/  PRMT R21, RZ, 0x7610, R21 ;  /* 0x00007610ff157816 */ /* 0x000fe20000000015 */
[----:B------:R-:W2:Y:S04]  /*16ff0*/  LDL R158, [R1+0x994] ;  /* 0x00099400019e7983 */ /* 0x000ea80000100800 */
[----:B------:R1:W2:Y:S02]  /*17000*/  @P2 LDG.E.U8 R23, desc[UR24][R4.64] ;  /* 0x0000001804172981 */ /* 0x0002a4000c1e1100 */
[----:B-1----:R-:W-:-:S02]  /*17010*/  @P2 IMAD.MOV.U32 R4, RZ, RZ, R156 ;  /* 0x000000ffff042224 */ /* 0x002fc400078e009c */
[----:B------:R-:W-:-:S05]  /*17020*/  @P2 IMAD.MOV.U32 R5, RZ, RZ, R157 ;  /* 0x000000ffff052224 */ /* 0x000fca00078e009d */
[----:B------:R1:W2:Y:S02]  /*17030*/  @P2 LDG.E.U8 R21, desc[UR24][R4.64] ;  /* 0x0000001804152981 */ /* 0x0002a4000c1e1100 */
[----:B-1----:R-:W-:Y:S02]  /*17040*/  @P2 IMAD.MOV.U32 R4, RZ, RZ, R154 ;  /* 0x000000ffff042224 */ /* 0x002fe400078e009a */
[----:B------:R-:W-:-:S05]  /*17050*/  @P2 IMAD.MOV.U32 R5, RZ, RZ, R155 ;  /* 0x000000ffff052224 */ /* 0x000fca00078e009b */
[----:B------:R1:W2:Y:S01]  /*17060*/  @P2 LDG.E.U8 R19, desc[UR24][R4.64] ;  /* 0x0000001804132981 */ /* 0x0002a2000c1e1100 */
[----:B------:R-:W-:Y:S01]  /*17070*/  PRMT R71, RZ, 0x7610, R71 ;  /* 0x00007610ff477816 */ /* 0x000fe20000000047 */
[----:B-1----:R-:W-:Y:S02]  /*17080*/  @P2 IMAD.MOV.U32 R4, RZ, RZ, R152 ;  /* 0x000000ffff042224 */ /* 0x002fe400078e0098 */
[----:B------:R-:W-:-:S05]  /*17090*/  @P2 IMAD.MOV.U32 R5, RZ, RZ, R153 ;  /* 0x000000ffff052224 */ /* 0x000fca00078e0099 */
[----:B------:R1:W2:Y:S02]  /*170a0*/  @P2 LDG.E.U8 R72, desc[UR24][R4.64] ;  /* 0x0000001804482981 */ /* 0x0002a4000c1e1100 */
[----:B-1----:R-:W-:Y:S02]  /*170b0*/  @P2 IMAD.MOV.U32 R4, RZ, RZ, R150 ;  /* 0x000000ffff042224 */ /* 0x002fe400078e0096 */
[----:B------:R-:W-:Y:S02]  /*170c0*/  @P2 IMAD.MOV.U32 R5, RZ, RZ, R151 ;  /* 0x000000ffff052224 */ /* 0x000fe400078e0097 */
[----:B------:R-:W2:Y:S04]  /*170d0*/  LDL R151, [R1+0x998] ;  /* 0x0009980001977983 */ /* 0x000ea80000100800 */
[----:B------:R1:W2:Y:S04]  /*170e0*/  @P2 LDG.E.U8 R71, desc[UR24][R4.64] ;  /* 0x0000001804472981 */ /* 0x0002a8000c1e1100 */
[----:B------:R-:W2:Y:S01]  /*170f0*/  LDL.LU R152, [R1+0x264] ;  /* 0x0002640001987983 */ /* 0x000ea20000300800 */
[----:B-1----:R-:W-:-:S02]  /*17100*/  @P2 IMAD.MOV.U32 R4, RZ, RZ, R148 ;  /* 0x000000ffff042224 */ /* 0x002fc400078e0094 */
[----:B------:R-:W-:-:S05]  /*17110*/  @P2 IMAD.MOV.U32 R5, RZ, RZ, R149 ;  /* 0x000000ffff052224 */ /* 0x000fca00078e0095 */
[----:B------:R1:W2:Y:S02]  /*17120*/  @P2 LDG.E.U8 R70, desc[UR24][R4.64] ;  /* 0x0000001804462981 */ /* 0x0002a4000c1e1100 */
[----:B-1----:R-:W-:Y:S02]  /*17130*/  @P2 IMAD.MOV.U32 R4, RZ, RZ, R146 ;  /* 0x000000ffff042224 */ /* 0x002fe400078e0092 */
[----:B------:R-:W-:-:S05]  /*17140*/  @P2 IMAD.MOV.U32 R5, RZ, RZ, R147 ;  /* 0x000000ffff052224 */ /* 0x000fca00078e0093 */
[----:B------:R1:W2:Y:S02]  /*17150*/  @P2 LDG.E.U8 R69, desc[UR24][R4.64] ;  /* 0x0000001804452981 */ /* 0x0002a4000c1e1100 */
[----:B-1----:R-:W-:Y:S02]  /*17160*/  @P2 IMAD.MOV.U32 R4, RZ, RZ, R143 ;  /* 0x000000ffff042224 */ /* 0x002fe400078e008f */
[----:B------:R-:W-:Y:S01]  /*17170*/  @P2 IMAD.MOV.U32 R5, RZ, RZ, R144 ;  /* 0x000000ffff052224 */ /* 0x000fe200078e0090 */
[----:B------:R-:W2:Y:S04]  /*17180*/  LDL.LU R143, [R1+0x268] ;  /* 0x00026800018f7983 */ /* 0x000ea80000300800 */
[----:B------:R-:W2:Y:S04]  /*17190*/  LDL.LU R144, [R1+0x26c] ;  /* 0x00026c0001907983 */ /* 0x000ea80000300800 */
[----:B------:R-:W2:Y:S04]  /*171a0*/  LDL.LU R163, [R1+0x270] ;  /* 0x0002700001a37983 */ /* 0x000ea80000300800 */
[----:B------:R-:W2:Y:S04]  /*171b0*/  LDL.LU R164, [R1+0x274] ;  /* 0x0002740001a47983 */ /* 0x000ea80000300800 */
[----:B------:R-:W2:Y:S04]  /*171c0*/  LDL.LU R155, [R1+0x278] ;  /* 0x00027800019b7983 */ /* 0x000ea80000300800 */
[----:B------:R-:W2:Y:S04]  /*171d0*/  LDL.LU R156, [R1+0x294] ;  /* 0x00029400019c7983 */ /* 0x000ea80000300800 */
[----:B------:R-:W4:Y:S04]  /*171e0*/  LDL.LU R149, [R1+0x298] ;  /* 0x0002980001957983 */ /* 0x000f280000300800 */
[----:B------:R-:W4:Y:S01]  /*171f0*/  LDL.LU R150, [R1+0x29c] ;  /* 0x00029c0001967983 */ /* 0x000f220000300800 */
[----:B------:R-:W-:-:S02]  /*17200*/  PRMT R79, RZ, 0x7610, R79 ;  /* 0x00007610ff4f7816 */ /* 0x000fc4000000004f */
[----:B------:R-:W-:-:S04]  /*17210*/  PRMT R78, RZ, 0x7610, R78 ;  /* 0x00007610ff4e7816 */ /* 0x000fc8000000004e */
[----:B------:R1:W4:Y:S01]  /*17220*/  @P2 LDG.E.U8 R79, desc[UR24][R4.64] ;  /* 0x00000018044f2981 */ /* 0x000322000c1e1100 */
[----:B------:R-:W-:Y:S01]  /*17230*/  PRMT R77, RZ, 0x7610, R77 ;  /* 0x00007610ff4d7816 */ /* 0x000fe2000000004d */
[----:B-1----:R-:W-:Y:S02]  /*17240*/  @P2 IMAD.MOV.U32 R4, RZ, RZ, R141 ;  /* 0x000000ffff042224 */ /* 0x002fe400078e008d */
[----:B------:R-:W-:Y:S01]  /*17250*/  @P2 IMAD.MOV.U32 R5, RZ, RZ, R142 ;  /* 0x000000ffff052224 */ /* 0x000fe200078e008e */
[----:B------:R-:W4:Y:S04]  /*17260*/  LDL.LU R141, [R1+0x2a0] ;  /* 0x0002a000018d7983 */ /* 0x000f280000300800 */
[----:B------:R1:W4:Y:S01]  /*17270*/  @P2 LDG.E.U8 R78, desc[UR24][R4.64] ;  /* 0x00000018044e2981 */ /* 0x000322000c1e1100 */
[----:B------:R-:W-:-:S03]  /*17280*/  PRMT R76, RZ, 0x7610, R76 ;  /* 0x00007610ff4c7816 */ /* 0x000fc6000000004c */
[----:B------:R-:W4:Y:S01]  /*17290*/  LDL.LU R142, [R1+0x2a4] ;  /* 0x0002a400018e7983 */ /* 0x000f220000300800 */
[----:B-1----:R-:W-:Y:S02]  /*172a0*/  @P2 IMAD.MOV.U32 R4, RZ, RZ, R102 ;  /* 0x000000ffff042224 */ /* 0x002fe400078e0066 */
[----:B------:R-:W-:Y:S02]  /*172b0*/  @P2 IMAD.MOV.U32 R5, RZ, RZ, R145 ;  /* 0x000000ffff052224 */ /* 0x000fe400078e0091 */
[----:B---3--:R-:W-:-:S03]  /*172c0*/  @!P6 IMAD.MOV R117, RZ, RZ, -R117 ;  /* 0x000000ffff75e224 */ /* 0x008fc600078e0a75 */
[----:B------:R1:W3:Y:S02]  /*172d0*/  @P2 LDG.E.U8 R77, desc[UR24][R4.64] ;  /* 0x00000018044d2981 */ /* 0x0002e4000c1e1100 */
[----:B-1----:R-:W-:Y:S02]  /*172e0*/  @P2 IMAD.MOV.U32 R4, RZ, RZ, R96 ;  /* 0x000000ffff042224 */ /* 0x002fe400078e0060 */
[----:B------:R-:W-:Y:S01]  /*172f0*/  @P2 IMAD.MOV.U32 R5, RZ, RZ, R100 ;  /* 0x000000ffff052224 */ /* 0x000fe200078e0064 */
[----:B------:R-:W-:Y:S04]  /*17300*/  STL [R1+0xae8], R117 ;  /* 0x000ae87501007387 */ /* 0x000fe80000100800 */
[----:B------:R1:W3:Y:S02]  /*17310*/  @P2 LDG.E.U8 R76, desc[UR24][R4.64] ;  /* 0x00000018044c2981 */ /* 0x0002e4000c1e1100 */
[----:B-1----:R-:W-:Y:S01]  /*17320*/  @P2 IMAD.MOV.U32 R4, RZ, RZ, R85 ;  /* 0x000000ffff042224 */ /* 0x002fe200078e0055 */
[----:B--2---:R-:W-:-:S02]  /*17330*/  SEL R85, R10, R156, !P3 ;  /* 0x0000009c0a557207 */ /* 0x004fc40005800000 */
[----:B------:R-:W2:Y:S01]  /*17340*/  LDL.LU R156, [R1+0x2a8] ;  /* 0x0002a800019c7983 */ /* 0x000ea20000300800 */
[----:B------:R-:W-:Y:S01]  /*17350*/  PRMT R75, RZ, 0x7610, R75 ;  /* 0x00007610ff4b7816 */ /* 0x000fe2000000004b */
[----:B------:R-:W-:Y:S01]  /*17360*/  @P2 IMAD.MOV.U32 R5, RZ, RZ, R91 ;  /* 0x000000ffff052224 */ /* 0x000fe200078e005b */
[----:B------:R-:W-:-:S04]  /*17370*/  PRMT R74, RZ, 0x7610, R74 ;  /* 0x00007610ff4a7816 */ /* 0x000fc8000000004a */
[----:B------:R1:W3:Y:S01]  /*17380*/  @P2 LDG.E.U8 R75, desc[UR24][R4.64] ;  /* 0x00000018044b2981 */ /* 0x0002e2000c1e1100 */
[----:B------:R-:W-:Y:S01]  /*17390*/  PRMT R73, RZ, 0x7610, R73 ;  /* 0x00007610ff497816 */ /* 0x000fe20000000049 */
[----:B-1----:R-:W-:Y:S02]  /*173a0*/  @P2 IMAD.MOV.U32 R4, RZ, RZ, R14 ;  /* 0x000000ffff042224 */ /* 0x002fe400078e000e */
[----:B------:R-:W-:Y:S01]  /*173b0*/  @P2 IMAD.MOV.U32 R5, RZ, RZ, R83 ;  /* 0x000000ffff052224 */ /* 0x000fe200078e0053 */
[----:B------:R-:W-:-:S04]  /*173c0*/  SEL R14, R10, R152, !P3 ;  /* 0x000000980a0e7207 */ /* 0x000fc80005800000 */
[----:B------:R1:W3:Y:S01]  /*173d0*/  @P2 LDG.E.U8 R74, desc[UR24][R4.64] ;  /* 0x00000018044a2981 */ /* 0x0002e2000c1e1100 */
[----:B------:R-:W-:Y:S01]  /*173e0*/  PRMT R68, RZ, 0x7610, R68 ;  /* 0x00007610ff447816 */ /* 0x000fe20000000044 */
[----:B------:R-:W-:Y:S02]  /*173f0*/  IMAD R14, R14, UR6, RZ ;  /* 0x000000060e0e7c24 */ /* 0x000fe4000f8e02ff */
[----:B-1----:R-:W-:Y:S02]  /*17400*/  @P2 IMAD.MOV.U32 R4, RZ, RZ, R13 ;  /* 0x000000ffff042224 */ /* 0x002fe400078e000d */
[----:B------:R-:W-:-:S05]  /*17410*/  @P2 IMAD.MOV.U32 R5, RZ, RZ, R12 ;  /* 0x000000ffff052224 */ /* 0x000fca00078e000c */
[----:B------:R1:W3:Y:S01]  /*17420*/  @P2 LDG.E.U8 R73, desc[UR24][R4.64] ;  /* 0x0000001804492981 */ /* 0x0002e2000c1e1100 */
[----:B------:R-:W-:Y:S01]  /*17430*/  SEL R13, R10, R143, !P3 ;  /* 0x0000008f0a0d7207 */ /* 0x000fe20005800000 */
[----:B-1----:R-:W-:Y:S02]  /*17440*/  @P0 IMAD.MOV.U32 R4, RZ, RZ, R151 ;  /* 0x000000ffff040224 */ /* 0x002fe400078e0097 */
[----:B------:R-:W-:-:S05]  /*17450*/  @P0 IMAD.MOV.U32 R5, RZ, RZ, R158 ;  /* 0x000000ffff050224 */ /* 0x000fca00078e009e */
[----:B------:R1:W3:Y:S01]  /*17460*/  @P0 LDG.E.U8 R68, desc[UR24][R4.64] ;  /* 0x0000001804440981 */ /* 0x0002e2000c1e1100 */
[----:B0-----:R-:W-:Y:S01]  /*17470*/  IADD3 R114, P0, PT, R14, R7, RZ ;  /* 0x000000070e727210 */ /* 0x001fe20007f1e0ff */
[----:B------:R-:W-:Y:S01]  /*17480*/  IMAD R13, R13, UR6, RZ ;  /* 0x000000060d0d7c24 */ /* 0x000fe2000f8e02ff */
[C---:B----4-:R-:W-:Y:S02]  /*17490*/  SEL R91, R10.reuse, R149, !P3 ;  /* 0x000000950a5b7207 */ /* 0x050fe40005800000 */
[----:B------:R-:W-:Y:S01]  /*174a0*/  SEL R12, R10, R144, !P3 ;  /* 0x000000900a0c7207 */ /* 0x000fe20005800000 */
[----:B------:R-:W-:Y:S01]  /*174b0*/  STL [R1+0x188], R114 ;  /* 0x0001887201007387 */ /* 0x000fe20000100800 */
[----:B------:R-:W-:-:S03]  /*174c0*/  IADD3 R11, P6, PT, R13, R7, RZ ;  /* 0x000000070d0b7210 */ /* 0x000fc60007fde0ff */
[----:B------:R-:W4:Y:S01]  /*174d0*/  LDL.LU R149, [R1+0x2ac] ;  /* 0x0002ac0001957983 */ /* 0x000f220000300800 */
[----:B------:R-:W-:Y:S01]  /*174e0*/  IMAD R12, R12, UR6, RZ ;  /* 0x000000060c0c7c24 */ /* 0x000fe2000f8e02ff */
[C---:B-1----:R-:W-:Y:S02]  /*174f0*/  SEL R5, R10.reuse, R163, !P3 ;  /* 0x000000a30a057207 */ /* 0x042fe40005800000 */
[----:B------:R0:W-:Y:S01]  /*17500*/  STL [R1+0x190], R11 ;  /* 0x0001900b01007387 */ /* 0x0001e20000100800 */
[C---:B------:R-:W-:Y:S02]  /*17510*/  SEL R4, R10.reuse, R164, !P3 ;  /* 0x000000a40a047207 */ /* 0x040fe40005800000 */
[----:B------:R-:W-:Y:S01]  /*17520*/  IMAD R5, R5, UR6, RZ ;  /* 0x0000000605057c24 */ /* 0x000fe2000f8e02ff */
[----:B------:R-:W-:Y:S02]  /*17530*/  SEL R83, R10, R155, !P3 ;  /* 0x0000009b0a537207 */ /* 0x000fe40005800000 */
[----:B0-----:R-:W-:-:S02]  /*17540*/  LEA.HI.X.SX32 R11, R14, R6, 0x1, P0 ;  /* 0x000000060e0b7211 */ /* 0x001fc400000f0eff */
[----:B------:R-:W-:Y:S02]  /*17550*/  IADD3 R14, P0, PT, R12, R7, RZ ;  /* 0x000000070c0e7210 */ /* 0x000fe40007f1e0ff */
[----:B------:R-:W-:Y:S01]  /*17560*/  LEA.HI.X.SX32 R13, R13, R6, 0x1, P6 ;  /* 0x000000060d0d7211 */ /* 0x000fe200030f0eff */
[----:B------:R0:W-:Y:S01]  /*17570*/  STL [R1+0x184], R11 ;  /* 0x0001840b01007387 */ /* 0x0001e20000100800 */
[----:B------:R-:W-:Y:S01]  /*17580*/  SEL R96, R10, R150, !P3 ;  /* 0x000000960a607207 */ /* 0x000fe20005800000 */
[----:B------:R-:W-:Y:S02]  /*17590*/  IMAD R4, R4, UR6, RZ ;  /* 0x0000000604047c24 */ /* 0x000fe4000f8e02ff */
[----:B------:R-:W-:Y:S01]  /*175a0*/  STL [R1+0x198], R14 ;  /* 0x0001980e01007387 */ /* 0x000fe20000100800 */
[----:B------:R-:W-:-:S03]  /*175b0*/  IMAD R83, R83, UR6, RZ ;  /* 0x0000000653537c24 */ /* 0x000fc6000f8e02ff */
[----:B------:R-:W3:Y:S01]  /*175c0*/  LDL.LU R150, [R1+0x2b0] ;  /* 0x0002b00001967983 */ /* 0x000ee20000300800 */
[----:B0-----:R-:W-:-:S03]  /*175d0*/  IADD3 R11, P6, PT, R5, R7, RZ ;  /* 0x00000007050b7210 */ /* 0x001fc60007fde0ff */
[----:B------:R0:W-:Y:S01]  /*175e0*/  STL [R1+0x18c], R13 ;  /* 0x00018c0d01007387 */ /* 0x0001e20000100800 */
[----:B------:R-:W-:-:S03]  /*175f0*/  IMAD R85, R85, UR6, RZ ;  /* 0x0000000655557c24 */ /* 0x000fc6000f8e02ff */
[----:B------:R1:W-:Y:S01]  /*17600*/  STL [R1+0x1c8], R11 ;  /* 0x0001c80b01007387 */ /* 0x0003e20000100800 */
[-C--:B0-----:R-:W-:Y:S02]  /*17610*/  LEA.HI.X.SX32 R13, R12, R6.reuse, 0x1, P0 ;  /* 0x000000060c0d7211 */ /* 0x081fe400000f0eff */
[CC--:B------:R-:W-:Y:S02]  /*17620*/  IADD3 R12, P0, PT, R4.reuse, R7.reuse, RZ ;  /* 0x00000007040c7210 */ /* 0x0c0fe40007f1e0ff */
[-C--:B-1----:R-:W-:Y:S02]  /*17630*/  LEA.HI.X.SX32 R11, R5, R6.reuse, 0x1, P6 ;  /* 0x00000006050b7211 */ /* 0x082fe400030f0eff */
[----:B------:R-:W-:Y:S01]  /*17640*/  IADD3 R5, P6, PT, R83, R7, RZ ;  /* 0x0000000753057210 */ /* 0x000fe20007fde0ff */
[----:B------:R-:W-:Y:S01]  /*17650*/  STL [R1+0x194], R13 ;  /* 0x0001940d01007387 */ /* 0x000fe20000100800 */
[----:B------:R-:W-:Y:S01]  /*17660*/  LEA.HI.X.SX32 R4, R4, R6, 0x1, P0 ;  /* 0x0000000604047211 */ /* 0x000fe200000f0eff */
[----:B------:R-:W-:-:S02]  /*17670*/  IMAD R91, R91, UR6, RZ ;  /* 0x000000065b5b7c24 */ /* 0x000fc4000f8e02ff */
[----:B------:R-:W-:Y:S01]  /*17680*/  STL [R1+0x1d0], R12 ;  /* 0x0001d00c01007387 */ /* 0x000fe20000100800 */
[----:B------:R-:W-:-:S03]  /*17690*/  SEL R100, R10, R141, !P3 ;  /* 0x0000008d0a647207 */ /* 0x000fc60005800000 */
[----:B------:R0:W-:Y:S04]  /*176a0*/  STL [R1+0x1c4], R11 ;  /* 0x0001c40b01007387 */ /* 0x0001e80000100800 */
[----:B------:R1:W-:Y:S04]  /*176b0*/  STL [R1+0x1d8], R5 ;  /* 0x0001d80501007387 */ /* 0x0003e80000100800 */
[----:B------:R-:W3:Y:S01]  /*176c0*/  LDL.LU R141, [R1+0x2b4] ;  /* 0x0002b400018d7983 */ /* 0x000ee20000300800 */
[----:B0-----:R-:W-:-:S03]  /*176d0*/  IADD3 R11, P0, PT, R85, R7, RZ ;  /* 0x00000007550b7210 */ /* 0x001fc60007f1e0ff */
[----:B------:R0:W-:Y:S01]  /*176e0*/  STL [R1+0x1cc], R4 ;  /* 0x0001cc0401007387 */ /* 0x0001e20000100800 */
[----:B-1----:R-:W-:-:S03]  /*176f0*/  LEA.HI.X.SX32 R5, R83, R6, 0x1, P6 ;  /* 0x0000000653057211 */ /* 0x002fc600030f0eff */
[----:B------:R-:W-:Y:S01]  /*17700*/  STL [R1+0x228], R11 ;  /* 0x0002280b01007387 */ /* 0x000fe20000100800 */
[----:B------:R-:W-:Y:S01]  /*17710*/  IMAD R96, R96, UR6, RZ ;  /* 0x0000000660607c24 */ /* 0x000fe2000f8e02ff */
[----:B0-----:R-:W-:Y:S02]  /*17720*/  IADD3 R4, P6, PT, R91, R7, RZ ;  /* 0x000000075b047210 */ /* 0x001fe40007fde0ff */
[----:B------:R0:W-:Y:S01]  /*17730*/  STL [R1+0x1d4], R5 ;  /* 0x0001d40501007387 */ /* 0x0001e20000100800 */
[----:B------:R-:W-:-:S03]  /*17740*/  SEL R102, R10, R142, !P3 ;  /* 0x0000008e0a667207 */ /* 0x000fc60005800000 */
[----:B------:R1:W-:Y:S04]  /*17750*/  STL [R1+0x230], R4 ;  /* 0x0002300401007387 */ /* 0x0003e80000100800 */
[----:B------:R-:W3:Y:S01]  /*17760*/  LDL.LU R142, [R1+0x2b8] ;  /* 0x0002b800018e7983 */ /* 0x000ee20000300800 */
[----:B0-----:R-:W-:Y:S02]  /*17770*/  LEA.HI.X.SX32 R5, R85, R6, 0x1, P0 ;  /* 0x0000000655057211 */ /* 0x001fe400000f0eff */
[----:B-1----:R-:W-:-:S03]  /*17780*/  IADD3 R4, P0, PT, R96, R7, RZ ;  /* 0x0000000760047210 */ /* 0x002fc60007f1e0ff */
[----:B------:R0:W-:Y:S04]  /*17790*/  STL [R1+0x204], R5 ;  /* 0x0002040501007387 */ /* 0x0001e80000100800 */
[----:B------:R2:W-:Y:S01]  /*177a0*/  STL [R1+0x238], R4 ;  /* 0x0002380401007387 */ /* 0x0005e20000100800 */
[----:B0-----:R-:W-:-:S05]  /*177b0*/  LEA.HI.X.SX32 R5, R91, R6, 0x1, P6 ;  /* 0x000000065b057211 */ /* 0x001fca00030f0eff */
[----:B------:R0:W-:Y:S01]  /*177c0*/  STL [R1+0x22c], R5 ;  /* 0x00022c0501007387 */ /* 0x0001e20000100800 */
[----:B--2---:R-:W-:-:S03]  /*177d0*/  SEL R4, R10, R156, !P3 ;  /* 0x0000009c0a047207 */ /* 0x004fc60005800000 */
[----:B------:R-:W2:Y:S01]  /*177e0*/  LDL.LU R156, [R1+0x2bc] ;  /* 0x0002bc00019c7983 */ /* 0x000ea20000300800 */
[----:B------:R-:W-:Y:S01]  /*177f0*/  IMAD R100, R100, UR6, RZ ;  /* 0x0000000664647c24 */ /* 0x000fe2000f8e02ff */
[----:B0-----:R-:W-:-:S04]  /*17800*/  LEA.HI.X.SX32 R5, R96, R6, 0x1, P0 ;  /* 0x0000000660057211 */ /* 0x001fc800000f0eff */
[----:B------:R-:W-:Y:S01]  /*17810*/  IADD3 R11, P0, PT, R100, R7, RZ ;  /* 0x00000007640b7210 */ /* 0x000fe20007f1e0ff */
[----:B------:R-:W-:Y:S01]  /*17820*/  STL [R1+0xaf8], R96 ;  /* 0x000af86001007387 */ /* 0x000fe20000100800 */
[----:B------:R-:W-:-:S03]  /*17830*/  VIADD R3, R0, 0xdd ;  /* 0x000000dd00037836 */ /* 0x000fc60000000000 */
[----:B------:R4:W-:Y:S04]  /*17840*/  STL [R1+0x234], R5 ;  /* 0x0002340501007387 */ /* 0x0009e80000100800 */
[----:B------:R-:W-:Y:S01]  /*17850*/  STL [R1+0x268], R11 ;  /* 0x0002680b01007387 */ /* 0x000fe20000100800 */
[----:B------:R-:W-:Y:S01]  /*17860*/  IMAD R102, R102, UR6, RZ ;  /* 0x0000000666667c24 */ /* 0x000fe2000f8e02ff */
[----:B------:R-:W-:Y:S01]  /*17870*/  ISETP.GE.AND P6, PT, R3, RZ, PT ;  /* 0x000000ff0300720c */ /* 0x000fe20003fc6270 */
[----:B------:R-:W-:Y:S01]  /*17880*/  IMAD R13, R4, UR6, RZ ;  /* 0x00000006040d7c24 */ /* 0x000fe2000f8e02ff */
[----:B------:R-:W-:Y:S02]  /*17890*/  IABS R12, R3 ;  /* 0x00000003000c7213 */ /* 0x000fe40000000000 */
[----:B------:R-:W-:-:S02]  /*178a0*/  LEA.HI.X.SX32 R3, R100, R6, 0x1, P0 ;  /* 0x0000000664037211 */ /* 0x000fc400000f0eff */
[----:B------:R-:W-:Y:S02]  /*178b0*/  IADD3 R4, P0, PT, R102, R7, RZ ;  /* 0x0000000766047210 */ /* 0x000fe40007f1e0ff */
[----:B----4-:R-:W-:Y:S02]  /*178c0*/  SEL R5, R10, R149, !P3 ;  /* 0x000000950a057207 */ /* 0x010fe40005800000 */
[----:B------:R-:W4:Y:S04]  /*178d0*/  LDL.LU R149, [R1+0x2c0] ;  /* 0x0002c00001957983 */ /* 0x000f280000300800 */
[----:B------:R-:W-:Y:S04]  /*178e0*/  STL [R1+0xafc], R100 ;  /* 0x000afc6401007387 */ /* 0x000fe80000100800 */
[----:B------:R-:W-:Y:S04]  /*178f0*/  STL [R1+0x264], R3 ;  /* 0x0002640301007387 */ /* 0x000fe80000100800 */
[----:B------:R0:W-:Y:S02]  /*17900*/  STL [R1+0x270], R4 ;  /* 0x0002700401007387 */ /* 0x0001e40000100800 */
[----:B0-----:R-:W-:-:S02]  /*17910*/  LEA.HI.X.SX32 R4, R102, R6, 0x1, P0 ;  /* 0x0000000666047211 */ /* 0x001fc400000f0eff */
[----:B------:R-:W-:Y:S02]  /*17920*/  IADD3 R11, P0, PT, R13, R7, RZ ;  /* 0x000000070d0b7210 */ /* 0x000fe40007f1e0ff */
[----:B---3--:R-:W-:Y:S02]  /*17930*/  SEL R3, R10, R150, !P3 ;  /* 0x000000960a037207 */ /* 0x008fe40005800000 */
[----:B------:R-:W3:Y:S04]  /*17940*/  LDL.LU R150, [R1+0x2c4] ;  /* 0x0002c40001967983 */ /* 0x000ee80000300800 */
[----:B------:R-:W-:Y:S04]  /*17950*/  STL [R1+0xb00], R102 ;  /* 0x000b006601007387 */ /* 0x000fe80000100800 */
[----:B------:R-:W-:Y:S04]  /*17960*/  STL [R1+0x26c], R4 ;  /* 0x00026c0401007387 */ /* 0x000fe80000100800 */
[----:B------:R0:W-:Y:S04]  /*17970*/  STL [R1+0x278], R11 ;  /* 0x0002780b01007387 */ /* 0x0001e80000100800 */
[----:B------:R-:W3:Y:S01]  /*17980*/  LDL.LU R155, [R1+0x2c8] ;  /* 0x0002c800019b7983 */ /* 0x000ee20000300800 */
[----:B------:R-:W-:-:S02]  /*17990*/  IMAD R14, R5, UR6, RZ ;  /* 0x00000006050e7c24 */ /* 0x000fc4000f8e02ff */
[----:B------:R-:W-:Y:S01]  /*179a0*/  IMAD R83, R3, UR6, RZ ;  /* 0x0000000603537c24 */ /* 0x000fe2000f8e02ff */
[----:B0-----:R-:W-:Y:S02]  /*179b0*/  LEA.HI.X.SX32 R11, R13, R6, 0x1, P0 ;  /* 0x000000060d0b7211 */ /* 0x001fe400000f0eff */
[----:B------:R-:W-:Y:S01]  /*179c0*/  IADD3 R3, P0, PT, R14, R7, RZ ;  /* 0x000000070e037210 */ /* 0x000fe20007f1e0ff */
[----:B------:R-:W-:Y:S01]  /*179d0*/  IMAD.HI.U32 R5, R9, R12, RZ ;  /* 0x0000000c09057227 */ /* 0x000fe200078e00ff */
[----:B------:R-:W-:Y:S02]  /*179e0*/  SEL R4, R10, R141, !P3 ;  /* 0x0000008d0a047207 */ /* 0x000fe40005800000 */
[----:B------:R-:W3:Y:S01]  /*179f0*/  LDL.LU R141, [R1+0x2cc] ;  /* 0x0002cc00018d7983 */ /* 0x000ee20000300800 */
[----:B------:R-:W-:-:S03]  /*17a00*/  IMAD.MOV R5, RZ, RZ, -R5 ;  /* 0x000000ffff057224 */ /* 0x000fc600078e0a05 */
[----:B------:R-:W-:Y:S01]  /*17a10*/  STL [R1+0x274], R11 ;  /* 0x0002740b01007387 */ /* 0x000fe20000100800 */
[----:B------:R-:W-:-:S03]  /*17a20*/  IMAD R85, R4, UR6, RZ ;  /* 0x0000000604557c24 */ /* 0x000fc6000f8e02ff */
[----:B------:R0:W-:Y:S01]  /*17a30*/  STL [R1+0x298], R3 ;  /* 0x0002980301007387 */ /* 0x0001e20000100800 */
[----:B------:R-:W-:Y:S01]  /*17a40*/  LEA.HI.X.SX32 R4, R14, R6, 0x1, P0 ;  /* 0x000000060e047211 */ /* 0x000fe200000f0eff */
[----:B------:R-:W-:Y:S01]  /*17a50*/  IMAD R12, R8, R5, R12 ;  /* 0x00000005080c7224 */ /* 0x000fe200078e020c */
[----:B------:R-:W-:Y:S02]  /*17a60*/  SEL R13, R10, R142, !P3 ;  /* 0x0000008e0a0d7207 */ /* 0x000fe40005800000 */
[----:B------:R-:W3:Y:S01]  /*17a70*/  LDL.LU R142, [R1+0x2d0] ;  /* 0x0002d000018e7983 */ /* 0x000ee20000300800 */
[----:B0-----:R-:W-:-:S03]  /*17a80*/  IADD3 R3, P0, PT, R83, R7, RZ ;  /* 0x0000000753037210 */ /* 0x001fc60007f1e0ff */
[----:B------:R-:W-:Y:S04]  /*17a90*/  STL [R1+0x294], R4 ;  /* 0x0002940401007387 */ /* 0x000fe80000100800 */
[----:B------:R2:W-:Y:S04]  /*17aa0*/  STL [R1+0x2a0], R3 ;  /* 0x0002a00301007387 */ /* 0x0005e80000100800 */
[----:B------:R-:W-:Y:S01]  /*17ab0*/  STL [R1+0xaec], R12 ;  /* 0x000aec0c01007387 */ /* 0x000fe20000100800 */
[----:B--2---:R-:W-:-:S03]  /*17ac0*/  SEL R3, R10, R156, !P3 ;  /* 0x0000009c0a037207 */ /* 0x004fc60005800000 */
[----:B------:R-:W2:Y:S01]  /*17ad0*/  LDL.LU R156, [R1+0x2d4] ;  /* 0x0002d400019c7983 */ /* 0x000ea20000300800 */
[----:B------:R-:W-:Y:S02]  /*17ae0*/  LEA.HI.X.SX32 R4, R83, R6, 0x1, P0 ;  /* 0x0000000653047211 */ /* 0x000fe400000f0eff */
[----:B------:R-:W-:Y:S01]  /*17af0*/  IADD3 R5, P0, PT, R85, R7, RZ ;  /* 0x0000000755057210 */ /* 0x000fe20007f1e0ff */
[----:B------:R-:W-:Y:S04]  /*17b00*/  STL [R1+0xaf0], R83 ;  /* 0x000af05301007387 */ /* 0x000fe80000100800 */
[----:B------:R4:W-:Y:S01]  /*17b10*/  STL [R1+0x29c], R4 ;  /* 0x00029c0401007387 */ /* 0x0009e20000100800 */
[----:B------:R-:W-:Y:S01]  /*17b20*/  IMAD R13, R13, UR6, RZ ;  /* 0x000000060d0d7c24 */ /* 0x000fe2000f8e02ff */
[----:B----4-:R-:W-:-:S02]  /*17b30*/  SEL R4, R10, R149, !P3 ;  /* 0x000000950a047207 */ /* 0x010fc40005800000 */
[----:B------:R-:W4:Y:S04]  /*17b40*/  LDL.LU R149, [R1+0x2dc] ;  /* 0x0002dc0001957983 */ /* 0x000f280000300800 */
[----:B------:R0:W-:Y:S04]  /*17b50*/  STL [R1+0x2a8], R5 ;  /* 0x0002a80501007387 */ /* 0x0001e80000100800 */
[----:B------:R-:W-:Y:S01]  /*17b60*/  STL [R1+0xaf4], R85 ;  /* 0x000af45501007387 */ /* 0x000fe20000100800 */
[----:B0-----:R-:W-:Y:S01]  /*17b70*/  IMAD R5, R3, UR6, RZ ;  /* 0x0000000603057c24 */ /* 0x001fe2000f8e02ff */
[----:B------:R-:W-:-:S02]  /*17b80*/  LEA.HI.X.SX32 R3, R85, R6, 0x1, P0 ;  /* 0x0000000655037211 */ /* 0x000fc400000f0eff */
[----:B------:R-:W-:-:S03]  /*17b90*/  IADD3 R11, P0, PT, R13, R7, RZ ;  /* 0x000000070d0b7210 */ /* 0x000fc60007f1e0ff */
[----:B------:R3:W-:Y:S04]  /*17ba0*/  STL [R1+0x2a4], R3 ;  /* 0x0002a40301007387 */ /* 0x0007e80000100800 */
[----:B------:R-:W4:Y:S01]  /*17bb0*/  LDL.LU R164, [R1+0x2ec] ;  /* 0x0002ec0001a47983 */ /* 0x000f220000300800 */
[----:B------:R-:W-:Y:S01]  /*17bc0*/  IMAD R14, R4, UR6, RZ ;  /* 0x00000006040e7c24 */ /* 0x000fe2000f8e02ff */
[----:B------:R-:W-:Y:S02]  /*17bd0*/  LEA.HI.X.SX32 R4, R13, R6, 0x1, P0 ;  /* 0x000000060d047211 */ /* 0x000fe400000f0eff */
[----:B------:R0:W-:Y:S01]  /*17be0*/  STL [R1+0x2b0], R11 ;  /* 0x0002b00b01007387 */ /* 0x0001e20000100800 */
[----:B---3--:R-:W-:-:S03]  /*17bf0*/  SEL R3, R10, R150, !P3 ;  /* 0x000000960a037207 */ /* 0x008fc60005800000 */
[----:B------:R-:W3:Y:S01]  /*17c00*/  LDL.LU R150, [R1+0x2f4] ;  /* 0x0002f40001967983 */ /* 0x000ee20000300800 */
[----:B0-----:R-:W-:-:S03]  /*17c10*/  IADD3 R11, P0, PT, R5, R7, RZ ;  /* 0x00000007050b7210 */ /* 0x001fc60007f1e0ff */
[----:B------:R0:W-:Y:S01]  /*17c20*/  STL [R1+0x2ac], R4 ;  /* 0x0002ac0401007387 */ /* 0x0001e20000100800 */
[----:B------:R-:W-:-:S03]  /*17c30*/  IMAD R13, R3, UR6, RZ ;  /* 0x00000006030d7c24 */ /* 0x000fc6000f8e02ff */
[----:B------:R-:W-:Y:S01]  /*17c40*/  STL [R1+0x2b8], R11 ;  /* 0x0002b80b01007387 */ /* 0x000fe20000100800 */
[----:B------:R-:W-:Y:S02]  /*17c50*/  LEA.HI.X.SX32 R3, R5, R6, 0x1, P0 ;  /* 0x0000000605037211 */ /* 0x000fe400000f0eff */
[----:B------:R-:W-:Y:S02]  /*17c60*/  IADD3 R5, P0, PT, R14, R7, RZ ;  /* 0x000000070e057210 */ /* 0x000fe40007f1e0ff */
[C---:B0-----:R-:W-:Y:S02]  /*17c70*/  SEL R4, R10.reuse, R155, !P3 ;  /* 0x0000009b0a047207 */ /* 0x041fe40005800000 */
[----:B------:R-:W3:Y:S04]  /*17c80*/  LDL.LU R155, [R1+0x2fc] ;  /* 0x0002fc00019b7983 */ /* 0x000ee80000300800 */
[----:B------:R0:W-:Y:S04]  /*17c90*/  STL [R1+0x2b4], R3 ;  /* 0x0002b40301007387 */ /* 0x0001e80000100800 */
[----:B------:R1:W-:Y:S01]  /*17ca0*/  STL [R1+0x2c0], R5 ;  /* 0x0002c00501007387 */ /* 0x0003e20000100800 */
[----:B0-----:R-:W-:-:S03]  /*17cb0*/  SEL R3, R10, R141, !P3 ;  /* 0x0000008d0a037207 */ /* 0x001fc60005800000 */
[----:B------:R-:W3:Y:S01]  /*17cc0*/  LDL.LU R141, [R1+0x304] ;  /* 0x00030400018d7983 */ /* 0x000ee20000300800 */
[----:B-1----:R-:W-:Y:S01]  /*17cd0*/  IMAD R5, R4, UR6, RZ ;  /* 0x0000000604057c24 */ /* 0x002fe2000f8e02ff */
[----:B------:R-:W-:Y:S02]  /*17ce0*/  LEA.HI.X.SX32 R4, R14, R6, 0x1, P0 ;  /* 0x000000060e047211 */ /* 0x000fe400000f0eff */
[----:B------:R-:W-:-:S03]  /*17cf0*/  IADD3 R11, P0, PT, R13, R7, RZ ;  /* 0x000000070d0b7210 */ /* 0x000fc60007f1e0ff */
[----:B------:R0:W-:Y:S01]  /*17d00*/  STL [R1+0x2bc], R4 ;  /* 0x0002bc0401007387 */ /* 0x0001e20000100800 */
[----:B------:R-:W-:-:S03]  /*17d10*/  IMAD R14, R3, UR6, RZ ;  /* 0x00000006030e7c24 */ /* 0x000fc6000f8e02ff */
[----:B------:R1:W-:Y:S01]  /*17d20*/  STL [R1+0x2c8], R11 ;  /* 0x0002c80b01007387 */ /* 0x0003e20000100800 */
[----:B------:R-:W-:Y:S02]  /*17d30*/  LEA.HI.X.SX32 R3, R13, R6, 0x1, P0 ;  /* 0x000000060d037211 */ /* 0x000fe400000f0eff */
[----:B0-----:R-:W-:Y:S02]  /*17d40*/  SEL R4, R10, R142, !P3 ;  /* 0x0000008e0a047207 */ /* 0x001fe40005800000 */
[----:B------:R-:W3:Y:S01]  /*17d50*/  LDL.LU R142, [R1+0x30c] ;  /* 0x00030c00018e7983 */ /* 0x000ee20000300800 */
[----:B-1----:R-:W-:-:S03]  /*17d60*/  IADD3 R11, P0, PT, R5, R7, RZ ;  /* 0x00000007050b7210 */ /* 0x002fc60007f1e0ff */
[----:B------:R2:W-:Y:S04]  /*17d70*/  STL [R1+0x2c4], R3 ;  /* 0x0002c40301007387 */ /* 0x0005e80000100800 */
[----:B------:R-:W-:Y:S01]  /*17d80*/  STL [R1+0x2d0], R11 ;  /* 0x0002d00b01007387 */ /* 0x000fe20000100800 */
[----:B--2---:R-:W-:-:S03]  /*17d90*/  SEL R3, R10, R156, !P3 ;  /* 0x0000009c0a037207 */ /* 0x004fc60005800000 */
[----:B------:R-:W2:Y:S01]  /*17da0*/  LDL.LU R156, [R1+0x314] ;  /* 0x00031400019c7983 */ /* 0x000ea20000300800 */
[----:B------:R-:W-:Y:S01]  /*17db0*/  IMAD R13, R4, UR6, RZ ;  /* 0x00000006040d7c24 */ /* 0x000fe2000f8e02ff */
[----:B------:R-:W-:Y:S02]  /*17dc0*/  LEA.HI.X.SX32 R4, R5, R6, 0x1, P0 ;  /* 0x0000000605047211 */ /* 0x000fe400000f0eff */
[----:B------:R-:W-:-:S03]  /*17dd0*/  IADD3 R5, P0, PT, R14, R7, RZ ;  /* 0x000000070e057210 */ /* 0x000fc60007f1e0ff */
[----:B------:R-:W-:Y:S04]  /*17de0*/  STL [R1+0x2cc], R4 ;  /* 0x0002cc0401007387 */ /* 0x000fe80000100800 */
[----:B------:R0:W-:Y:S02]  /*17df0*/  STL [R1+0x2d8], R5 ;  /* 0x0002d80501007387 */ /* 0x0001e40000100800 */
[----:B0-----:R-:W-:Y:S01]  /*17e00*/  IMAD R5, R3, UR6, RZ ;  /* 0x0000000603057c24 */ /* 0x001fe2000f8e02ff */
[----:B------:R-:W-:Y:S02]  /*17e10*/  LEA.HI.X.SX32 R3, R14, R6, 0x1, P0 ;  /* 0x000000060e037211 */ /* 0x000fe400000f0eff */
[----:B------:R-:W-:Y:S02]  /*17e20*/  IADD3 R11, P0, PT, R13, R7, RZ ;  /* 0x000000070d0b7210 */ /* 0x000fe40007f1e0ff */
[----:B----4-:R-:W-:-:S02]  /*17e30*/  SEL R4, R10, R149, !P3 ;  /* 0x000000950a047207 */ /* 0x010fc40005800000 */
[----:B------:R-:W4:Y:S03]  /*17e40*/  LDL.LU R149, [R1+0x31c] ;  /* 0x00031c0001957983 */ /* 0x000f260000300800 */
[----:B------:R-:W-:Y:S01]  /*17e50*/  IMAD R14, R4, UR6, RZ ;  /* 0x00000006040e7c24 */ /* 0x000fe2000f8e02ff */
[----:B------:R-:W-:Y:S01]  /*17e60*/  STL [R1+0x2d4], R3 ;  /* 0x0002d40301007387 */ /* 0x000fe20000100800 */
[----:B------:R-:W-:-:S03]  /*17e70*/  LEA.HI.X.SX32 R4, R13, R6, 0x1, P0 ;  /* 0x000000060d047211 */ /* 0x000fc600000f0eff */
[----:B------:R0:W-:Y:S02]  /*17e80*/  STL [R1+0x2e0], R11 ;  /* 0x0002e00b01007387 */ /* 0x0001e40000100800 */
[----:B0-----:R-:W-:Y:S02]  /*17e90*/  IADD3 R11, P0, PT, R5, R7, RZ ;  /* 0x00000007050b7210 */ /* 0x001fe40007f1e0ff */
[----:B------:R-:W-:Y:S02]  /*17ea0*/  SEL R3, R10, R164, !P3 ;  /* 0x000000a40a037207 */ /* 0x000fe40005800000 */
[----:B------:R-:W4:Y:S03]  /*17eb0*/  LDL.LU R164, [R1+0x324] ;  /* 0x0003240001a47983 */ /* 0x000f260000300800 */
[----:B------:R-:W-:Y:S01]  /*17ec0*/  IMAD R13, R3, UR6, RZ ;  /* 0x00000006030d7c24 */ /* 0x000fe2000f8e02ff */
[----:B------:R3:W-:Y:S01]  /*17ed0*/  STL [R1+0x2dc], R4 ;  /* 0x0002dc0401007387 */ /* 0x0007e20000100800 */
[----:B------:R-:W-:-:S03]  /*17ee0*/  LEA.HI.X.SX32 R3, R5, R6, 0x1, P0 ;  /* 0x0000000605037211 */ /* 0x000fc600000f0eff */
[----:B------:R0:W-:Y:S01]  /*17ef0*/  STL [R1+0x2f0], R11 ;  /* 0x0002f00b01007387 */ /* 0x0001e20000100800 */
[----:B---3--:R-:W-:-:S03]  /*17f00*/  SEL R4, R10, R150, !P3 ;  /* 0x000000960a047207 */ /* 0x008fc60005800000 */
[----:B------:R-:W3:Y:S01]  /*17f10*/  LDL.LU R150, [R1+0x32c] ;  /* 0x00032c0001967983 */ /* 0x000ee20000300800 */
[----:B0-----:R-:W-:-:S03]  /*17f20*/  IADD3 R11, P0, PT, R14, R7, RZ ;  /* 0x000000070e0b7210 */ /* 0x001fc60007f1e0ff */
[----:B------:R0:W-:Y:S01]  /*17f30*/  STL [R1+0x2ec], R3 ;  /* 0x0002ec0301007387 */ /* 0x0001e20000100800 */
[----:B------:R-:W-:Y:S01]  /*17f40*/  IMAD R5, R4, UR6, RZ ;  /* 0x0000000604057c24 */ /* 0x000fe2000f8e02ff */
[----:B------:R-:W-:Y:S02]  /*17f50*/  LEA.HI.X.SX32 R4, R14, R6, 0x1, P0 ;  /* 0x000000060e047211 */ /* 0x000fe400000f0eff */
[----:B------:R1:W-:Y:S01]  /*17f60*/  STL [R1+0x2f8], R11 ;  /* 0x0002f80b01007387 */ /* 0x0003e20000100800 */
[----:B0-----:R-:W-:-:S03]  /*17f70*/  SEL R3, R10, R155, !P3 ;  /* 0x0000009b0a037207 */ /* 0x001fc60005800000 */
[----:B------:R-:W3:Y:S01]  /*17f80*/  LDL.LU R155, [R1+0x334] ;  /* 0x00033400019b7983 */ /* 0x000ee20000300800 */
[----:B-1----:R-:W-:-:S03]  /*17f90*/  IADD3 R11, P0, PT, R13, R7, RZ ;  /* 0x000000070d0b7210 */ /* 0x002fc60007f1e0ff */
        /* <DEDUP_REMOVED lines=15> */
[----:B------:R0:W-:Y:S01]  /*18090*/  STL [R1+0x310], R11 ;  /* 0x0003100b01007387 */ /* 0x0001e20000100800 */
[----:B--2---:R-:W-:-:S03]  /*180a0*/  SEL R4, R10, R156, !P3 ;  /* 0x0000009c0a047207 */ /* 0x004fc60005800000 */
[----:B------:R-:W2:Y:S01]  /*180b0*/  LDL.LU R156, [R1+0x34c] ;  /* 0x00034c00019c7983 */ /* 0x000ea20000300800 */
[----:B------:R-:W-:Y:S01]  /*180c0*/  IMAD R5, R3, UR6, RZ ;  /* 0x0000000603057c24 */ /* 0x000fe2000f8e02ff */
[-C--:B------:R-:W-:Y:S02]  /*180d0*/  LEA.HI.X.SX32 R3, R14, R6.reuse, 0x1, P0 ;  /* 0x000000060e037211 */ /* 0x080fe400000f0eff */
[C---:B0-----:R-:W-:Y:S01]  /*180e0*/  IADD3 R11, P0, PT, R13.reuse, R7, RZ ;  /* 0x000000070d0b7210 */ /* 0x041fe20007f1e0ff */
[----:B------:R-:W-:Y:S02]  /*180f0*/  IMAD R14, R4, UR6, RZ ;  /* 0x00000006040e7c24 */ /* 0x000fe4000f8e02ff */
[----:B------:R-:W-:Y:S01]  /*18100*/  STL [R1+0x30c], R3 ;  /* 0x00030c0301007387 */ /* 0x000fe20000100800 */
[----:B------:R-:W-:-:S03]  /*18110*/  LEA.HI.X.SX32 R4, R13, R6, 0x1, P0 ;  /* 0x000000060d047211 */ /* 0x000fc600000f0eff */
[----:B------:R0:W-:Y:S02]  /*18120*/  STL [R1+0x318], R11 ;  /* 0x0003180b01007387 */ /* 0x0001e40000100800 */
[----:B0-----:R-:W-:Y:S02]  /*18130*/  IADD3 R11, P0, PT, R5, R7, RZ ;  /* 0x00000007050b7210 */ /* 0x001fe40007f1e0ff */
[----:B----4-:R-:W-:Y:S02]  /*18140*/  SEL R3, R10, R149, !P3 ;  /* 0x000000950a037207 */ /* 0x010fe40005800000 */
[----:B------:R-:W4:Y:S04]  /*18150*/  LDL.LU R149, [R1+0x354] ;  /* 0x0003540001957983 */ /* 0x000f280000300800 */
[----:B------:R-:W-:Y:S01]  /*18160*/  STL [R1+0x314], R4 ;  /* 0x0003140401007387 */ /* 0x000fe20000100800 */
[----:B------:R-:W-:-:S03]  /*18170*/  IMAD R13, R3, UR6, RZ ;  /* 0x00000006030d7c24 */ /* 0x000fc6000f8e02ff */
[----:B------:R0:W-:Y:S02]  /*18180*/  STL [R1+0x320], R11 ;  /* 0x0003200b01007387 */ /* 0x0001e40000100800 */
[----:B0-----:R-:W-:Y:S02]  /*18190*/  LEA.HI.X.SX32 R11, R5, R6, 0x1, P0 ;  /* 0x00000006050b7211 */ /* 0x001fe400000f0eff */
[-C--:B------:R-:W-:Y:S02]  /*181a0*/  IADD3 R5, P0, PT, R14, R7.reuse, RZ ;  /* 0x000000070e057210 */ /* 0x080fe40007f1e0ff */
[----:B------:R-:W-:Y:S01]  /*181b0*/  SEL R4, R10, R164, !P3 ;  /* 0x000000a40a047207 */ /* 0x000fe20005800000 */
[----:B------:R0:W-:Y:S01]  /*181c0*/  STL [R1+0x31c], R11 ;  /* 0x00031c0b01007387 */ /* 0x0001e20000100800 */
[----:B------:R-:W-:Y:S02]  /*181d0*/  LEA.HI.X.SX32 R12, R14, R6, 0x1, P0 ;  /* 0x000000060e0c7211 */ /* 0x000fe400000f0eff */
[----:B0-----:R-:W-:-:S02]  /*181e0*/  IADD3 R11, P0, PT, R13, R7, RZ ;  /* 0x000000070d0b7210 */ /* 0x001fc40007f1e0ff */
[----:B---3--:R-:W-:Y:S02]  /*181f0*/  SEL R3, R10, R150, !P3 ;  /* 0x000000960a037207 */ /* 0x008fe40005800000 */
[----:B------:R-:W3:Y:S04]  /*18200*/  LDL.LU R150, [R1+0x35c] ;  /* 0x00035c0001967983 */ /* 0x000ee80000300800 */
[----:B------:R0:W-:Y:S04]  /*18210*/  STL [R1+0x328], R5 ;  /* 0x0003280501007387 */ /* 0x0001e80000100800 */
[----:B------:R1:W-:Y:S01]  /*18220*/  STL [R1+0x324], R12 ;  /* 0x0003240c01007387 */ /* 0x0003e20000100800 */
[----:B0-----:R-:W-:Y:S01]  /*18230*/  IMAD R5, R4, UR6, RZ ;  /* 0x0000000604057c24 */ /* 0x001fe2000f8e02ff */
[----:B------:R-:W-:-:S02]  /*18240*/  SEL R4, R10, R155, !P3 ;  /* 0x0000009b0a047207 */ /* 0x000fc40005800000 */
[----:B------:R-:W3:Y:S01]  /*18250*/  LDL.LU R155, [R1+0x364] ;  /* 0x00036400019b7983 */ /* 0x000ee20000300800 */
[----:B-1----:R-:W-:-:S03]  /*18260*/  LEA.HI.X.SX32 R12, R13, R6, 0x1, P0 ;  /* 0x000000060d0c7211 */ /* 0x002fc600000f0eff */
[----:B------:R0:W-:Y:S01]  /*18270*/  STL [R1+0x330], R11 ;  /* 0x0003300b01007387 */ /* 0x0001e20000100800 */
[----:B------:R-:W-:-:S03]  /*18280*/  IMAD R14, R3, UR6, RZ ;  /* 0x00000006030e7c24 */ /* 0x000fc6000f8e02ff */
[----:B------:R-:W-:Y:S01]  /*18290*/  STL [R1+0x32c], R12 ;  /* 0x00032c0c01007387 */ /* 0x000fe20000100800 */
[----:B0-----:R-:W-:Y:S01]  /*182a0*/  IADD3 R11, P0, PT, R5, R7, RZ ;  /* 0x00000007050b7210 */ /* 0x001fe20007f1e0ff */
[----:B------:R-:W-:Y:S01]  /*182b0*/  IMAD R13, R4, UR6, RZ ;  /* 0x00000006040d7c24 */ /* 0x000fe2000f8e02ff */
[----:B------:R-:W-:-:S03]  /*182c0*/  SEL R3, R10, R141, !P3 ;  /* 0x0000008d0a037207 */ /* 0x000fc60005800000 */
[----:B------:R0:W-:Y:S01]  /*182d0*/  STL [R1+0x338], R11 ;  /* 0x0003380b01007387 */ /* 0x0001e20000100800 */
[----:B------:R-:W-:-:S03]  /*182e0*/  LEA.HI.X.SX32 R4, R5, R6, 0x1, P0 ;  /* 0x0000000605047211 */ /* 0x000fc600000f0eff */
[----:B------:R-:W3:Y:S01]  /*182f0*/  LDL.LU R141, [R1+0x36c] ;  /* 0x00036c00018d7983 */ /* 0x000ee20000300800 */
[----:B0-----:R-:W-:-:S03]  /*18300*/  IADD3 R11, P0, PT, R14, R7, RZ ;  /* 0x000000070e0b7210 */ /* 0x001fc60007f1e0ff */
[----:B------:R0:W-:Y:S01]  /*18310*/  STL [R1+0x334], R4 ;  /* 0x0003340401007387 */ /* 0x0001e20000100800 */
[----:B------:R-:W-:-:S03]  /*18320*/  IMAD R5, R3, UR6, RZ ;  /* 0x0000000603057c24 */ /* 0x000fc6000f8e02ff */
[----:B------:R-:W-:Y:S01]  /*18330*/  STL [R1+0x340], R11 ;  /* 0x0003400b01007387 */ /* 0x000fe20000100800 */
[----:B------:R-:W-:Y:S02]  /*18340*/  LEA.HI.X.SX32 R3, R14, R6, 0x1, P0 ;  /* 0x000000060e037211 */ /* 0x000fe400000f0eff */
[C---:B0-----:R-:W-:Y:S02]  /*18350*/  SEL R4, R10.reuse, R142, !P3 ;  /* 0x0000008e0a047207 */ /* 0x041fe40005800000 */
[----:B------:R-:W3:Y:S04]  /*18360*/  LDL.LU R142, [R1+0x374] ;  /* 0x00037400018e7983 */ /* 0x000ee80000300800 */
[----:B------:R2:W-:Y:S02]  /*18370*/  STL [R1+0x33c], R3 ;  /* 0x00033c0301007387 */ /* 0x0005e40000100800 */
[----:B--2---:R-:W-:-:S02]  /*18380*/  SEL R3, R10, R156, !P3 ;  /* 0x0000009c0a037207 */ /* 0x004fc40005800000 */
[----:B------:R-:W2:Y:S01]  /*18390*/  LDL.LU R156, [R1+0x37c] ;  /* 0x00037c00019c7983 */ /* 0x000ea20000300800 */
[----:B------:R-:W-:Y:S01]  /*183a0*/  IADD3 R100, P0, PT, R13, R7, RZ ;  /* 0x000000070d647210 */ /* 0x000fe20007f1e0ff */
[----:B------:R-:W-:-:S03]  /*183b0*/  IMAD R14, R4, UR6, RZ ;  /* 0x00000006040e7c24 */ /* 0x000fc6000f8e02ff */
[-C--:B------:R-:W-:Y:S02]  /*183c0*/  LEA.HI.X.SX32 R102, R13, R6.reuse, 0x1, P0 ;  /* 0x000000060d667211 */ /* 0x080fe400000f0eff */
[-C--:B------:R-:W-:Y:S01]  /*183d0*/  IADD3 R11, P0, PT, R5, R7.reuse, RZ ;  /* 0x00000007050b7210 */ /* 0x080fe20007f1e0ff */
[----:B------:R-:W-:Y:S01]  /*183e0*/  STL [R1+0x348], R100 ;  /* 0x0003486401007387 */ /* 0x000fe20000100800 */
[----:B------:R-:W-:Y:S02]  /*183f0*/  IMAD R13, R3, UR6, RZ ;  /* 0x00000006030d7c24 */ /* 0x000fe4000f8e02ff */
[----:B------:R-:W-:Y:S01]  /*18400*/  LEA.HI.X.SX32 R3, R5, R6, 0x1, P0 ;  /* 0x0000000605037211 */ /* 0x000fe200000f0eff */
[----:B------:R-:W2:Y:S01]  /*18410*/  LDL.LU R164, [R1+0x384] ;  /* 0x0003840001a47983 */ /* 0x000ea20000300800 */
[----:B------:R-:W-:-:S03]  /*18420*/  IADD3 R5, P0, PT, R14, R7, RZ ;  /* 0x000000070e057210 */ /* 0x000fc60007f1e0ff */
[----:B------:R-:W-:Y:S04]  /*18430*/  STL [R1+0x350], R11 ;  /* 0x0003500b01007387 */ /* 0x000fe80000100800 */
[----:B------:R-:W-:Y:S01]  /*18440*/  STL [R1+0x344], R102 ;  /* 0x0003446601007387 */ /* 0x000fe20000100800 */
[----:B----4-:R-:W-:-:S03]  /*18450*/  SEL R4, R10, R149, !P3 ;  /* 0x000000950a047207 */ /* 0x010fc60005800000 */
[----:B------:R-:W4:Y:S04]  /*18460*/  LDL.LU R149, [R1+0x38c] ;  /* 0x00038c0001957983 */ /* 0x000f280000300800 */
[----:B------:R-:W-:Y:S04]  /*18470*/  STL [R1+0x34c], R3 ;  /* 0x00034c0301007387 */ /* 0x000fe80000100800 */
[----:B------:R0:W-:Y:S02]  /*18480*/  STL [R1+0x358], R5 ;  /* 0x0003580501007387 */ /* 0x0001e40000100800 */
[----:B0-----:R-:W-:Y:S01]  /*18490*/  IMAD R5, R4, UR6, RZ ;  /* 0x0000000604057c24 */ /* 0x001fe2000f8e02ff */
[----:B------:R-:W-:-:S02]  /*184a0*/  LEA.HI.X.SX32 R4, R14, R6, 0x1, P0 ;  /* 0x000000060e047211 */ /* 0x000fc400000f0eff */
[-C--:B------:R-:W-:Y:S02]  /*184b0*/  IADD3 R96, P0, PT, R13, R7.reuse, RZ ;  /* 0x000000070d607210 */ /* 0x080fe40007f1e0ff */
[----:B---3--:R-:W-:Y:S02]  /*184c0*/  SEL R3, R10, R150, !P3 ;  /* 0x000000960a037207 */ /* 0x008fe40005800000 */
[----:B------:R-:W3:Y:S03]  /*184d0*/  LDL.LU R150, [R1+0x394] ;  /* 0x0003940001967983 */ /* 0x000ee60000300800 */
[----:B------:R-:W-:Y:S01]  /*184e0*/  IMAD R14, R3, UR6, RZ ;  /* 0x00000006030e7c24 */ /* 0x000fe2000f8e02ff */
[----:B------:R-:W-:Y:S01]  /*184f0*/  LEA.HI.X.SX32 R3, R13, R6, 0x1, P0 ;  /* 0x000000060d037211 */ /* 0x000fe200000f0eff */
[----:B------:R0:W-:Y:S01]  /*18500*/  STL [R1+0x354], R4 ;  /* 0x0003540401007387 */ /* 0x0001e20000100800 */
[----:B------:R-:W-:-:S02]  /*18510*/  IADD3 R11, P0, PT, R5, R7, RZ ;  /* 0x00000007050b7210 */ /* 0x000fc40007f1e0ff */
[----:B0-----:R-:W-:Y:S02]  /*18520*/  SEL R4, R10, R155, !P3 ;  /* 0x0000009b0a047207 */ /* 0x001fe40005800000 */
[----:B------:R-:W3:Y:S04]  /*18530*/  LDL.LU R155, [R1+0x39c] ;  /* 0x00039c00019b7983 */ /* 0x000ee80000300800 */
[----:B------:R-:W-:Y:S04]  /*18540*/  STL [R1+0x360], R96 ;  /* 0x0003606001007387 */ /* 0x000fe80000100800 */
[----:B------:R0:W-:Y:S01]  /*18550*/  STL [R1+0x35c], R3 ;  /* 0x00035c0301007387 */ /* 0x0001e20000100800 */
[----:B------:R-:W-:Y:S01]  /*18560*/  IMAD R13, R4, UR6, RZ ;  /* 0x00000006040d7c24 */ /* 0x000fe2000f8e02ff */
[----:B0-----:R-:W-:-:S02]  /*18570*/  SEL R3, R10, R141, !P3 ;  /* 0x0000008d0a037207 */ /* 0x001fc40005800000 */
[----:B------:R-:W3:Y:S04]  /*18580*/  LDL.LU R141, [R1+0x3a4] ;  /* 0x0003a400018d7983 */ /* 0x000ee80000300800 */
[----:B------:R0:W-:Y:S02]  /*18590*/  STL [R1+0x368], R11 ;  /* 0x0003680b01007387 */ /* 0x0001e40000100800 */
[----:B0-----:R-:W-:Y:S02]  /*185a0*/  LEA.HI.X.SX32 R11, R5, R6, 0x1, P0 ;  /* 0x00000006050b7211 */ /* 0x001fe400000f0eff */
[----:B------:R-:W-:Y:S02]  /*185b0*/  IADD3 R5, P0, PT, R14, R7, RZ ;  /* 0x000000070e057210 */ /* 0x000fe40007f1e0ff */
[----:B------:R-:W-:Y:S01]  /*185c0*/  SEL R4, R10, R142, !P3 ;  /* 0x0000008e0a047207 */ /* 0x000fe20005800000 */
[----:B------:R0:W-:Y:S01]  /*185d0*/  STL [R1+0x364], R11 ;  /* 0x0003640b01007387 */ /* 0x0001e20000100800 */
[----:B------:R-:W-:-:S03]  /*185e0*/  LEA.HI.X.SX32 R12, R14, R6, 0x1, P0 ;  /* 0x000000060e0c7211 */ /* 0x000fc600000f0eff */
[----:B------:R-:W3:Y:S01]  /*185f0*/  LDL.LU R142, [R1+0x3ac] ;  /* 0x0003ac00018e7983 */ /* 0x000ee20000300800 */
[----:B0-----:R-:W-:-:S03]  /*18600*/  IADD3 R11, P0, PT, R13, R7, RZ ;  /* 0x000000070d0b7210 */ /* 0x001fc60007f1e0ff */
[----:B------:R0:W-:Y:S04]  /*18610*/  STL [R1+0x370], R5 ;  /* 0x0003700501007387 */ /* 0x0001e80000100800 */
[----:B------:R-:W-:Y:S04]  /*18620*/  STL [R1+0x36c], R12 ;  /* 0x00036c0c01007387 */ /* 0x000fe80000100800 */
[----:B------:R1:W-:Y:S01]  /*18630*/  STL [R1+0x378], R11 ;  /* 0x0003780b01007387 */ /* 0x0003e20000100800 */
[----:B0-----:R-:W-:Y:S01]  /*18640*/  IMAD R5, R3, UR6, RZ ;  /* 0x0000000603057c24 */ /* 0x001fe2000f8e02ff */
[----:B--2---:R-:W-:-:S02]  /*18650*/  SEL R3, R10, R156, !P3 ;  /* 0x0000009c0a037207 */ /* 0x004fc40005800000 */
[----:B------:R-:W2:Y:S01]  /*18660*/  LDL.LU R156, [R1+0x3b4] ;  /* 0x0003b400019c7983 */ /* 0x000ea20000300800 */
[----:B------:R-:W-:Y:S01]  /*18670*/  IMAD R14, R4, UR6, RZ ;  /* 0x00000006040e7c24 */ /* 0x000fe2000f8e02ff */
[----:B------:R-:W-:Y:S02]  /*18680*/  LEA.HI.X.SX32 R4, R13, R6, 0x1, P0 ;  /* 0x000000060d047211 */ /* 0x000fe400000f0eff */
[----:B-1----:R-:W-:-:S03]  /*18690*/  IADD3 R11, P0, PT, R5, R7, RZ ;  /* 0x00000007050b7210 */ /* 0x002fc60007f1e0ff */
[----:B------:R0:W-:Y:S01]  /*186a0*/  STL [R1+0x374], R4 ;  /* 0x0003740401007387 */ /* 0x0001e20000100800 */
[----:B------:R-:W-:-:S03]  /*186b0*/  IMAD R13, R3, UR6, RZ ;  /* 0x00000006030d7c24 */ /* 0x000fc6000f8e02ff */
[----:B------:R1:W-:Y:S01]  /*186c0*/  STL [R1+0x380], R11 ;  /* 0x0003800b01007387 */ /* 0x0003e20000100800 */
[----:B0-----:R-:W-:Y:S02]  /*186d0*/  SEL R4, R10, R164, !P3 ;  /* 0x000000a40a047207 */ /* 0x001fe40005800000 */
[----:B-1----:R-:W-:Y:S02]  /*186e0*/  LEA.HI.X.SX32 R11, R5, R6, 0x1, P0 ;  /* 0x00000006050b7211 */ /* 0x002fe400000f0eff */
[----:B------:R-:W-:-:S03]  /*186f0*/  IADD3 R5, P0, PT, R14, R7, RZ ;  /* 0x000000070e057210 */ /* 0x000fc60007f1e0ff */
[----:B------:R0:W-:Y:S01]  /*18700*/  STL [R1+0x37c], R11 ;  /* 0x00037c0b01007387 */ /* 0x0001e20000100800 */
[-C--:B------:R-:W-:Y:S02]  /*18710*/  LEA.HI.X.SX32 R12, R14, R6.reuse, 0x1, P0 ;  /* 0x000000060e0c7211 */ /* 0x080fe400000f0eff */
[----:B0-----:R-:W-:Y:S02]  /*18720*/  IADD3 R11, P0, PT, R13, R7, RZ ;  /* 0x000000070d0b7210 */ /* 0x001fe40007f1e0ff */
[----:B----4-:R-:W-:Y:S02]  /*18730*/  SEL R3, R10, R149, !P3 ;  /* 0x000000950a037207 */ /* 0x010fe40005800000 */
[----:B------:R-:W4:Y:S04]  /*18740*/  LDL.LU R149, [R1+0x3bc] ;  /* 0x0003bc0001957983 */ /* 0x000f280000300800 */
[----:B------:R0:W-:Y:S01]  /*18750*/  STL [R1+0x388], R5 ;  /* 0x0003880501007387 */ /* 0x0001e20000100800 */
[----:B------:R-:W-:Y:S01]  /*18760*/  IMAD R14, R3, UR6, RZ ;  /* 0x00000006030e7c24 */ /* 0x000fe2000f8e02ff */
[----:B------:R-:W-:-:S02]  /*18770*/  LEA.HI.X.SX32 R3, R13, R6, 0x1, P0 ;  /* 0x000000060d037211 */ /* 0x000fc400000f0eff */
[----:B------:R-:W-:Y:S01]  /*18780*/  STL [R1+0x384], R12 ;  /* 0x0003840c01007387 */ /* 0x000fe20000100800 */
[----:B0-----:R-:W-:-:S03]  /*18790*/  IMAD R5, R4, UR6, RZ ;  /* 0x0000000604057c24 */ /* 0x001fc6000f8e02ff */
[----:B------:R0:W-:Y:S02]  /*187a0*/  STL [R1+0x390], R11 ;  /* 0x0003900b01007387 */ /* 0x0001e40000100800 */
[C---:B0-----:R-:W-:Y:S02]  /*187b0*/  IADD3 R11, P0, PT, R5.reuse, R7, RZ ;  /* 0x00000007050b7210 */ /* 0x041fe40007f1e0ff */
[----:B---3--:R-:W-:Y:S02]  /*187c0*/  SEL R4, R10, R150, !P3 ;  /* 0x000000960a047207 */ /* 0x008fe40005800000 */
[----:B------:R-:W3:Y:S04]  /*187d0*/  LDL.LU R150, [R1+0x3c4] ;  /* 0x0003c40001967983 */ /* 0x000ee80000300800 */
[----:B------:R-:W-:Y:S04]  /*187e0*/  STL [R1+0x38c], R3 ;  /* 0x00038c0301007387 */ /* 0x000fe80000100800 */
[----:B------:R0:W-:Y:S01]  /*187f0*/  STL [R1+0x398], R11 ;  /* 0x0003980b01007387 */ /* 0x0001e20000100800 */
[----:B------:R-:W-:Y:S01]  /*18800*/  IMAD R13, R4, UR6, RZ ;  /* 0x00000006040d7c24 */ /* 0x000fe2000f8e02ff */
[----:B0-----:R-:W-:-:S02]  /*18810*/  LEA.HI.X.SX32 R11, R5, R6, 0x1, P0 ;  /* 0x00000006050b7211 */ /* 0x001fc400000f0eff */
[----:B------:R-:W-:Y:S02]  /*18820*/  IADD3 R5, P0, PT, R14, R7, RZ ;  /* 0x000000070e057210 */ /* 0x000fe40007f1e0ff */
[----:B------:R-:W-:Y:S01]  /*18830*/  SEL R3, R10, R155, !P3 ;  /* 0x0000009b0a037207 */ /* 0x000fe20005800000 */
[----:B------:R0:W-:Y:S02]  /*18840*/  STL [R1+0x394], R11 ;  /* 0x0003940b01007387 */ /* 0x0001e40000100800 */
[----:B0-----:R-:W-:Y:S02]  /*18850*/  LEA.HI.X.SX32 R11, R14, R6, 0x1, P0 ;  /* 0x000000060e0b7211 */ /* 0x001fe400000f0eff */
[----:B------:R-:W-:Y:S02]  /*18860*/  SEL R4, R10, R141, !P3 ;  /* 0x0000008d0a047207 */ /* 0x000fe40005800000 */
[----:B------:R-:W3:Y:S01]  /*18870*/  LDL.LU R141, [R1+0x3cc] ;  /* 0x0003cc00018d7983 */ /* 0x000ee20000300800 */
[----:B------:R-:W-:-:S03]  /*18880*/  IADD3 R83, P0, PT, R13, R7, RZ ;  /* 0x000000070d537210 */ /* 0x000fc60007f1e0ff */
[----:B------:R0:W-:Y:S04]  /*18890*/  STL [R1+0x3a0], R5 ;  /* 0x0003a00501007387 */ /* 0x0001e80000100800 */
[----:B------:R1:W-:Y:S01]  /*188a0*/  STL [R1+0x39c], R11 ;  /* 0x00039c0b01007387 */ /* 0x0003e20000100800 */
[----:B------:R-:W-:Y:S01]  /*188b0*/  LEA.HI.X.SX32 R85, R13, R6, 0x1, P0 ;  /* 0x000000060d557211 */ /* 0x000fe200000f0eff */
[----:B0-----:R-:W-:Y:S01]  /*188c0*/  IMAD R5, R3, UR6, RZ ;  /* 0x0000000603057c24 */ /* 0x001fe2000f8e02ff */
[----:B------:R-:W-:Y:S02]  /*188d0*/  SEL R3, R10, R142, !P3 ;  /* 0x0000008e0a037207 */ /* 0x000fe40005800000 */
[----:B------:R-:W3:Y:S02]  /*188e0*/  LDL.LU R142, [R1+0x3d4] ;  /* 0x0003d400018e7983 */ /* 0x000ee40000300800 */
[----:B------:R-:W-:-:S02]  /*188f0*/  IADD3 R117, P0, PT, R5, R7, RZ ;  /* 0x0000000705757210 */ /* 0x000fc40007f1e0ff */
[----:B------:R-:W-:Y:S01]  /*18900*/  STL [R1+0x3a8], R83 ;  /* 0x0003a85301007387 */ /* 0x000fe20000100800 */
[----:B------:R-:W-:-:S03]  /*18910*/  IMAD R14, R4, UR6, RZ ;  /* 0x00000006040e7c24 */ /* 0x000fc6000f8e02ff */
[----:B------:R-:W3:Y:S04]  /*18920*/  LDL.LU R155, [R1+0x3dc] ;  /* 0x0003dc00019b7983 */ /* 0x000ee80000300800 */
[----:B------:R-:W-:Y:S04]  /*18930*/  STL [R1+0x3a4], R85 ;  /* 0x0003a45501007387 */ /* 0x000fe80000100800 */
[----:B------:R-:W-:Y:S01]  /*18940*/  STL [R1+0x3b0], R117 ;  /* 0x0003b07501007387 */ /* 0x000fe20000100800 */
[----:B--2---:R-:W-:-:S03]  /*18950*/  SEL R4, R10, R156, !P3 ;  /* 0x0000009c0a047207 */ /* 0x004fc60005800000 */
[----:B------:R-:W2:Y:S01]  /*18960*/  LDL.LU R156, [R1+0x3e4] ;  /* 0x0003e400019c7983 */ /* 0x000ea20000300800 */
[----:B------:R-:W-:Y:S01]  /*18970*/  LEA.HI.X.SX32 R12, R5, R6, 0x1, P0 ;  /* 0x00000006050c7211 */ /* 0x000fe200000f0eff */
[----:B------:R-:W-:Y:S01]  /*18980*/  IMAD R13, R3, UR6, RZ ;  /* 0x00000006030d7c24 */ /* 0x000fe2000f8e02ff */
[----:B------:R-:W-:Y:S01]  /*18990*/  IADD3 R162, P0, PT, R14, R7, RZ ;  /* 0x000000070ea27210 */ /* 0x000fe20007f1e0ff */
[----:B------:R-:W-:-:S03]  /*189a0*/  IMAD R5, R4, UR6, RZ ;  /* 0x0000000604057c24 */ /* 0x000fc6000f8e02ff */
[-C--:B-1----:R-:W-:Y:S02]  /*189b0*/  LEA.HI.X.SX32 R11, R14, R6.reuse, 0x1, P0 ;  /* 0x000000060e0b7211 */ /* 0x082fe400000f0eff */
[CC--:B------:R-:W-:Y:S01]  /*189c0*/  IADD3 R148, P0, PT, R13.reuse, R7.reuse, RZ ;  /* 0x000000070d947210 */ /* 0x0c0fe20007f1e0ff */
[----:B------:R-:W-:Y:S03]  /*189d0*/  STL [R1+0x3ac], R12 ;  /* 0x0003ac0c01007387 */ /* 0x000fe60000100800 */
[-C--:B------:R-:W-:Y:S02]  /*189e0*/  LEA.HI.X.SX32 R161, R13, R6.reuse, 0x1, P0 ;  /* 0x000000060da17211 */ /* 0x080fe400000f0eff */
[C---:B------:R-:W-:Y:S01]  /*189f0*/  IADD3 R160, P0, PT, R5.reuse, R7, RZ ;  /* 0x0000000705a07210 */ /* 0x040fe20007f1e0ff */
[----:B------:R-:W-:Y:S03]  /*18a00*/  STL [R1+0x3b8], R162 ;  /* 0x0003b8a201007387 */ /* 0x000fe60000100800 */
[----:B------:R-:W-:-:S02]  /*18a10*/  LEA.HI.X.SX32 R147, R5, R6, 0x1, P0 ;  /* 0x0000000605937211 */ /* 0x000fc400000f0eff */
[----:B----4-:R-:W-:Y:S02]  /*18a20*/  SEL R3, R10, R149, !P3 ;  /* 0x000000950a037207 */ /* 0x010fe40005800000 */
[----:B------:R-:W4:Y:S03]  /*18a30*/  LDL.LU R149, [R1+0x3ec] ;  /* 0x0003ec0001957983 */ /* 0x000f260000300800 */
[----:B------:R-:W-:Y:S01]  /*18a40*/  IMAD R14, R3, UR6, RZ ;  /* 0x00000006030e7c24 */ /* 0x000fe2000f8e02ff */
[----:B------:R-:W-:Y:S04]  /*18a50*/  STL [R1+0x3b4], R11 ;  /* 0x0003b40b01007387 */ /* 0x000fe80000100800 */
[C---:B------:R-:W-:Y:S01]  /*18a60*/  IADD3 R154, P0, PT, R14.reuse, R7, RZ ;  /* 0x000000070e9a7210 */ /* 0x040fe20007f1e0ff */
[----:B------:R-:W-:Y:S03]  /*18a70*/  STL [R1+0x3c0], R148 ;  /* 0x0003c09401007387 */ /* 0x000fe60000100800 */
[----:B------:R-:W-:-:S02]  /*18a80*/  LEA.HI.X.SX32 R159, R14, R6, 0x1, P0 ;  /* 0x000000060e9f7211 */ /* 0x000fc400000f0eff */
[----:B---3--:R-:W-:Y:S02]  /*18a90*/  SEL R4, R10, R150, !P3 ;  /* 0x000000960a047207 */ /* 0x008fe40005800000 */
[----:B------:R-:W3:Y:S03]  /*18aa0*/  LDL.LU R150, [R1+0x3f4] ;  /* 0x0003f40001967983 */ /* 0x000ee60000300800 */
[----:B------:R-:W-:Y:S01]  /*18ab0*/  IMAD R13, R4, UR6, RZ ;  /* 0x00000006040d7c24 */ /* 0x000fe2000f8e02ff */
[----:B------:R-:W-:Y:S04]  /*18ac0*/  STL [R1+0x3bc], R161 ;  /* 0x0003bca101007387 */ /* 0x000fe80000100800 */
[C---:B------:R-:W-:Y:S01]  /*18ad0*/  IADD3 R146, P0, PT, R13.reuse, R7, RZ ;  /* 0x000000070d927210 */ /* 0x040fe20007f1e0ff */
[----:B------:R-:W-:Y:S03]  /*18ae0*/  STL [R1+0x3c8], R160 ;  /* 0x0003c8a001007387 */ /* 0x000fe60000100800 */
[----:B------:R-:W-:-:S02]  /*18af0*/  LEA.HI.X.SX32 R153, R13, R6, 0x1, P0 ;  /* 0x000000060d997211 */ /* 0x000fc400000f0eff */
[----:B------:R-:W-:Y:S02]  /*18b00*/  SEL R3, R10, R141, !P3 ;  /* 0x0000008d0a037207 */ /* 0x000fe40005800000 */
[----:B------:R-:W3:Y:S03]  /*18b10*/  LDL.LU R141, [R1+0x3fc] ;  /* 0x0003fc00018d7983 */ /* 0x000ee60000300800 */
[----:B------:R-:W-:-:S05]  /*18b20*/  IMAD R5, R3, UR6, RZ ;  /* 0x0000000603057c24 */ /* 0x000fca000f8e02ff */
[----:B------:R-:W-:-:S04]  /*18b30*/  IADD3 R165, P0, PT, R5, R7, RZ ;  /* 0x0000000705a57210 */ /* 0x000fc80007f1e0ff */
[----:B------:R-:W-:Y:S02]  /*18b40*/  LEA.HI.X.SX32 R145, R5, R6, 0x1, P0 ;  /* 0x0000000605917211 */ /* 0x000fe400000f0eff */
[----:B------:R-:W-:Y:S02]  /*18b50*/  SEL R4, R10, R142, !P3 ;  /* 0x0000008e0a047207 */ /* 0x000fe40005800000 */
[----:B------:R-:W3:Y:S03]  /*18b60*/  LDL.LU R142, [R1+0x404] ;  /* 0x00040400018e7983 */ /* 0x000ee60000300800 */
[----:B------:R-:W-:Y:S01]  /*18b70*/  IMAD R14, R4, UR6, RZ ;  /* 0x00000006040e7c24 */ /* 0x000fe2000f8e02ff */
[----:B------:R-:W-:-:S04]  /*18b80*/  SEL R3, R10, R155, !P3 ;  /* 0x0000009b0a037207 */ /* 0x000fc80005800000 */
[CC--:B------:R-:W-:Y:S01]  /*18b90*/  IADD3 R157, P0, PT, R14.reuse, R7.reuse, RZ ;  /* 0x000000070e9d7210 */ /* 0x0c0fe20007f1e0ff */
[----:B------:R-:W-:Y:S01]  /*18ba0*/  IMAD R13, R3, UR6, RZ ;  /* 0x00000006030d7c24 */ /* 0x000fe2000f8e02ff */
[----:B------:R-:W-:Y:S02]  /*18bb0*/  STL [R1+0x3c4], R147 ;  /* 0x0003c49301007387 */ /* 0x000fe40000100800 */
[----:B------:R-:W-:Y:S02]  /*18bc0*/  LEA.HI.X.SX32 R158, R14, R6, 0x1, P0 ;  /* 0x000000060e9e7211 */ /* 0x000fe400000f0eff */
        /* <DEDUP_REMOVED lines=8> */
[----:B------:R-:W-:Y:S04]  /*18c50*/  STL [R1+0x3e8], R157 ;  /* 0x0003e89d01007387 */ /* 0x000fe80000100800 */
[----:B------:R-:W-:Y:S04]  /*18c60*/  STL [R1+0x3e4], R158 ;  /* 0x0003e49e01007387 */ /* 0x000fe80000100800 */
[----:B------:R-:W-:Y:S04]  /*18c70*/  STL [R1+0x3f0], R151 ;  /* 0x0003f09701007387 */ /* 0x000fe80000100800 */
[----:B------:R-:W-:Y:S01]  /*18c80*/  STL [R1+0x3ec], R152 ;  /* 0x0003ec9801007387 */ /* 0x000fe20000100800 */
[----:B--2---:R-:W-:-:S05]  /*18c90*/  SEL R4, R10, R156, !P3 ;  /* 0x0000009c0a047207 */ /* 0x004fca0005800000 */
[----:B------:R-:W-:-:S05]  /*18ca0*/  IMAD R5, R4, UR6, RZ ;  /* 0x0000000604057c24 */ /* 0x000fca000f8e02ff */
[----:B------:R-:W-:-:S05]  /*18cb0*/  IADD3 R143, P0, PT, R5, R7, RZ ;  /* 0x00000007058f7210 */ /* 0x000fca0007f1e0ff */
[----:B------:R-:W-:Y:S04]  /*18cc0*/  STL [R1+0x3f8], R143 ;  /* 0x0003f88f01007387 */ /* 0x000fe80000100800 */
[----:B------:R-:W2:Y:S04]  /*18cd0*/  LDL.LU R137, [R1+0x534] ;  /* 0x0005340001897983 */ /* 0x000ea80000300800 */
[----:B------:R-:W2:Y:S01]  /*18ce0*/  LDL.LU R140, [R1+0x530] ;  /* 0x00053000018c7983 */ /* 0x000ea20000300800 */
[----:B------:R-:W0:Y:S01]  /*18cf0*/  S2R R2, SR_TID.X ;  /* 0x0000000000027919 */ /* 0x000e220000002100 */
[----:B------:R-:W-:-:S02]  /*18d00*/  LEA.HI.X.SX32 R144, R5, R6, 0x1, P0 ;  /* 0x0000000605907211 */ /* 0x000fc400000f0eff */
[----:B------:R-:W2:Y:S04]  /*18d10*/  LDL.LU R138, [R1+0x52c] ;  /* 0x00052c00018a7983 */ /* 0x000ea80000300800 */
[----:B------:R-:W2:Y:S04]  /*18d20*/  LDL.LU R124, [R1+0x528] ;  /* 0x00052800017c7983 */ /* 0x000ea80000300800 */
[----:B------:R-:W2:Y:S04]  /*18d30*/  LDL.LU R125, [R1+0x524] ;  /* 0x00052400017d7983 */ /* 0x000ea80000300800 */
[----:B------:R-:W2:Y:S04]  /*18d40*/  LDL.LU R126, [R1+0x520] ;  /* 0x00052000017e7983 */ /* 0x000ea80000300800 */
[----:B------:R-:W2:Y:S04]  /*18d50*/  LDL.LU R127, [R1+0x51c] ;  /* 0x00051c00017f7983 */ /* 0x000ea80000300800 */
[----:B------:R-:W2:Y:S04]  /*18d60*/  LDL.LU R128, [R1+0x518] ;  /* 0x0005180001807983 */ /* 0x000ea80000300800 */
[----:B------:R-:W2:Y:S01]  /*18d70*/  LDL.LU R129, [R1+0x514] ;  /* 0x0005140001817983 */ /* 0x000ea20000300800 */
[----:B------:R-:W-:-:S04]  /*18d80*/  @!UP1 UIADD3 UR4, UPT, UPT, -UR4, 0x100000, URZ ;  /* 0x0010000004049890 */ /* 0x000fc8000fffe1ff */
[----:B------:R-:W-:Y:S02]  /*18d90*/  @!UP1 USHF.L.U32 UR5, UR4, 0xb, URZ ;  /* 0x0000000b04059899 */ /* 0x000fe400080006ff */
[----:B------:R-:W-:Y:S01]  /*18da0*/  @!UP1 USHF.L.U32 UR4, UR4, 0x1, URZ ;  /* 0x0000000104049899 */ /* 0x000fe200080006ff */
[----:B------:R-:W2:Y:S04]  /*18db0*/  LDL.LU R130, [R1+0x510] ;  /* 0x0005100001827983 */ /* 0x000ea80000300800 */
[----:B------:R-:W2:Y:S04]  /*18dc0*/  LDL.LU R131, [R1+0x50c] ;  /* 0x00050c0001837983 */ /* 0x000ea80000300800 */
[----:B------:R-:W2:Y:S01]  /*18dd0*/  LDL.LU R132, [R1+0x508] ;  /* 0x0005080001847983 */ /* 0x000ea20000300800 */
[----:B----4-:R-:W-:-:S03]  /*18de0*/  SEL R3, R10, R149, !P3 ;  /* 0x000000950a037207 */ /* 0x010fc60005800000 */
[----:B------:R-:W4:Y:S02]  /*18df0*/  LDL.LU R133, [R1+0x504] ;  /* 0x0005040001857983 */ /* 0x000f240000300800 */
[----:B------:R-:W-:Y:S02]  /*18e00*/  IMAD R14, R3, UR6, RZ ;  /* 0x00000006030e7c24 */ /* 0x000fe4000f8e02ff */
[----:B------:R-:W4:Y:S03]  /*18e10*/  LDL.LU R134, [R1+0x500] ;  /* 0x0005000001867983 */ /* 0x000f260000300800 */
[C---:B------:R-:W-:Y:S01]  /*18e20*/  IADD3 R163, P0, PT, R14.reuse, R7, RZ ;  /* 0x000000070ea37210 */ /* 0x040fe20007f1e0ff */
[----:B------:R-:W4:Y:S03]  /*18e30*/  LDL.LU R135, [R1+0x4fc] ;  /* 0x0004fc0001877983 */ /* 0x000f260000300800 */
[----:B------:R-:W-:Y:S01]  /*18e40*/  LEA.HI.X.SX32 R164, R14, R6, 0x1, P0 ;  /* 0x000000060ea47211 */ /* 0x000fe200000f0eff */
[----:B------:R-:W4:Y:S01]  /*18e50*/  LDL.LU R136, [R1+0x4f4] ;  /* 0x0004f40001887983 */ /* 0x000f220000300800 */
[----:B------:R-:W-:-:S03]  /*18e60*/  VOTEU.ALL UP1, P1 ;  /* 0x0000000000ff7886 */ /* 0x000fc60000820000 */
[----:B------:R-:W4:Y:S01]  /*18e70*/  LDL.LU R139, [R1+0x4f8] ;  /* 0x0004f800018b7983 */ /* 0x000f220000300800 */
[----:B---3--:R-:W-:Y:S01]  /*18e80*/  SEL R4, R10, R150, !P3 ;  /* 0x000000960a047207 */ /* 0x008fe20005800000 */
[----:B------:R1:W3:Y:S04]  /*18e90*/  @!UP1 SYNCS.EXCH.64 URZ, [UR10+0x14008], UR4 ;  /* 0x014008040aff95b2 */ /* 0x0002e80008000100 */
[----:B------:R-:W-:Y:S01]  /*18ea0*/  IMAD R13, R4, UR6, RZ ;  /* 0x00000006040d7c24 */ /* 0x000fe2000f8e02ff */
[----:B------:R-:W-:Y:S01]  /*18eb0*/  STL [R1+0x3f4], R144 ;  /* 0x0003f49001007387 */ /* 0x000fe20000100800 */
[----:B0-----:R-:W-:-:S03]  /*18ec0*/  LOP3.LUT R2, R2, 0x7f, RZ, 0xc0, !PT ;  /* 0x0000007f02027812 */ /* 0x001fc600078ec0ff */
[----:B------:R-:W-:Y:S01]  /*18ed0*/  STL [R1+0x400], R163 ;  /* 0x000400a301007387 */ /* 0x000fe20000100800 */
[----:B------:R-:W-:Y:S01]  /*18ee0*/  VIADD R91, R0, 0xdf ;  /* 0x000000df005b7836 */ /* 0x000fe20000000000 */
[----:B-1----:R-:W0:Y:S02]  /*18ef0*/  LDCU UR4, c[0x0][0x3b0] ;  /* 0x00007600ff0477ac */ /* 0x002e240008000800 */
[----:B------:R-:W-:Y:S01]  /*18f00*/  STL [R1+0x3fc], R164 ;  /* 0x0003fca401007387 */ /* 0x000fe20000100800 */
[----:B------:R-:W1:Y:S01]  /*18f10*/  LDCU UR5, c[0x0][0x3b0] ;  /* 0x00007600ff0577ac */ /* 0x000e620008000800 */
[----:B------:R-:W-:Y:S02]  /*18f20*/  SEL R3, R10, R141, !P3 ;  /* 0x0000008d0a037207 */ /* 0x000fe40005800000 */
[----:B------:R-:W-:-:S03]  /*18f30*/  IADD3 R141, P0, PT, R13, R7, RZ ;  /* 0x000000070d8d7210 */ /* 0x000fc60007f1e0ff */
[----:B------:R-:W-:Y:S01]  /*18f40*/  IMAD R3, R3, UR6, RZ ;  /* 0x0000000603037c24 */ /* 0x000fe2000f8e02ff */
[----:B------:R-:W-:-:S04]  /*18f50*/  LEA.HI.X.SX32 R156, R13, R6, 0x1, P0 ;  /* 0x000000060d9c7211 */ /* 0x000fc800000f0eff */
[----:B------:R-:W-:-:S04]  /*18f60*/  IADD3 R150, P0, PT, R3, R7, RZ ;  /* 0x0000000703967210 */ /* 0x000fc80007f1e0ff */
[----:B------:R-:W-:Y:S02]  /*18f70*/  LEA.HI.X.SX32 R155, R3, R6, 0x1, P0 ;  /* 0x00000006039b7211 */ /* 0x000fe400000f0eff */
[----:B------:R-:W-:-:S05]  /*18f80*/  SEL R4, R10, R142, !P3 ;  /* 0x0000008e0a047207 */ /* 0x000fca0005800000 */
[----:B------:R-:W-:Y:S01]  /*18f90*/  IMAD R4, R4, UR6, RZ ;  /* 0x0000000604047c24 */ /* 0x000fe2000f8e02ff */
[----:B------:R-:W-:Y:S04]  /*18fa0*/  STL [R1+0x408], R141 ;  /* 0x0004088d01007387 */ /* 0x000fe80000100800 */
[C---:B------:R-:W-:Y:S01]  /*18fb0*/  IADD3 R142, P0, PT, R4.reuse, R7, RZ ;  /* 0x00000007048e7210 */ /* 0x040fe20007f1e0ff */
[----:B------:R-:W-:Y:S03]  /*18fc0*/  STL [R1+0x404], R156 ;  /* 0x0004049c01007387 */ /* 0x000fe60000100800 */
[----:B------:R-:W-:Y:S01]  /*18fd0*/  LEA.HI.X.SX32 R149, R4, R6, 0x1, P0 ;  /* 0x0000000604957211 */ /* 0x000fe200000f0eff */
[----:B------:R-:W-:Y:S04]  /*18fe0*/  STL [R1+0x410], R150 ;  /* 0x0004109601007387 */ /* 0x000fe80000100800 */
[----:B------:R-:W-:Y:S04]  /*18ff0*/  STL [R1+0x40c], R155 ;  /* 0x00040c9b01007387 */ /* 0x000fe80000100800 */
[----:B------:R-:W-:Y:S04]  /*19000*/  STL [R1+0x418], R142 ;  /* 0x0004188e01007387 */ /* 0x000fe80000100800 */
[----:B------:R-:W-:Y:S04]  /*19010*/  STL [R1+0x414], R149 ;  /* 0x0004149501007387 */ /* 0x000fe80000100800 */
[----:B--2---:R2:W-:Y:S04]  /*19020*/  STS.U8 [R2+UR10+0x10200], R140 ;  /* 0x0102008c02007988 */ /* 0x0045e8000800000a */
[----:B--2---:R-:W2:Y:S01]  /*19030*/  LDL.LU R140, [R1+0x4f0] ;  /* 0x0004f000018c7983 */ /* 0x004ea20000300800 */
[----:B------:R-:W-:Y:S01]  /*19040*/  IABS R14, R91 ;  /* 0x0000005b000e7213 */ /* 0x000fe20000000000 */
[----:B------:R-:W-:-:S04]  /*19050*/  VIADD R3, R0, 0xde ;  /* 0x000000de00037836 */ /* 0x000fc80000000000 */
[----:B------:R-:W-:Y:S01]  /*19060*/  IMAD.HI.U32 R4, R9, R14, RZ ;  /* 0x0000000e09047227 */ /* 0x000fe200078e00ff */
[----:B------:R-:W-:Y:S02]  /*19070*/  IABS R13, R3 ;  /* 0x00000003000d7213 */ /* 0x000fe40000000000 */
[----:B------:R-:W-:Y:S01]  /*19080*/  ISETP.GE.AND P0, PT, R3, RZ, PT ;  /* 0x000000ff0300720c */ /* 0x000fe20003f06270 */
[----:B------:R-:W-:Y:S01]  /*19090*/  IMAD.MOV R4, RZ, RZ, -R4 ;  /* 0x000000ffff047224 */ /* 0x000fe200078e0a04 */
[----:B------:R0:W-:Y:S01]  /*190a0*/  STS.U8 [R2+UR10+0x10000], R137 ;  /* 0x0100008902007988 */ /* 0x0001e2000800000a */
[----:B------:R-:W-:-:S03]  /*190b0*/  IMAD.HI.U32 R3, R9, R13, RZ ;  /* 0x0000000d09037227 */ /* 0x000fc600078e00ff */
[----:B------:R1:W-:Y:S01]  /*190c0*/  STS.U8 [R2+UR10+0x10400], R138 ;  /* 0x0104008a02007988 */ /* 0x0003e2000800000a */
[C---:B------:R-:W-:Y:S02]  /*190d0*/  IMAD R14, R8.reuse, R4, R14 ;  /* 0x00000004080e7224 */ /* 0x040fe400078e020e */
[----:B------:R-:W-:Y:S01]  /*190e0*/  IMAD.MOV R3, RZ, RZ, -R3 ;  /* 0x000000ffff037224 */ /* 0x000fe200078e0a03 */
[----:B0-----:R-:W3:Y:S04]  /*190f0*/  LDL.LU R137, [R1+0x4ec] ;  /* 0x0004ec0001897983 */ /* 0x001ee80000300800 */
[----:B-1----:R-:W3:Y:S04]  /*19100*/  LDL.LU R138, [R1+0x4e8] ;  /* 0x0004e800018a7983 */ /* 0x002ee80000300800 */
[----:B------:R-:W3:Y:S01]  /*19110*/  LDL.LU R4, [R1+0x4e4] ;  /* 0x0004e40001047983 */ /* 0x000ee20000300800 */
[----:B------:R-:W-:-:S03]  /*19120*/  IMAD R13, R8, R3, R13 ;  /* 0x00000003080d7224 */ /* 0x000fc600078e020d */
[----:B------:R-:W3:Y:S01]  /*19130*/  LDL.LU R5, [R1+0x4e0] ;  /* 0x0004e00001057983 */ /* 0x000ee20000300800 */
[----:B------:R-:W-:-:S03]  /*19140*/  LOP3.LUT R3, R2, 0x10, RZ, 0x3c, !PT ;  /* 0x0000001002037812 */ /* 0x000fc600078e3cff */
[----:B------:R-:W3:Y:S04]  /*19150*/  LDL.LU R114, [R1+0x4dc] ;  /* 0x0004dc0001727983 */ /* 0x000ee80000300800 */
[----:B------:R-:W3:Y:S04]  /*19160*/  LDL.LU R115, [R1+0x4d8] ;  /* 0x0004d80001737983 */ /* 0x000ee80000300800 */
[----:B------:R-:W3:Y:S04]  /*19170*/  LDL.LU R116, [R1+0x4d4] ;  /* 0x0004d40001747983 */ /* 0x000ee80000300800 */
[----:B------:R-:W3:Y:S04]  /*19180*/  LDL.LU R118, [R1+0x4d0] ;  /* 0x0004d00001767983 */ /* 0x000ee80000300800 */
[----:B------:R-:W3:Y:S04]  /*19190*/  LDL.LU R119, [R1+0x4cc] ;  /* 0x0004cc0001777983 */ /* 0x000ee80000300800 */
[----:B------:R-:W3:Y:S04]  /*191a0*/  LDL.LU R120, [R1+0x4c8] ;  /* 0x0004c80001787983 */ /* 0x000ee80000300800 */
[----:B------:R-:W3:Y:S04]  /*191b0*/  LDL.LU R121, [R1+0x4c4] ;  /* 0x0004c40001797983 */ /* 0x000ee80000300800 */
[----:B------:R-:W-:Y:S04]  /*191c0*/  STS.U8 [R2+UR10+0x10600], R124 ;  /* 0x0106007c02007988 */ /* 0x000fe8000800000a */
        /* <DEDUP_REMOVED lines=8> */
[----:B----4-:R-:W-:Y:S04]  /*19250*/  STS.U8 [R2+UR10+0x11800], R133 ;  /* 0x0118008502007988 */ /* 0x010fe8000800000a */
[----:B------:R-:W-:Y:S04]  /*19260*/  STS.U8 [R2+UR10+0x11a00], R134 ;  /* 0x011a008602007988 */ /* 0x000fe8000800000a */
[----:B------:R-:W-:Y:S04]  /*19270*/  STS.U8 [R2+UR10+0x11c00], R135 ;  /* 0x011c008702007988 */ /* 0x000fe8000800000a */
[----:B------:R-:W-:Y:S04]  /*19280*/  STS.U8 [R2+UR10+0x11e00], R136 ;  /* 0x011e008802007988 */ /* 0x000fe8000800000a */
[----:B------:R-:W4:Y:S04]  /*19290*/  LDL.LU R122, [R1+0x4c0] ;  /* 0x0004c000017a7983 */ /* 0x000f280000300800 */
[----:B------:R0:W-:Y:S04]  /*192a0*/  STS.U8 [R3+UR10+0x10080], R139 ;  /* 0x0100808b03007988 */ /* 0x0001e8000800000a */
[----:B------:R-:W4:Y:S04]  /*192b0*/  LDL.LU R123, [R1+0x4bc] ;  /* 0x0004bc00017b7983 */ /* 0x000f280000300800 */
[----:B0-----:R-:W4:Y:S04]  /*192c0*/  LDL.LU R139, [R1+0x4b4] ;  /* 0x0004b400018b7983 */ /* 0x001f280000300800 */
[----:B--2---:R0:W-:Y:S04]  /*192d0*/  STS.U8 [R3+UR10+0x10280], R140 ;  /* 0x0102808c03007988 */ /* 0x0041e8000800000a */
[----:B0-----:R-:W2:Y:S04]  /*192e0*/  LDL.LU R140, [R1+0x4b8] ;  /* 0x0004b800018c7983 */ /* 0x001ea80000300800 */
        /* <DEDUP_REMOVED lines=10> */
[----:B---3--:R0:W-:Y:S04]  /*19390*/  STS.U8 [R3+UR10+0x10880], R4 ;  /* 0x0108800403007988 */ /* 0x0081e8000800000a */
[----:B------:R-:W3:Y:S04]  /*193a0*/  LDL.LU R134, [R1+0x488] ;  /* 0x0004880001867983 */ /* 0x000ee80000300800 */
[----:B------:R-:W3:Y:S01]  /*193b0*/  LDL.LU R135, [R1+0x484] ;  /* 0x0004840001877983 */ /* 0x000ee20000300800 */
[----:B0-----:R-:W-:-:S03]  /*193c0*/  LOP3.LUT R4, R2, 0x20, RZ, 0x3c, !PT ;  /* 0x0000002002047812 */ /* 0x001fc600078e3cff */
[----:B------:R0:W-:Y:S04]  /*193d0*/  STS.U8 [R3+UR10+0x10480], R137 ;  /* 0x0104808903007988 */ /* 0x0001e8000800000a */
[----:B------:R-:W3:Y:S04]  /*193e0*/  LDL.LU R136, [R1+0x480] ;  /* 0x0004800001887983 */ /* 0x000ee80000300800 */
[----:B------:R1:W-:Y:S04]  /*193f0*/  STS.U8 [R3+UR10+0x10680], R138 ;  /* 0x0106808a03007988 */ /* 0x0003e8000800000a */
[----:B0-----:R-:W3:Y:S04]  /*19400*/  LDL.LU R137, [R1+0x47c] ;  /* 0x00047c0001897983 */ /* 0x001ee80000300800 */
[----:B------:R-:W-:Y:S04]  /*19410*/  STS.U8 [R3+UR10+0x10a80], R5 ;  /* 0x010a800503007988 */ /* 0x000fe8000800000a */
[----:B-1----:R-:W3:Y:S04]  /*19420*/  LDL.LU R138, [R1+0x474] ;  /* 0x00047400018a7983 */ /* 0x002ee80000300800 */
        /* <DEDUP_REMOVED lines=9> */
[----:B------:R0:W-:Y:S04]  /*194c0*/  STS.U8 [R3+UR10+0x11e80], R139 ;  /* 0x011e808b03007988 */ /* 0x0001e8000800000a */
        /* <DEDUP_REMOVED lines=10> */
[----:B------:R-:W2:Y:S01]  /*19570*/  LDL.LU R122, [R1+0x450] ;  /* 0x00045000017a7983 */ /* 0x000ea20000300800 */
[----:B------:R-:W-:-:S03]  /*19580*/  LOP3.LUT R5, R2, 0x30, RZ, 0x3c, !PT ;  /* 0x0000003002057812 */ /* 0x000fc600078e3cff */
[----:B------:R0:W-:Y:S04]  /*19590*/  STS.U8 [R4+UR10+0x10300], R124 ;  /* 0x0103007c04007988 */ /* 0x0001e8000800000a */
[----:B------:R-:W2:Y:S04]  /*195a0*/  LDL.LU R123, [R1+0x44c] ;  /* 0x00044c00017b7983 */ /* 0x000ea80000300800 */
[----:B------:R1:W-:Y:S04]  /*195b0*/  STS.U8 [R4+UR10+0x10500], R125 ;  /* 0x0105007d04007988 */ /* 0x0003e8000800000a */
[----:B0-----:R-:W2:Y:S04]  /*195c0*/  LDL.LU R124, [R1+0x448] ;  /* 0x00044800017c7983 */ /* 0x001ea80000300800 */
[----:B------:R0:W-:Y:S04]  /*195d0*/  STS.U8 [R4+UR10+0x10700], R126 ;  /* 0x0107007e04007988 */ /* 0x0001e8000800000a */
[----:B-1----:R-:W2:Y:S04]  /*195e0*/  LDL.LU R125, [R1+0x444] ;  /* 0x00044400017d7983 */ /* 0x002ea80000300800 */
[----:B0-----:R-:W2:Y:S04]  /*195f0*/  LDL.LU R126, [R1+0x440] ;  /* 0x00044000017e7983 */ /* 0x001ea80000300800 */
[----:B------:R-:W2:Y:S04]  /*19600*/  LDL.LU R2, [R1+0x43c] ;  /* 0x00043c0001027983 */ /* 0x000ea80000300800 */
[----:B------:R0:W-:Y:S04]  /*19610*/  STS.U8 [R4+UR10+0x10900], R127 ;  /* 0x0109007f04007988 */ /* 0x0001e8000800000a */
[----:B------:R1:W-:Y:S04]  /*19620*/  STS.U8 [R4+UR10+0x10b00], R128 ;  /* 0x010b008004007988 */ /* 0x0003e8000800000a */
[----:B------:R3:W-:Y:S04]  /*19630*/  STS.U8 [R4+UR10+0x10d00], R129 ;  /* 0x010d008104007988 */ /* 0x0007e8000800000a */
[----:B0-----:R-:W2:Y:S04]  /*19640*/  LDL.LU R127, [R1+0x438] ;  /* 0x00043800017f7983 */ /* 0x001ea80000300800 */
[----:B-1----:R-:W2:Y:S04]  /*19650*/  LDL.LU R128, [R1+0x434] ;  /* 0x0004340001807983 */ /* 0x002ea80000300800 */
[----:B------:R0:W-:Y:S04]  /*19660*/  STS.U8 [R4+UR10+0x10f00], R130 ;  /* 0x010f008204007988 */ /* 0x0001e8000800000a */
[----:B---3--:R-:W3:Y:S04]  /*19670*/  LDL.LU R129, [R1+0x430] ;  /* 0x0004300001817983 */ /* 0x008ee80000300800 */
[----:B------:R1:W-:Y:S04]  /*19680*/  STS.U8 [R4+UR10+0x11100], R131 ;  /* 0x0111008304007988 */ /* 0x0003e8000800000a */
[----:B0-----:R-:W3:Y:S04]  /*19690*/  LDL.LU R130, [R1+0x42c] ;  /* 0x00042c0001827983 */ /* 0x001ee80000300800 */
[----:B------:R0:W-:Y:S04]  /*196a0*/  STS.U8 [R4+UR10+0x11300], R132 ;  /* 0x0113008404007988 */ /* 0x0001e8000800000a */
[----:B-1----:R-:W3:Y:S04]  /*196b0*/  LDL.LU R131, [R1+0x428] ;  /* 0x0004280001837983 */ /* 0x002ee80000300800 */
        /* <DEDUP_REMOVED lines=12> */
[----:B----4-:R1:W-:Y:S04]  /*19780*/  STS.U8 [R5+UR10+0x10180], R139 ;  /* 0x0101808b05007988 */ /* 0x0103e8000800000a */
[----:B0-----:R-:W4:Y:S04]  /*19790*/  LDL.LU R138, [R1+0x220] ;  /* 0x00022000018a7983 */ /* 0x001f280000300800 */
[----:B-1----:R-:W3:Y:S04]  /*197a0*/  LDL.LU R139, [R1+0x21c] ;  /* 0x00021c00018b7983 */ /* 0x002ee80000300800 */
[----:B--2---:R0:W-:Y:S04]  /*197b0*/  STS.U8 [R5+UR10+0x10380], R140 ;  /* 0x0103808c05007988 */ /* 0x0041e8000800000a */
[----:B0-----:R-:W2:Y:S04]  /*197c0*/  LDL.LU R140, [R1+0x218] ;  /* 0x00021800018c7983 */ /* 0x001ea80000300800 */
[----:B------:R-:W2:Y:S04]  /*197d0*/  LDL.LU R4, [R1+0x210] ;  /* 0x0002100001047983 */ /* 0x000ea80000300800 */
[----:B------:R-:W2:Y:S04]  /*197e0*/  LDL.LU R3, [R1+0x20c] ;  /* 0x00020c0001037983 */ /* 0x000ea80000300800 */
[----:B------:R0:W-:Y:S04]  /*197f0*/  STS.U8 [R5+UR10+0x10580], R114 ;  /* 0x0105807205007988 */ /* 0x0001e8000800000a */
[----:B------:R1:W-:Y:S04]  /*19800*/  STS.U8 [R5+UR10+0x10780], R115 ;  /* 0x0107807305007988 */ /* 0x0003e8000800000a */
[----:B------:R1:W-:Y:S04]  /*19810*/  STS.U8 [R5+UR10+0x10980], R116 ;  /* 0x0109807405007988 */ /* 0x0003e8000800000a */
[----:B0-----:R-:W2:Y:S04]  /*19820*/  LDL.LU R114, [R1+0xb68] ;  /* 0x000b680001727983 */ /* 0x001ea80000300800 */
[----:B-1----:R-:W2:Y:S04]  /*19830*/  LDL.LU R115, [R1+0xb64] ;  /* 0x000b640001737983 */ /* 0x002ea80000300800 */
[----:B------:R-:W2:Y:S04]  /*19840*/  LDL.LU R116, [R1+0xb60] ;  /* 0x000b600001747983 */ /* 0x000ea80000300800 */
[----:B------:R0:W-:Y:S02]  /*19850*/  STS.U8 [R5+UR10+0x11d80], R2 ;  /* 0x011d800205007988 */ /* 0x0001e4000800000a */
[----:B0-----:R-:W0:Y:S02]  /*19860*/  S2R R2, SR_TID.X ;  /* 0x0000000000027919 */ /* 0x001e240000002100 */
[----:B------:R1:W-:Y:S04]  /*19870*/  STS.U8 [R5+UR10+0x10b80], R118 ;  /* 0x010b807605007988 */ /* 0x0003e8000800000a */
[----:B------:R1:W-:Y:S04]  /*19880*/  STS.U8 [R5+UR10+0x10d80], R119 ;  /* 0x010d807705007988 */ /* 0x0003e8000800000a */
[----:B------:R1:W-:Y:S04]  /*19890*/  STS.U8 [R5+UR10+0x10f80], R120 ;  /* 0x010f807805007988 */ /* 0x0003e8000800000a */
[----:B-1----:R-:W2:Y:S04]  /*198a0*/  LDL.LU R118, [R1+0xb5c] ;  /* 0x000b5c0001767983 */ /* 0x002ea80000300800 */
[----:B------:R-:W2:Y:S04]  /*198b0*/  LDL.LU R119, [R1+0xb58] ;  /* 0x000b580001777983 */ /* 0x000ea80000300800 */
[----:B------:R-:W2:Y:S04]  /*198c0*/  LDL.LU R120, [R1+0xb54] ;  /* 0x000b540001787983 */ /* 0x000ea80000300800 */
[----:B------:R1:W-:Y:S04]  /*198d0*/  STS.U8 [R5+UR10+0x11180], R121 ;  /* 0x0111807905007988 */ /* 0x0003e8000800000a */
[----:B------:R1:W-:Y:S01]  /*198e0*/  STS.U8 [R5+UR10+0x11380], R122 ;  /* 0x0113807a05007988 */ /* 0x0003e2000800000a */
[----:B0-----:R-:W-:-:S03]  /*198f0*/  LOP3.LUT R2, R2, 0x7f, RZ, 0xc0, !PT ;  /* 0x0000007f02027812 */ /* 0x001fc600078ec0ff */
[----:B------:R0:W-:Y:S04]  /*19900*/  STS.U8 [R5+UR10+0x11580], R123 ;  /* 0x0115807b05007988 */ /* 0x0001e8000800000a */
[----:B-1----:R-:W2:Y:S04]  /*19910*/  LDL.LU R121, [R1+0xb50] ;  /* 0x000b500001797983 */ /* 0x002ea80000300800 */
[----:B------:R-:W2:Y:S04]  /*19920*/  LDL.LU R122, [R1+0xb4c] ;  /* 0x000b4c00017a7983 */ /* 0x000ea80000300800 */
[----:B0-----:R-:W2:Y:S04]  /*19930*/  LDL.LU R123, [R1+0xb48] ;  /* 0x000b4800017b7983 */ /* 0x001ea80000300800 */
[----:B------:R0:W-:Y:S04]  /*19940*/  STS.U8 [R5+UR10+0x11780], R124 ;  /* 0x0117807c05007988 */ /* 0x0001e8000800000a */
[----:B------:R1:W-:Y:S04]  /*19950*/  STS.U8 [R5+UR10+0x11980], R125 ;  /* 0x0119807d05007988 */ /* 0x0003e8000800000a */
[----:B------:R1:W-:Y:S04]  /*19960*/  STS.U8 [R5+UR10+0x11b80], R126 ;  /* 0x011b807e05007988 */ /* 0x0003e8000800000a */
[----:B0-----:R-:W2:Y:S04]  /*19970*/  LDL.LU R124, [R1+0xb44] ;  /* 0x000b4400017c7983 */ /* 0x001ea80000300800 */
[----:B-1----:R-:W2:Y:S04]  /*19980*/  LDL.LU R125, [R1+0xb40] ;  /* 0x000b4000017d7983 */ /* 0x002ea80000300800 */
[----:B------:R-:W2:Y:S04]  /*19990*/  LDL.LU R126, [R1+0xb3c] ;  /* 0x000b3c00017e7983 */ /* 0x000ea80000300800 */
[----:B------:R0:W-:Y:S04]  /*199a0*/  STS.U8 [R5+UR10+0x11f80], R68 ;  /* 0x011f804405007988 */ /* 0x0001e8000800000a */
[----:B------:R1:W-:Y:S04]  /*199b0*/  STS.U8 [R2+UR10], R127 ;  /* 0x0000007f02007988 */ /* 0x0003e8000800000a */
[----:B------:R4:W-:Y:S04]  /*199c0*/  STS.U8 [R2+UR10+0x400], R128 ;  /* 0x0004008002007988 */ /* 0x0009e8000800000a */
[----:B0-----:R-:W2:Y:S04]  /*199d0*/  LDL.LU R5, [R1+0x214] ;  /* 0x0002140001057983 */ /* 0x001ea80000300800 */
[----:B-1----:R-:W2:Y:S04]  /*199e0*/  LDL.LU R127, [R1+0xb38] ;  /* 0x000b3800017f7983 */ /* 0x002ea80000300800 */
[----:B----4-:R-:W4:Y:S04]  /*199f0*/  LDL.LU R128, [R1+0xb34] ;  /* 0x000b340001807983 */ /* 0x010f280000300800 */
[----:B---3--:R0:W-:Y:S04]  /*19a00*/  STS.U8 [R2+UR10+0x800], R129 ;  /* 0x0008008102007988 */ /* 0x0081e8000800000a */
[----:B------:R1:W-:Y:S04]  /*19a10*/  STS.U8 [R2+UR10+0xc00], R130 ;  /* 0x000c008202007988 */ /* 0x0003e8000800000a */
[----:B------:R3:W-:Y:S04]  /*19a20*/  STS.U8 [R2+UR10+0x1000], R131 ;  /* 0x0010008302007988 */ /* 0x0007e8000800000a */
[----:B0-----:R-:W4:Y:S04]  /*19a30*/  LDL.LU R129, [R1+0xb30] ;  /* 0x000b300001817983 */ /* 0x001f280000300800 */
[----:B-1----:R-:W4:Y:S04]  /*19a40*/  LDL.LU R130, [R1+0xb2c] ;  /* 0x000b2c0001827983 */ /* 0x002f280000300800 */
[----:B---3--:R-:W3:Y:S04]  /*19a50*/  LDL.LU R131, [R1+0xb28] ;  /* 0x000b280001837983 */ /* 0x008ee80000300800 */
[----:B------:R0:W-:Y:S04]  /*19a60*/  STS.U8 [R2+UR10+0x1400], R132 ;  /* 0x0014008402007988 */ /* 0x0001e8000800000a */
[----:B------:R1:W-:Y:S04]  /*19a70*/  STS.U8 [R2+UR10+0x1800], R133 ;  /* 0x0018008502007988 */ /* 0x0003e8000800000a */
[----:B------:R1:W-:Y:S04]  /*19a80*/  STS.U8 [R2+UR10+0x1c00], R134 ;  /* 0x001c008602007988 */ /* 0x0003e8000800000a */
[----:B0-----:R-:W3:Y:S04]  /*19a90*/  LDL.LU R132, [R1+0xb24] ;  /* 0x000b240001847983 */ /* 0x001ee80000300800 */
[----:B-1----:R-:W3:Y:S04]  /*19aa0*/  LDL.LU R133, [R1+0xb20] ;  /* 0x000b200001857983 */ /* 0x002ee80000300800 */
[----:B------:R-:W3:Y:S04]  /*19ab0*/  LDL.LU R134, [R1+0xb1c] ;  /* 0x000b1c0001867983 */ /* 0x000ee80000300800 */
        /* <DEDUP_REMOVED lines=8> */
[----:B0-----:R-:W3:Y:S04]  /*19b40*/  LDL.LU R138, [R1+0xb0c] ;  /* 0x000b0c00018a7983 */ /* 0x001ee80000300800 */
[----:B-1----:R-:W3:Y:S04]  /*19b50*/  LDL.LU R139, [R1+0xb08] ;  /* 0x000b0800018b7983 */ /* 0x002ee80000300800 */
[----:B--2---:R0:W-:Y:S04]  /*19b60*/  STS.U8 [R2+UR10+0x3400], R140 ;  /* 0x0034008c02007988 */ /* 0x0041e8000800000a */
[----:B0-----:R-:W2:Y:S04]  /*19b70*/  LDL.LU R140, [R1+0xb04] ;  /* 0x000b0400018c7983 */ /* 0x001ea80000300800 */
[----:B------:R0:W-:Y:S04]  /*19b80*/  STS.U8 [R2+UR10+0x4000], R3 ;  /* 0x0040000302007988 */ /* 0x0001e8000800000a */
[----:B------:R1:W-:Y:S01]  /*19b90*/  STS.U8 [R2+UR10+0x3c00], R4 ;  /* 0x003c000402007988 */ /* 0x0003e2000800000a */
[----:B0-----:R-:W-:-:S02]  /*19ba0*/  LOP3.LUT R3, R2, 0x10, RZ, 0x3c, !PT ;  /* 0x0000001002037812 */ /* 0x001fc400078e3cff */
[C---:B-1----:R-:W-:Y:S01]  /*19bb0*/  LOP3.LUT R4, R2.reuse, 0x20, RZ, 0x3c, !PT ;  /* 0x0000002002047812 */ /* 0x042fe200078e3cff */
[----:B------:R-:W-:Y:S04]  /*19bc0*/  STS.U8 [R2+UR10+0x7c00], R126 ;  /* 0x007c007e02007988 */ /* 0x000fe8000800000a */
[----:B------:R0:W-:Y:S04]  /*19bd0*/  STS.U8 [R2+UR10+0x3800], R5 ;  /* 0x0038000502007988 */ /* 0x0001e8000800000a */
[----:B------:R-:W-:Y:S04]  /*19be0*/  STS.U8 [R2+UR10+0x7800], R127 ;  /* 0x0078007f02007988 */ /* 0x000fe8000800000a */
[----:B----4-:R-:W-:Y:S01]  /*19bf0*/  STS.U8 [R2+UR10+0x7400], R128 ;  /* 0x0074008002007988 */ /* 0x010fe2000800000a */
[----:B0-----:R-:W-:-:S03]  /*19c00*/  LOP3.LUT R5, R2, 0x30, RZ, 0x3c, !PT ;  /* 0x0000003002057812 */ /* 0x001fc600078e3cff */
[----:B------:R-:W-:Y:S04]  /*19c10*/  STS.U8 [R2+UR10+0x7000], R129 ;  /* 0x0070008102007988 */ /* 0x000fe8000800000a */
[----:B------:R-:W-:Y:S04]  /*19c20*/  STS.U8 [R2+UR10+0x6c00], R130 ;  /* 0x006c008202007988 */ /* 0x000fe8000800000a */
[----:B---3--:R-:W-:Y:S04]  /*19c30*/  STS.U8 [R2+UR10+0x6800], R131 ;  /* 0x0068008302007988 */ /* 0x008fe8000800000a */
[----:B------:R-:W-:Y:S04]  /*19c40*/  STS.U8 [R2+UR10+0x6400], R132 ;  /* 0x0064008402007988 */ /* 0x000fe8000800000a */
[----:B------:R-:W-:Y:S04]  /*19c50*/  STS.U8 [R2+UR10+0x6000], R133 ;  /* 0x0060008502007988 */ /* 0x000fe8000800000a */
[----:B------:R-:W-:Y:S04]  /*19c60*/  STS.U8 [R2+UR10+0x5c00], R134 ;  /* 0x005c008602007988 */ /* 0x000fe8000800000a */
[----:B------:R-:W-:Y:S04]  /*19c70*/  STS.U8 [R2+UR10+0x5800], R135 ;  /* 0x0058008702007988 */ /* 0x000fe8000800000a */
[----:B------:R-:W-:Y:S04]  /*19c80*/  STS.U8 [R2+UR10+0x5400], R136 ;  /* 0x0054008802007988 */ /* 0x000fe8000800000a */
[----:B------:R-:W-:Y:S04]  /*19c90*/  STS.U8 [R2+UR10+0x5000], R137 ;  /* 0x0050008902007988 */ /* 0x000fe8000800000a */
[----:B------:R-:W-:Y:S04]  /*19ca0*/  STS.U8 [R2+UR10+0x4c00], R138 ;  /* 0x004c008a02007988 */ /* 0x000fe8000800000a */
[----:B------:R0:W-:Y:S04]  /*19cb0*/  STS.U8 [R2+UR10+0x4800], R139 ;  /* 0x0048008b02007988 */ /* 0x0001e8000800000a */
[----:B0-----:R-:W3:Y:S04]  /*19cc0*/  LDL R139, [R1+0x188] ;  /* 0x00018800018b7983 */ /* 0x001ee80000100800 */
[----:B--2---:R-:W-:Y:S04]  /*19cd0*/  STS.U8 [R2+UR10+0x4400], R140 ;  /* 0x0044008c02007988 */ /* 0x004fe8000800000a */
        /* <DEDUP_REMOVED lines=32> */
[----:B------:R-:W-:Y:S04]  /*19ee0*/  STS.U8 [R4+UR10+0x100], R88 ;  /* 0x0001005804007988 */ /* 0x000fe8000800000a */
[----:B0-----:R-:W2:Y:S04]  /*19ef0*/  LDL R3, [R1+0x184] ;  /* 0x0001840001037983 */ /* 0x001ea80000100800 */
        /* <DEDUP_REMOVED lines=31> */
[----:B------:R1:W-:Y:S04]  /*1a0f0*/  STS.U8 [R5+UR10+0x6980], R21 ;  /* 0x0069801505007988 */ /* 0x0003e8000800000a */
[----:B------:R4:W-:Y:S04]  /*1a100*/  STS.U8 [R5+UR10+0x6d80], R19 ;  /* 0x006d801305007988 */ /* 0x0009e8000800000a */
[----:B0-----:R-:W2:Y:S04]  /*1a110*/  LDL R15, [R1+0x194] ;  /* 0x00019400010f7983 */ /* 0x001ea80000100800 */
[----:B-1----:R-:W2:Y:S04]  /*1a120*/  LDL R21, [R1+0x190] ;  /* 0x0001900001157983 */ /* 0x002ea80000100800 */
[----:B----4-:R-:W4:Y:S04]  /*1a130*/  LDL R19, [R1+0x18c] ;  /* 0x00018c0001137983 */ /* 0x010f280000100800 */
[----:B------:R-:W4:Y:S01]  /*1a140*/  LDL R4, [R1+0x198] ;  /* 0x0001980001047983 */ /* 0x000f220000100800 */
[----:B------:R-:W-:Y:S01]  /*1a150*/  LOP3.LUT R140, R2, 0x40, RZ, 0x3c, !PT ;  /* 0x00000040028c7812 */ /* 0x000fe200078e3cff */
[----:B---3--:R-:W-:Y:S01]  /*1a160*/  @P2 IMAD.MOV.U32 R16, RZ, RZ, R139 ;  /* 0x000000ffff102224 */ /* 0x008fe200078e008b */
[----:B------:R-:W-:Y:S01]  /*1a170*/  PRMT R138, RZ, 0x7610, R138 ;  /* 0x00007610ff8a7816 */ /* 0x000fe2000000008a */
[----:B------:R-:W-:Y:S01]  /*1a180*/  STS.U8 [R5+UR10+0x180], R67 ;  /* 0x0001804305007988 */ /* 0x000fe2000800000a */
[----:B------:R-:W-:-:S03]  /*1a190*/  PRMT R137, RZ, 0x7610, R137 ;  /* 0x00007610ff897816 */ /* 0x000fc60000000089 */
        /* <DEDUP_REMOVED lines=35> */
[----:B------:R0:W-:Y:S01]  /*1a3d0*/  STS.U8 [R140+UR10+0x1a00], R73 ;  /* 0x001a00498c007988 */ /* 0x0001e2000800000a */
[----:B--2---:R-:W-:Y:S01]  /*1a3e0*/  @P2 IMAD.MOV.U32 R17, RZ, RZ, R3 ;  /* 0x000000ffff112224 */ /* 0x004fe200078e0003 */
[----:B------:R-:W-:-:S02]  /*1a3f0*/  PRMT R136, RZ, 0x7610, R136 ;  /* 0x00007610ff887816 */ /* 0x000fc40000000088 */
[----:B------:R-:W2:Y:S04]  /*1a400*/  LDL R20, [R1+0x1d0] ;  /* 0x0001d00001147983 */ /* 0x000ea80000100800 */
[----:B------:R1:W3:Y:S04]  /*1a410*/  @P2 LDG.E.U8 R138, desc[UR24][R16.64] ;  /* 0x00000018108a2981 */ /* 0x0002e8000c1e1100 */
[----:B------:R-:W2:Y:S01]  /*1a420*/  LDL R18, [R1+0x1cc] ;  /* 0x0001cc0001127983 */ /* 0x000ea20000100800 */
[----:B------:R-:W-:Y:S02]  /*1a430*/  PRMT R135, RZ, 0x7610, R135 ;  /* 0x00007610ff877816 */ /* 0x000fe40000000087 */
[----:B------:R-:W-:Y:S01]  /*1a440*/  PRMT R134, RZ, 0x7610, R134 ;  /* 0x00007610ff867816 */ /* 0x000fe20000000086 */
[----:B0-----:R-:W2:Y:S04]  /*1a450*/  LDL R140, [R1+0x1d8] ;  /* 0x0001d800018c7983 */ /* 0x001ea80000100800 */
[----:B------:R-:W2:Y:S04]  /*1a460*/  LDL R88, [R1+0x228] ;  /* 0x0002280001587983 */ /* 0x000ea80000100800 */
[----:B------:R-:W2:Y:S04]  /*1a470*/  LDL R87, [R1+0x204] ;  /* 0x0002040001577983 */ /* 0x000ea80000100800 */
[----:B------:R-:W2:Y:S04]  /*1a480*/  LDL R5, [R1+0x22c] ;  /* 0x00022c0001057983 */ /* 0x000ea80000100800 */
[----:B------:R-:W2:Y:S04]  /*1a490*/  LDL R2, [R1+0x230] ;  /* 0x0002300001027983 */ /* 0x000ea80000100800 */
[----:B------:R-:W2:Y:S04]  /*1a4a0*/  LDL R3, [R1+0x234] ;  /* 0x0002340001037983 */ /* 0x000ea80000100800 */
[----:B------:R-:W2:Y:S01]  /*1a4b0*/  LDL R139, [R1+0x238] ;  /* 0x00023800018b7983 */ /* 0x000ea20000100800 */
[----:B-1----:R-:W-:-:S03]  /*1a4c0*/  @P2 IMAD.MOV.U32 R16, RZ, RZ, R21 ;  /* 0x000000ffff102224 */ /* 0x002fc600078e0015 */
[----:B------:R-:W2:Y:S01]  /*1a4d0*/  LDL R21, [R1+0x268] ;  /* 0x0002680001157983 */ /* 0x000ea20000100800 */
[----:B----4-:R-:W-:-:S03]  /*1a4e0*/  @P2 IMAD.MOV.U32 R17, RZ, RZ, R19 ;  /* 0x000000ffff112224 */ /* 0x010fc600078e0013 */
[----:B------:R-:W4:Y:S04]  /*1a4f0*/  LDL R19, [R1+0x264] ;  /* 0x0002640001137983 */ /* 0x000f280000100800 */
[----:B------:R0:W2:Y:S02]  /*1a500*/  @P2 LDG.E.U8 R137, desc[UR24][R16.64] ;  /* 0x0000001810892981 */ /* 0x0000a4000c1e1100 */
[----:B0-----:R-:W-:Y:S02]  /*1a510*/  @P2 IMAD.MOV.U32 R16, RZ, RZ, R4 ;  /* 0x000000ffff102224 */ /* 0x001fe400078e0004 */
[----:B------:R-:W-:Y:S01]  /*1a520*/  @P2 IMAD.MOV.U32 R17, RZ, RZ, R15 ;  /* 0x000000ffff112224 */ /* 0x000fe200078e000f */
[----:B------:R-:W2:Y:S04]  /*1a530*/  LDL R4, [R1+0x270] ;  /* 0x0002700001047983 */ /* 0x000ea80000100800 */
[----:B------:R0:W2:Y:S04]  /*1a540*/  @P2 LDG.E.U8 R136, desc[UR24][R16.64] ;  /* 0x0000001810882981 */ /* 0x0000a8000c1e1100 */
[----:B------:R-:W2:Y:S04]  /*1a550*/  LDL R15, [R1+0x26c] ;  /* 0x00026c00010f7983 */ /* 0x000ea80000100800 */
[----:B------:R-:W0:Y:S04]  /*1a560*/  LDL R16, [R1+0x1c4] ;  /* 0x0001c40001107983 */ /* 0x000e280000100800 */
[----:B------:R-:W0:Y:S02]  /*1a570*/  LDL R17, [R1+0x1c8] ;  /* 0x0001c80001117983 */ /* 0x000e240000100800 */
[----:B0-----:R-:W-:-:S04]  /*1a580*/  @P2 LOP3.LUT R17, R17, R16, RZ, 0x3c, !PT ;  /* 0x0000001011112212 */ /* 0x001fc800078e3cff */
[----:B------:R-:W-:-:S04]  /*1a590*/  @P2 LOP3.LUT R16, R17, R16, RZ, 0x3c, !PT ;  /* 0x0000001011102212 */ /* 0x000fc800078e3cff */
[----:B------:R-:W-:-:S05]  /*1a5a0*/  @P2 LOP3.LUT R17, R17, R16, RZ, 0x3c, !PT ;  /* 0x0000001011112212 */ /* 0x000fca00078e3cff */
[----:B------:R2:W3:Y:S02]  /*1a5b0*/  @P2 LDG.E.U8 R135, desc[UR24][R16.64] ;  /* 0x0000001810872981 */ /* 0x0004e4000c1e1100 */
[----:B--2---:R-:W-:Y:S02]  /*1a5c0*/  @P2 IMAD.MOV.U32 R16, RZ, RZ, R20 ;  /* 0x000000ffff102224 */ /* 0x004fe400078e0014 */
[----:B------:R-:W-:Y:S01]  /*1a5d0*/  @P2 IMAD.MOV.U32 R17, RZ, RZ, R18 ;  /* 0x000000ffff112224 */ /* 0x000fe200078e0012 */
[----:B------:R-:W2:Y:S04]  /*1a5e0*/  LDL R20, [R1+0x278] ;  /* 0x0002780001147983 */ /* 0x000ea80000100800 */
[----:B------:R0:W2:Y:S04]  /*1a5f0*/  @P2 LDG.E.U8 R134, desc[UR24][R16.64] ;  /* 0x0000001810862981 */ /* 0x0000a8000c1e1100 */
[----:B------:R-:W2:Y:S04]  /*1a600*/  LDL R18, [R1+0x274] ;  /* 0x0002740001127983 */ /* 0x000ea80000100800 */
[----:B------:R-:W2:Y:S01]  /*1a610*/  LDL R17, [R1+0x1d4] ;  /* 0x0001d40001117983 */ /* 0x000ea20000100800 */
[----:B------:R-:W-:Y:S01]  /*1a620*/  PRMT R133, RZ, 0x7610, R133 ;  /* 0x00007610ff857816 */ /* 0x000fe20000000085 */
[----:B0-----:R-:W-:Y:S01]  /*1a630*/  @P2 IMAD.MOV.U32 R16, RZ, RZ, R140 ;  /* 0x000000ffff102224 */ /* 0x001fe200078e008c */
[----:B------:R-:W-:Y:S01]  /*1a640*/  PRMT R132, RZ, 0x7610, R132 ;  /* 0x00007610ff847816 */ /* 0x000fe20000000084 */
[----:B------:R-:W3:Y:S01]  /*1a650*/  LDL R140, [R1+0x2b8] ;  /* 0x0002b800018c7983 */ /* 0x000ee20000100800 */
[----:B------:R-:W-:-:S02]  /*1a660*/  PRMT R131, RZ, 0x7610, R131 ;  /* 0x00007610ff837816 */ /* 0x000fc40000000083 */
[----:B------:R-:W-:Y:S02]  /*1a670*/  PRMT R130, RZ, 0x7610, R130 ;  /* 0x00007610ff827816 */ /* 0x000fe40000000082 */
[----:B------:R-:W-:Y:S02]  /*1a680*/  PRMT R129, RZ, 0x7610, R129 ;  /* 0x00007610ff817816 */ /* 0x000fe40000000081 */
[----:B------:R-:W-:Y:S02]  /*1a690*/  PRMT R128, RZ, 0x7610, R128 ;  /* 0x00007610ff807816 */ /* 0x000fe40000000080 */
[----:B------:R-:W-:Y:S01]  /*1a6a0*/  PRMT R127, RZ, 0x7610, R127 ;  /* 0x00007610ff7f7816 */ /* 0x000fe2000000007f */
[----:B--2---:R0:W2:Y:S02]  /*1a6b0*/  @P2 LDG.E.U8 R133, desc[UR24][R16.64] ;  /* 0x0000001810852981 */ /* 0x0040a4000c1e1100 */
[----:B0-----:R-:W-:Y:S02]  /*1a6c0*/  @P2 IMAD.MOV.U32 R16, RZ, RZ, R88 ;  /* 0x000000ffff102224 */ /* 0x001fe400078e0058 */
[----:B------:R-:W-:Y:S01]  /*1a6d0*/  @P2 IMAD.MOV.U32 R17, RZ, RZ, R87 ;  /* 0x000000ffff112224 */ /* 0x000fe200078e0057 */
[----:B------:R-:W2:Y:S04]  /*1a6e0*/  LDL R88, [R1+0x2a0] ;  /* 0x0002a00001587983 */ /* 0x000ea80000100800 */
[----:B------:R0:W2:Y:S04]  /*1a6f0*/  @P2 LDG.E.U8 R132, desc[UR24][R16.64] ;  /* 0x0000001810842981 */ /* 0x0000a8000c1e1100 */
[----:B------:R-:W2:Y:S01]  /*1a700*/  LDL R87, [R1+0x29c] ;  /* 0x00029c0001577983 */ /* 0x000ea20000100800 */
[----:B0-----:R-:W-:-:S02]  /*1a710*/  @P2 IMAD.MOV.U32 R16, RZ, RZ, R2 ;  /* 0x000000ffff102224 */ /* 0x001fc400078e0002 */
[----:B------:R-:W-:Y:S01]  /*1a720*/  @P2 IMAD.MOV.U32 R17, RZ, RZ, R5 ;  /* 0x000000ffff112224 */ /* 0x000fe200078e0005 */
[----:B------:R-:W-:Y:S01]  /*1a730*/  PRMT R126, RZ, 0x7610, R126 ;  /* 0x00007610ff7e7816 */ /* 0x000fe2000000007e */
[----:B------:R-:W2:Y:S04]  /*1a740*/  LDL R5, [R1+0x2bc] ;  /* 0x0002bc0001057983 */ /* 0x000ea80000100800 */
[----:B------:R0:W2:Y:S01]  /*1a750*/  @P2 LDG.E.U8 R131, desc[UR24][R16.64] ;  /* 0x0000001810832981 */ /* 0x0000a2000c1e1100 */
[----:B------:R-:W-:Y:S02]  /*1a760*/  PRMT R125, RZ, 0x7610, R125 ;  /* 0x00007610ff7d7816 */ /* 0x000fe4000000007d */
[----:B------:R-:W-:Y:S01]  /*1a770*/  PRMT R124, RZ, 0x7610, R124 ;  /* 0x00007610ff7c7816 */ /* 0x000fe2000000007c */
[----:B------:R-:W2:Y:S01]  /*1a780*/  LDL R2, [R1+0x2c0] ;  /* 0x0002c00001027983 */ /* 0x000ea20000100800 */
[----:B0-----:R-:W-:-:S02]  /*1a790*/  @P2 IMAD.MOV.U32 R16, RZ, RZ, R139 ;  /* 0x000000ffff102224 */ /* 0x001fc400078e008b */
[----:B------:R-:W-:Y:S01]  /*1a7a0*/  @P2 IMAD.MOV.U32 R17, RZ, RZ, R3 ;  /* 0x000000ffff112224 */ /* 0x000fe200078e0003 */
[----:B------:R-:W2:Y:S04]  /*1a7b0*/  LDL R139, [R1+0x2b0] ;  /* 0x0002b000018b7983 */ /* 0x000ea80000100800 */
[----:B------:R0:W2:Y:S04]  /*1a7c0*/  @P2 LDG.E.U8 R130, desc[UR24][R16.64] ;  /* 0x0000001810822981 */ /* 0x0000a8000c1e1100 */
[----:B------:R-:W2:Y:S01]  /*1a7d0*/  LDL R3, [R1+0x2ac] ;  /* 0x0002ac0001037983 */ /* 0x000ea20000100800 */
[----:B0-----:R-:W-:-:S02]  /*1a7e0*/  @P2 IMAD.MOV.U32 R16, RZ, RZ, R21 ;  /* 0x000000ffff102224 */ /* 0x001fc400078e0015 */
[----:B----4-:R-:W-:Y:S01]  /*1a7f0*/  @P2 IMAD.MOV.U32 R17, RZ, RZ, R19 ;  /* 0x000000ffff112224 */ /* 0x010fe200078e0013 */
[----:B------:R-:W-:Y:S01]  /*1a800*/  PRMT R123, RZ, 0x7610, R123 ;  /* 0x00007610ff7b7816 */ /* 0x000fe2000000007b */
[----:B------:R-:W4:Y:S04]  /*1a810*/  LDL R19, [R1+0x2c4] ;  /* 0x0002c40001137983 */ /* 0x000f280000100800 */
[----:B------:R0:W2:Y:S04]  /*1a820*/  @P2 LDG.E.U8 R129, desc[UR24][R16.64] ;  /* 0x0000001810812981 */ /* 0x0000a8000c1e1100 */
[----:B------:R-:W2:Y:S01]  /*1a830*/  LDL R21, [R1+0x2c8] ;  /* 0x0002c80001157983 */ /* 0x000ea20000100800 */
[----:B0-----:R-:W-:-:S02]  /*1a840*/  @P2 IMAD.MOV.U32 R16, RZ, RZ, R4 ;  /* 0x000000ffff102224 */ /* 0x001fc400078e0004 */
[----:B------:R-:W-:Y:S01]  /*1a850*/  @P2 IMAD.MOV.U32 R17, RZ, RZ, R15 ;  /* 0x000000ffff112224 */ /* 0x000fe200078e000f */
[----:B------:R-:W2:Y:S04]  /*1a860*/  LDL R4, [R1+0x2d0] ;  /* 0x0002d00001047983 */ /* 0x000ea80000100800 */
[----:B------:R0:W2:Y:S04]  /*1a870*/  @P2 LDG.E.U8 R128, desc[UR24][R16.64] ;  /* 0x0000001810802981 */ /* 0x0000a8000c1e1100 */
[----:B------:R-:W2:Y:S01]  /*1a880*/  LDL R15, [R1+0x2cc] ;  /* 0x0002cc00010f7983 */ /* 0x000ea20000100800 */
[----:B0-----:R-:W-:-:S02]  /*1a890*/  @P2 IMAD.MOV.U32 R16, RZ, RZ, R20 ;  /* 0x000000ffff102224 */ /* 0x001fc400078e0014 */
        /* <DEDUP_REMOVED lines=20> */
[----:B------:R0:W2:Y:S02]  /*1a9e0*/  @P2 LDG.E.U8 R124, desc[UR24][R16.64] ;  /* 0x00000018107c2981 */ /* 0x0000a4000c1e1100 */
[----:B0-----:R-:W-:Y:S02]  /*1a9f0*/  @P2 IMAD.MOV.U32 R16, RZ, RZ, R139 ;  /* 0x000000ffff102224 */ /* 0x001fe400078e008b */
[----:B------:R-:W-:Y:S01]  /*1aa00*/  @P2 IMAD.MOV.U32 R17, RZ, RZ, R3 ;  /* 0x000000ffff112224 */ /* 0x000fe200078e0003 */
[----:B------:R-:W2:Y:S04]  /*1aa10*/  LDL R139, [R1+0x2f0] ;  /* 0x0002f000018b7983 */ /* 0x000ea80000100800 */
[----:B------:R3:W2:Y:S04]  /*1aa20*/  @P2 LDG.E.U8 R123, desc[UR24][R16.64] ;  /* 0x00000018107b2981 */ /* 0x0006a8000c1e1100 */
[----:B------:R-:W2:Y:S04]  /*1aa30*/  LDL R3, [R1+0x2ec] ;  /* 0x0002ec0001037983 */ /* 0x000ea80000100800 */
[----:B------:R-:W2:Y:S01]  /*1aa40*/  LDL R17, [R1+0x2b4] ;  /* 0x0002b40001117983 */ /* 0x000ea20000100800 */
[----:B------:R-:W-:Y:S01]  /*1aa50*/  PRMT R122, RZ, 0x7610, R122 ;  /* 0x00007610ff7a7816 */ /* 0x000fe2000000007a */
[----:B---3--:R-:W-:Y:S01]  /*1aa60*/  @P2 IMAD.MOV.U32 R16, RZ, RZ, R140 ;  /* 0x000000ffff102224 */ /* 0x008fe200078e008c */
        /* <DEDUP_REMOVED lines=10> */
[----:B------:R-:W-:Y:S01]  /*1ab10*/  PRMT R114, RZ, 0x7610, R114 ;  /* 0x00007610ff727816 */ /* 0x000fe20000000072 */
[----:B------:R-:W2:Y:S04]  /*1ab20*/  LDL R5, [R1+0x314] ;  /* 0x0003140001057983 */ /* 0x000ea80000100800 */
[----:B------:R0:W2:Y:S01]  /*1ab30*/  @P2 LDG.E.U8 R121, desc[UR24][R16.64] ;  /* 0x0000001810792981 */ /* 0x0000a2000c1e1100 */
[----:B------:R-:W-:-:S02]  /*1ab40*/  PRMT R113, RZ, 0x7610, R113 ;  /* 0x00007610ff717816 */ /* 0x000fc40000000071 */
[----:B------:R-:W-:Y:S01]  /*1ab50*/  PRMT R112, RZ, 0x7610, R112 ;  /* 0x00007610ff707816 */ /* 0x000fe20000000070 */
[----:B------:R-:W2:Y:S01]  /*1ab60*/  LDL R2, [R1+0x318] ;  /* 0x0003180001027983 */ /* 0x000ea20000100800 */
[----:B0-----:R-:W-:Y:S02]  /*1ab70*/  @P2 IMAD.MOV.U32 R16, RZ, RZ, R21 ;  /* 0x000000ffff102224 */ /* 0x001fe400078e0015 */
[----:B----4-:R-:W-:Y:S01]  /*1ab80*/  @P2 IMAD.MOV.U32 R17, RZ, RZ, R19 ;  /* 0x000000ffff112224 */ /* 0x010fe200078e0013 */
        /* <DEDUP_REMOVED lines=28> */
[----:B------:R0:W2:Y:S04]  /*1ad50*/  @P2 LDG.E.U8 R114, desc[UR24][R16.64] ;  /* 0x0000001810722981 */ /* 0x0000a8000c1e1100 */
        /* <DEDUP_REMOVED lines=12> */
[----:B------:R-:W2:Y:S01]  /*1ae20*/  LDL R17, [R1+0x30c] ;  /* 0x00030c0001117983 */ /* 0x000ea20000100800 */
[----:B------:R-:W-:Y:S01]  /*1ae30*/  PRMT R111, RZ, 0x7610, R111 ;  /* 0x00007610ff6f7816 */ /* 0x000fe2000000006f */
[----:B---3--:R-:W-:Y:S01]  /*1ae40*/  @P2 IMAD.MOV.U32 R16, RZ, RZ, R140 ;  /* 0x000000ffff102224 */ /* 0x008fe200078e008c */
[----:B------:R-:W-:Y:S01]  /*1ae50*/  PRMT R110, RZ, 0x7610, R110 ;  /* 0x00007610ff6e7816 */ /* 0x000fe2000000006e */
[----:B------:R-:W3:Y:S01]  /*1ae60*/  LDL R140, [R1+0x370] ;  /* 0x00037000018c7983 */ /* 0x000ee20000100800 */
[----:B------:R-:W-:Y:S02]  /*1ae70*/  PRMT R109, RZ, 0x7610, R109 ;  /* 0x00007610ff6d7816 */ /* 0x000fe4000000006d */
        /* <DEDUP_REMOVED lines=11> */
[----:B----4-:R-:W-:-:S02]  /*1af30*/  @P2 IMAD.MOV.U32 R16, RZ, RZ, R21 ;  /* 0x000000ffff102224 */ /* 0x010fc400078e0015 */
[----:B------:R-:W-:Y:S01]  /*1af40*/  @P2 IMAD.MOV.U32 R17, RZ, RZ, R19 ;  /* 0x000000ffff112224 */ /* 0x000fe200078e0013 */
        /* <DEDUP_REMOVED lines=9> */
[----:B------:R-:W-:-:S05]  /*1afe0*/  @P2 IMAD.MOV.U32 R17, RZ, RZ, R18 ;  /* 0x000000ffff112224 */ /* 0x000fca00078e0012 */
[----:B------:R0:W2:Y:S02]  /*1aff0*/  @P2 LDG.E.U8 R107, desc[UR24][R16.64] ;  /* 0x00000018106b2981 */ /* 0x0000a4000c1e1100 */
[----:B0-----:R-:W-:Y:S02]  /*1b000*/  @P2 IMAD.MOV.U32 R16, RZ, RZ, R88 ;  /* 0x000000ffff102224 */ /* 0x001fe400078e0058 */
[----:B------:R-:W-:-:S05]  /*1b010*/  @P2 IMAD.MOV.U32 R17, RZ, RZ, R87 ;  /* 0x000000ffff112224 */ /* 0x000fca00078e0057 */
[----:B------:R0:W2:Y:S02]  /*1b020*/  @P2 LDG.E.U8 R106, desc[UR24][R16.64] ;  /* 0x00000018106a2981 */ /* 0x0000a4000c1e1100 */
[----:B0-----:R-:W-:Y:S02]  /*1b030*/  @P2 IMAD.MOV.U32 R16, RZ, RZ, R139 ;  /* 0x000000ffff102224 */ /* 0x001fe400078e008b */
[----:B------:R-:W-:-:S05]  /*1b040*/  @P2 IMAD.MOV.U32 R17, RZ, RZ, R3 ;  /* 0x000000ffff112224 */ /* 0x000fca00078e0003 */
[----:B------:R0:W2:Y:S02]  /*1b050*/  @P2 LDG.E.U8 R105, desc[UR24][R16.64] ;  /* 0x0000001810692981 */ /* 0x0000a4000c1e1100 */
[----:B0-----:R-:W-:Y:S02]  /*1b060*/  @P2 IMAD.MOV.U32 R16, RZ, RZ, R100 ;  /* 0x000000ffff102224 */ /* 0x001fe400078e0064 */
[----:B------:R-:W-:Y:S02]  /*1b070*/  @P2 IMAD.MOV.U32 R17, RZ, RZ, R102 ;  /* 0x000000ffff112224 */ /* 0x000fe400078e0066 */
[----:B------:R-:W2:Y:S04]  /*1b080*/  LDL.LU R102, [R1+0xb00] ;  /* 0x000b000001667983 */ /* 0x000ea80000300800 */
[----:B------:R-:W2:Y:S04]  /*1b090*/  LDL.LU R100, [R1+0xafc] ;  /* 0x000afc0001647983 */ /* 0x000ea80000300800 */
[----:B------:R0:W2:Y:S01]  /*1b0a0*/  @P2 LDG.E.U8 R104, desc[UR24][R16.64] ;  /* 0x0000001810682981 */ /* 0x0000a2000c1e1100 */
[----:B------:R-:W-:-:S02]  /*1b0b0*/  PRMT R103, RZ, 0x7610, R103 ;  /* 0x00007610ff677816 */ /* 0x000fc40000000067 */
[----:B------:R-:W-:Y:S01]  /*1b0c0*/  PRMT R101, RZ, 0x7610, R101 ;  /* 0x00007610ff657816 */ /* 0x000fe20000000065 */
[----:B------:R-:W2:Y:S04]  /*1b0d0*/  LDL R18, [R1+0x38c] ;  /* 0x00038c0001127983 */ /* 0x000ea80000100800 */
[----:B------:R-:W2:Y:S04]  /*1b0e0*/  LDL R20, [R1+0x390] ;  /* 0x0003900001147983 */ /* 0x000ea80000100800 */
[----:B------:R-:W0:Y:S04]  /*1b0f0*/  LDL R16, [R1+0x34c] ;  /* 0x00034c0001107983 */ /* 0x000e280000100800 */
[----:B------:R-:W0:Y:S04]  /*1b100*/  LDL R17, [R1+0x350] ;  /* 0x0003500001117983 */ /* 0x000e280000100800 */
[----:B------:R-:W2:Y:S04]  /*1b110*/  LDL R87, [R1+0x394] ;  /* 0x0003940001577983 */ /* 0x000ea80000100800 */
[----:B------:R-:W2:Y:S04]  /*1b120*/  LDL R88, [R1+0x398] ;  /* 0x0003980001587983 */ /* 0x000ea80000100800 */
[----:B------:R-:W2:Y:S04]  /*1b130*/  LDL R3, [R1+0x39c] ;  /* 0x00039c0001037983 */ /* 0x000ea80000100800 */
[----:B------:R-:W2:Y:S01]  /*1b140*/  LDL R139, [R1+0x3a0] ;  /* 0x0003a000018b7983 */ /* 0x000ea20000100800 */
[----:B0-----:R-:W-:-:S04]  /*1b150*/  @P2 LOP3.LUT R17, R17, R16, RZ, 0x3c, !PT ;  /* 0x0000001011112212 */ /* 0x001fc800078e3cff */
[----:B------:R-:W-:-:S04]  /*1b160*/  @P2 LOP3.LUT R16, R17, R16, RZ, 0x3c, !PT ;  /* 0x0000001011102212 */ /* 0x000fc800078e3cff */
[----:B------:R-:W-:-:S05]  /*1b170*/  @P2 LOP3.LUT R17, R17, R16, RZ, 0x3c, !PT ;  /* 0x0000001011112212 */ /* 0x000fca00078e3cff */
[----:B------:R0:W3:Y:S04]  /*1b180*/  @P2 LDG.E.U8 R103, desc[UR24][R16.64] ;  /* 0x0000001810672981 */ /* 0x0000e8000c1e1100 */
[----:B------:R-:W0:Y:S04]  /*1b190*/  LDL R16, [R1+0x354] ;  /* 0x0003540001107983 */ /* 0x000e280000100800 */
[----:B------:R-:W0:Y:S01]  /*1b1a0*/  LDL R17, [R1+0x358] ;  /* 0x0003580001117983 */ /* 0x000e220000100800 */
[----:B--2---:R-:W-:Y:S02]  /*1b1b0*/  PRMT R102, RZ, 0x7610, R102 ;  /* 0x00007610ff667816 */ /* 0x004fe40000000066 */
[----:B0-----:R-:W-:-:S04]  /*1b1c0*/  @P2 LOP3.LUT R17, R17, R16, RZ, 0x3c, !PT ;  /* 0x0000001011112212 */ /* 0x001fc800078e3cff */
[----:B------:R-:W-:-:S04]  /*1b1d0*/  @P2 LOP3.LUT R16, R17, R16, RZ, 0x3c, !PT ;  /* 0x0000001011102212 */ /* 0x000fc800078e3cff */
[----:B------:R-:W-:-:S05]  /*1b1e0*/  @P2 LOP3.LUT R17, R17, R16, RZ, 0x3c, !PT ;  /* 0x0000001011112212 */ /* 0x000fca00078e3cff */
[----:B------:R0:W2:Y:S04]  /*1b1f0*/  @P2 LDG.E.U8 R102, desc[UR24][R16.64] ;  /* 0x0000001810662981 */ /* 0x0000a8000c1e1100 */
[----:B------:R-:W2:Y:S01]  /*1b200*/  LDL R17, [R1+0x35c] ;  /* 0x00035c0001117983 */ /* 0x000ea20000100800 */
[----:B0-----:R-:W-:-:S03]  /*1b210*/  @P2 IMAD.MOV.U32 R16, RZ, RZ, R96 ;  /* 0x000000ffff102224 */ /* 0x001fc600078e0060 */
[----:B------:R-:W3:Y:S04]  /*1b220*/  LDL.LU R96, [R1+0xaf8] ;  /* 0x000af80001607983 */ /* 0x000ee80000300800 */
[----:B--2---:R0:W2:Y:S04]  /*1b230*/  @P2 LDG.E.U8 R101, desc[UR24][R16.64] ;  /* 0x0000001810652981 */ /* 0x0040a8000c1e1100 */
[----:B------:R-:W0:Y:S04]  /*1b240*/  LDL R16, [R1+0x364] ;  /* 0x0003640001107983 */ /* 0x000e280000100800 */
[----:B------:R-:W0:Y:S01]  /*1b250*/  LDL R17, [R1+0x368] ;  /* 0x0003680001117983 */ /* 0x000e220000100800 */
[----:B------:R-:W-:-:S02]  /*1b260*/  PRMT R100, RZ, 0x7610, R100 ;  /* 0x00007610ff647816 */ /* 0x000fc40000000064 */
[----:B0-----:R-:W-:-:S04]  /*1b270*/  @P2 LOP3.LUT R17, R17, R16, RZ, 0x3c, !PT ;  /* 0x0000001011112212 */ /* 0x001fc800078e3cff */
[----:B------:R-:W-:-:S04]  /*1b280*/  @P2 LOP3.LUT R16, R17, R16, RZ, 0x3c, !PT ;  /* 0x0000001011102212 */ /* 0x000fc800078e3cff */
[----:B------:R-:W-:-:S05]  /*1b290*/  @P2 LOP3.LUT R17, R17, R16, RZ, 0x3c, !PT ;  /* 0x0000001011112212 */ /* 0x000fca00078e3cff */
[----:B------:R3:W2:Y:S04]  /*1b2a0*/  @P2 LDG.E.U8 R100, desc[UR24][R16.64] ;  /* 0x0000001810642981 */ /* 0x0006a8000c1e1100 */
[----:B------:R-:W2:Y:S01]  /*1b2b0*/  LDL R17, [R1+0x36c] ;  /* 0x00036c0001117983 */ /* 0x000ea20000100800 */
[----:B------:R-:W-:Y:S01]  /*1b2c0*/  PRMT R99, RZ, 0x7610, R99 ;  /* 0x00007610ff637816 */ /* 0x000fe20000000063 */
[----:B---3--:R-:W-:Y:S01]  /*1b2d0*/  @P2 IMAD.MOV.U32 R16, RZ, RZ, R140 ;  /* 0x000000ffff102224 */ /* 0x008fe200078e008c */
[----:B------:R-:W-:Y:S02]  /*1b2e0*/  PRMT R98, RZ, 0x7610, R98 ;  /* 0x00007610ff627816 */ /* 0x000fe40000000062 */
[----:B------:R-:W-:Y:S02]  /*1b2f0*/  PRMT R97, RZ, 0x7610, R97 ;  /* 0x00007610ff617816 */ /* 0x000fe40000000061 */
[----:B------:R-:W-:-:S02]  /*1b300*/  PRMT R96, RZ, 0x7610, R96 ;  /* 0x00007610ff607816 */ /* 0x000fc40000000060 */
[----:B------:R-:W-:Y:S02]  /*1b310*/  PRMT R95, RZ, 0x7610, R95 ;  /* 0x00007610ff5f7816 */ /* 0x000fe4000000005f */
[----:B------:R-:W-:Y:S02]  /*1b320*/  PRMT R94, RZ, 0x7610, R94 ;  /* 0x00007610ff5e7816 */ /* 0x000fe4000000005e */
[----:B------:R-:W-:Y:S01]  /*1b330*/  PRMT R93, RZ, 0x7610, R93 ;  /* 0x00007610ff5d7816 */ /* 0x000fe2000000005d */
[----:B--2---:R0:W2:Y:S02]  /*1b340*/  @P2 LDG.E.U8 R99, desc[UR24][R16.64] ;  /* 0x0000001810632981 */ /* 0x0040a4000c1e1100 */
[----:B0-----:R-:W-:Y:S02]  /*1b350*/  @P2 IMAD.MOV.U32 R16, RZ, RZ, R2 ;  /* 0x000000ffff102224 */ /* 0x001fe400078e0002 */
[----:B------:R-:W-:-:S05]  /*1b360*/  @P2 IMAD.MOV.U32 R17, RZ, RZ, R5 ;  /* 0x000000ffff112224 */ /* 0x000fca00078e0005 */
[----:B------:R4:W3:Y:S02]  /*1b370*/  @P2 LDG.E.U8 R98, desc[UR24][R16.64] ;  /* 0x0000001810622981 */ /* 0x0008e4000c1e1100 */
[----:B----4-:R-:W-:Y:S02]  /*1b380*/  @P2 IMAD.MOV.U32 R16, RZ, RZ, R21 ;  /* 0x000000ffff102224 */ /* 0x010fe400078e0015 */
[----:B------:R-:W-:-:S05]  /*1b390*/  @P2 IMAD.MOV.U32 R17, RZ, RZ, R19 ;  /* 0x000000ffff112224 */ /* 0x000fca00078e0013 */
[----:B------:R0:W4:Y:S02]  /*1b3a0*/  @P2 LDG.E.U8 R97, desc[UR24][R16.64] ;  /* 0x0000001810612981 */ /* 0x000124000c1e1100 */
[----:B0-----:R-:W-:Y:S02]  /*1b3b0*/  @P2 IMAD.MOV.U32 R16, RZ, RZ, R4 ;  /* 0x000000ffff102224 */ /* 0x001fe400078e0004 */
        /* <DEDUP_REMOVED lines=12> */
[----:B------:R-:W-:Y:S01]  /*1b480*/  @P2 IMAD.MOV.U32 R16, RZ, RZ, R83 ;  /* 0x000000ffff102224 */ /* 0x000fe200078e0053 */
[----:B------:R-:W2:Y:S04]  /*1b490*/  LDL.LU R85, [R1+0xaf4] ;  /* 0x000af40001557983 */ /* 0x000ea80000300800 */
[----:B------:R-:W2:Y:S01]  /*1b4a0*/  LDL.LU R83, [R1+0xaf0] ;  /* 0x000af00001537983 */ /* 0x000ea20000300800 */
[----:B------:R-:W-:-:S02]  /*1b4b0*/  PRMT R92, RZ, 0x7610, R92 ;  /* 0x00007610ff5c7816 */ /* 0x000fc4000000005c */
[----:B------:R-:W-:-:S04]  /*1b4c0*/  PRMT R90, RZ, 0x7610, R90 ;  /* 0x00007610ff5a7816 */ /* 0x000fc8000000005a */
[----:B------:R0:W3:Y:S01]  /*1b4d0*/  @P2 LDG.E.U8 R92, desc[UR24][R16.64] ;  /* 0x00000018105c2981 */ /* 0x0000e2000c1e1100 */
[----:B------:R-:W-:Y:S01]  /*1b4e0*/  PRMT R89, RZ, 0x7610, R89 ;  /* 0x00007610ff597816 */ /* 0x000fe20000000059 */
[----:B0-----:R-:W-:Y:S02]  /*1b4f0*/  @P2 IMAD.MOV.U32 R16, RZ, RZ, R117 ;  /* 0x000000ffff102224 */ /* 0x001fe400078e0075 */
[----:B------:R-:W-:Y:S01]  /*1b500*/  @P2 IMAD.MOV.U32 R17, RZ, RZ, R12 ;  /* 0x000000ffff112224 */ /* 0x000fe200078e000c */
[----:B------:R-:W-:Y:S01]  /*1b510*/  PRMT R59, RZ, 0x7610, R59 ;  /* 0x00007610ff3b7816 */ /* 0x000fe2000000003b */
[----:B------:R-:W3:Y:S04]  /*1b520*/  LDL.LU R12, [R1+0xaec] ;  /* 0x000aec00010c7983 */ /* 0x000ee80000300800 */
[----:B------:R0:W3:Y:S01]  /*1b530*/  @P2 LDG.E.U8 R90, desc[UR24][R16.64] ;  /* 0x00000018105a2981 */ /* 0x0000e2000c1e1100 */
[----:B------:R-:W-:-:S02]  /*1b540*/  PRMT R71, RZ, 0x7610, R71 ;  /* 0x00007610ff477816 */ /* 0x000fc40000000047 */
[----:B------:R-:W-:Y:S01]  /*1b550*/  PRMT R86, RZ, 0x7610, R86 ;  /* 0x00007610ff567816 */ /* 0x000fe20000000056 */
[----:B------:R-:W3:Y:S01]  /*1b560*/  LDL.LU R117, [R1+0xae8] ;  /* 0x000ae80001757983 */ /* 0x000ee20000300800 */
[----:B0-----:R-:W-:Y:S02]  /*1b570*/  @P2 IMAD.MOV.U32 R16, RZ, RZ, R162 ;  /* 0x000000ffff102224 */ /* 0x001fe400078e00a2 */
[----:B------:R-:W-:Y:S01]  /*1b580*/  @P2 IMAD.MOV.U32 R17, RZ, RZ, R11 ;  /* 0x000000ffff112224 */ /* 0x000fe200078e000b */
[----:B------:R-:W-:Y:S01]  /*1b590*/  PRMT R58, RZ, 0x7610, R58 ;  /* 0x00007610ff3a7816 */ /* 0x000fe2000000003a */
[----:B------:R-:W3:Y:S04]  /*1b5a0*/  LDL.LU R11, [R1+0xae4] ;  /* 0x000ae400010b7983 */ /* 0x000ee80000300800 */
[----:B------:R0:W3:Y:S01]  /*1b5b0*/  @P2 LDG.E.U8 R89, desc[UR24][R16.64] ;  /* 0x0000001810592981 */ /* 0x0000e2000c1e1100 */
[----:B------:R-:W-:-:S02]  /*1b5c0*/  PRMT R70, RZ, 0x7610, R70 ;  /* 0x00007610ff467816 */ /* 0x000fc40000000046 */
[----:B------:R-:W-:Y:S01]  /*1b5d0*/  PRMT R82, RZ, 0x7610, R82 ;  /* 0x00007610ff527816 */ /* 0x000fe20000000052 */
[----:B------:R-:W5:Y:S01]  /*1b5e0*/  LDL.LU R162, [R1+0xae0] ;  /* 0x000ae00001a27983 */ /* 0x000f620000300800 */
[----:B0-----:R-:W-:Y:S02]  /*1b5f0*/  @P2 IMAD.MOV.U32 R16, RZ, RZ, R148 ;  /* 0x000000ffff102224 */ /* 0x001fe400078e0094 */
[----:B------:R-:W-:Y:S02]  /*1b600*/  @P2 IMAD.MOV.U32 R17, RZ, RZ, R161 ;  /* 0x000000ffff112224 */ /* 0x000fe400078e00a1 */
[----:B------:R-:W5:Y:S04]  /*1b610*/  LDL.LU R161, [R1+0xadc] ;  /* 0x000adc0001a17983 */ /* 0x000f680000300800 */
[----:B------:R0:W3:Y:S04]  /*1b620*/  @P2 LDG.E.U8 R59, desc[UR24][R16.64] ;  /* 0x00000018103b2981 */ /* 0x0000e8000c1e1100 */
[----:B------:R-:W5:Y:S01]  /*1b630*/  LDL.LU R148, [R1+0xad8] ;  /* 0x000ad80001947983 */ /* 0x000f620000300800 */
[----:B0-----:R-:W-:-:S02]  /*1b640*/  @P2 IMAD.MOV.U32 R16, RZ, RZ, R160 ;  /* 0x000000ffff102224 */ /* 0x001fc400078e00a0 */
[----:B------:R-:W-:Y:S02]  /*1b650*/  @P2 IMAD.MOV.U32 R17, RZ, RZ, R147 ;  /* 0x000000ffff112224 */ /* 0x000fe400078e0093 */
[----:B------:R-:W5:Y:S04]  /*1b660*/  LDL.LU R147, [R1+0xad4] ;  /* 0x000ad40001937983 */ /* 0x000f680000300800 */
[----:B------:R0:W3:Y:S04]  /*1b670*/  @P2 LDG.E.U8 R71, desc[UR24][R16.64] ;  /* 0x0000001810472981 */ /* 0x0000e8000c1e1100 */
[----:B------:R-:W5:Y:S01]  /*1b680*/  LDL.LU R160, [R1+0xad0] ;  /* 0x000ad00001a07983 */ /* 0x000f620000300800 */
[----:B0-----:R-:W-:-:S02]  /*1b690*/  @P2 IMAD.MOV.U32 R16, RZ, RZ, R154 ;  /* 0x000000ffff102224 */ /* 0x001fc400078e009a */
[----:B------:R-:W-:Y:S02]  /*1b6a0*/  @P2 IMAD.MOV.U32 R17, RZ, RZ, R159 ;  /* 0x000000ffff112224 */ /* 0x000fe400078e009f */
[----:B------:R-:W5:Y:S01]  /*1b6b0*/  LDL.LU R159, [R1+0xacc] ;  /* 0x000acc00019f7983 */ /* 0x000f620000300800 */
[----:B------:R-:W-:-:S03]  /*1b6c0*/  PRMT R57, RZ, 0x7610, R57 ;  /* 0x00007610ff397816 */ /* 0x000fc60000000039 */
[----:B------:R-:W5:Y:S04]  /*1b6d0*/  LDL.LU R154, [R1+0xac8] ;  /* 0x000ac800019a7983 */ /* 0x000f680000300800 */
[----:B------:R-:W3:Y:S01]  /*1b6e0*/  LDL.LU R20, [R1+0x558] ;  /* 0x0005580001147983 */ /* 0x000ee20000300800 */
[----:B------:R-:W-:Y:S02]  /*1b6f0*/  PRMT R69, RZ, 0x7610, R69 ;  /* 0x00007610ff457816 */ /* 0x000fe40000000045 */
[----:B------:R-:W-:Y:S02]  /*1b700*/  PRMT R81, RZ, 0x7610, R81 ;  /* 0x00007610ff517816 */ /* 0x000fe40000000051 */
[----:B--2---:R-:W-:-:S06]  /*1b710*/  PRMT R83, RZ, 0x7610, R83 ;  /* 0x00007610ff537816 */ /* 0x004fcc0000000053 */
[----:B------:R0:W2:Y:S02]  /*1b720*/  @P2 LDG.E.U8 R83, desc[UR24][R16.64] ;  /* 0x0000001810532981 */ /* 0x0000a4000c1e1100 */
[----:B0-----:R-:W-:Y:S02]  /*1b730*/  @P2 IMAD.MOV.U32 R16, RZ, RZ, R146 ;  /* 0x000000ffff102224 */ /* 0x001fe400078e0092 */
[----:B------:R-:W-:Y:S01]  /*1b740*/  @P2 IMAD.MOV.U32 R17, RZ, RZ, R153 ;  /* 0x000000ffff112224 */ /* 0x000fe200078e0099 */
[----:B------:R-:W-:Y:S01]  /*1b750*/  PRMT R85, RZ, 0x7610, R85 ;  /* 0x00007610ff557816 */ /* 0x000fe20000000055 */
[----:B------:R-:W5:Y:S04]  /*1b760*/  LDL.LU R153, [R1+0xac4] ;  /* 0x000ac40001997983 */ /* 0x000f680000300800 */
[----:B------:R0:W2:Y:S04]  /*1b770*/  @P2 LDG.E.U8 R86, desc[UR24][R16.64] ;  /* 0x0000001810562981 */ /* 0x0000a8000c1e1100 */
[----:B------:R-:W5:Y:S04]  /*1b780*/  LDL.LU R146, [R1+0xac0] ;  /* 0x000ac00001927983 */ /* 0x000f680000300800 */
[----:B------:R-:W2:Y:S01]  /*1b790*/  LDL.LU R87, [R1+0x564] ;  /* 0x0005640001577983 */ /* 0x000ea20000300800 */
[----:B0-----:R-:W-:-:S02]  /*1b7a0*/  @P2 IMAD.MOV.U32 R16, RZ, RZ, R165 ;  /* 0x000000ffff102224 */ /* 0x001fc400078e00a5 */
[----:B------:R-:W-:Y:S02]  /*1b7b0*/  @P2 IMAD.MOV.U32 R17, RZ, RZ, R145 ;  /* 0x000000ffff112224 */ /* 0x000fe400078e0091 */
[----:B------:R-:W5:Y:S04]  /*1b7c0*/  LDL.LU R145, [R1+0xabc] ;  /* 0x000abc0001917983 */ /* 0x000f680000300800 */
[----:B------:R0:W4:Y:S04]  /*1b7d0*/  @P2 LDG.E.U8 R58, desc[UR24][R16.64] ;  /* 0x00000018103a2981 */ /* 0x000128000c1e1100 */
[----:B------:R-:W5:Y:S04]  /*1b7e0*/  LDL.LU R165, [R1+0xab8] ;  /* 0x000ab80001a57983 */ /* 0x000f680000300800 */
[----:B------:R-:W4:Y:S01]  /*1b7f0*/  LDL.LU R88, [R1+0x57c] ;  /* 0x00057c0001587983 */ /* 0x000f220000300800 */
        /* <DEDUP_REMOVED lines=10> */
[----:B------:R-:W5:Y:S01]  /*1b8a0*/  LDL.LU R151, [R1+0xaa8] ;  /* 0x000aa80001977983 */ /* 0x000f620000300800 */
        /* <DEDUP_REMOVED lines=15> */
[----:B------:R-:W4:Y:S01]  /*1b9a0*/  LDL.LU R141, [R1+0x5a8] ;  /* 0x0005a800018d7983 */ /* 0x000f220000300800 */
[----:B0-----:R-:W-:-:S02]  /*1b9b0*/  @P2 IMAD.MOV.U32 R16, RZ, RZ, R150 ;  /* 0x000000ffff102224 */ /* 0x001fc400078e0096 */
[----:B------:R-:W-:Y:S02]  /*1b9c0*/  @P2 IMAD.MOV.U32 R17, RZ, RZ, R155 ;  /* 0x000000ffff112224 */ /* 0x000fe400078e009b */
[----:B------:R-:W5:Y:S04]  /*1b9d0*/  LDL.LU R155, [R1+0xa90] ;  /* 0x000a9000019b7983 */ /* 0x000f680000300800 */
[----:B------:R0:W4:Y:S04]  /*1b9e0*/  @P2 LDG.E.U8 R81, desc[UR24][R16.64] ;  /* 0x0000001810512981 */ /* 0x000128000c1e1100 */
[----:B------:R-:W5:Y:S01]  /*1b9f0*/  LDL.LU R150, [R1+0xa8c] ;  /* 0x000a8c0001967983 */ /* 0x000f620000300800 */
[----:B0-----:R-:W-:-:S02]  /*1ba00*/  @P2 IMAD.MOV.U32 R17, RZ, RZ, R149 ;  /* 0x000000ffff112224 */ /* 0x001fc400078e0095 */
[----:B------:R-:W-:Y:S01]  /*1ba10*/  @P2 IMAD.MOV.U32 R16, RZ, RZ, R142 ;  /* 0x000000ffff102224 */ /* 0x000fe200078e008e */
[----:B------:R-:W5:Y:S04]  /*1ba20*/  LDL.LU R149, [R1+0xa88] ;  /* 0x000a880001957983 */ /* 0x000f680000300800 */
[----:B------:R-:W5:Y:S04]  /*1ba30*/  LDL.LU R142, [R1+0xa84] ;  /* 0x000a8400018e7983 */ /* 0x000f680000300800 */
[----:B------:R-:W4:Y:S01]  /*1ba40*/  LDL.LU R15, [R1+0x208] ;  /* 0x00020800010f7983 */ /* 0x000f220000300800 */
[----:B------:R-:W-:-:S02]  /*1ba50*/  PRMT R84, RZ, 0x7610, R84 ;  /* 0x00007610ff547816 */ /* 0x000fc40000000054 */
[----:B---3--:R-:W-:-:S04]  /*1ba60*/  SEL R18, R10, R20, !P3 ;  /* 0x000000140a127207 */ /* 0x008fc80005800000 */
[----:B------:R2:W3:Y:S01]  /*1ba70*/  @P2 LDG.E.U8 R84, desc[UR24][R16.64] ;  /* 0x0000001810542981 */ /* 0x0004e2000c1e1100 */
[----:B------:R-:W-:Y:S01]  /*1ba80*/  IMAD R18, R18, UR6, RZ ;  /* 0x0000000612127c24 */ /* 0x000fe2000f8e02ff */
[----:B------:R-:W-:Y:S02]  /*1ba90*/  PRMT R47, RZ, 0x7610, R47 ;  /* 0x00007610ff2f7816 */ /* 0x000fe4000000002f */
[----:B------:R-:W-:Y:S02]  /*1baa0*/  PRMT R56, RZ, 0x7610, R56 ;  /* 0x00007610ff387816 */ /* 0x000fe40000000038 */
[----:B------:R-:W-:Y:S02]  /*1bab0*/  PRMT R68, RZ, 0x7610, R68 ;  /* 0x00007610ff447816 */ /* 0x000fe40000000044 */
[----:B--2---:R-:W-:-:S05]  /*1bac0*/  SEL R16, R10, R87, !P3 ;  /* 0x000000570a107207 */ /* 0x004fca0005800000 */
[----:B------:R-:W-:Y:S01]  /*1bad0*/  IMAD R19, R16, UR6, RZ ;  /* 0x0000000610137c24 */ /* 0x000fe2000f8e02ff */
[----:B----4-:R-:W-:-:S05]  /*1bae0*/  SEL R17, R10, R88, !P3 ;  /* 0x000000580a117207 */ /* 0x010fca0005800000 */
[----:B------:R-:W-:Y:S01]  /*1baf0*/  IMAD R20, R17, UR4, RZ ;  /* 0x0000000411147c24 */ /* 0x000fe2000f8e02ff */
[----:B------:R-:W0:Y:S01]  /*1bb00*/  LDCU UR4, c[0x0][0x3b0] ;  /* 0x00007600ff0477ac */ /* 0x000e220008000800 */
[----:B------:R-:W-:-:S05]  /*1bb10*/  SEL R16, R10, R3, !P3 ;  /* 0x000000030a107207 */ /* 0x000fca0005800000 */
[----:B------:R-:W-:Y:S01]  /*1bb20*/  IMAD R21, R16, UR5, RZ ;  /* 0x0000000510157c24 */ /* 0x000fe2000f8e02ff */
[----:B------:R-:W-:Y:S01]  /*1bb30*/  PRMT R80, RZ, 0x7610, R80 ;  /* 0x00007610ff507816 */ /* 0x000fe20000000050 */
[----:B------:R-:W1:Y:S01]  /*1bb40*/  LDCU UR5, c[0x0][0x3b0] ;  /* 0x00007600ff0577ac */ /* 0x000e620008000800 */
[----:B------:R-:W-:Y:S01]  /*1bb50*/  @!P4 IMAD.MOV R15, RZ, RZ, -R15 ;  /* 0x000000ffff0fc224 */ /* 0x000fe200078e0a0f */
[----:B------:R-:W-:-:S04]  /*1bb60*/  IADD3 R4, P4, PT, R18, R7, RZ ;  /* 0x0000000712047210 */ /* 0x000fc80007f9e0ff */
[-C--:B------:R-:W-:Y:S02]  /*1bb70*/  LEA.HI.X.SX32 R5, R18, R6.reuse, 0x1, P4 ;  /* 0x0000000612057211 */ /* 0x080fe400020f0eff */
[CC--:B------:R-:W-:Y:S01]  /*1bb80*/  IADD3 R2, P4, PT, R19.reuse, R7.reuse, RZ ;  /* 0x0000000713027210 */ /* 0x0c0fe20007f9e0ff */
[----:B------:R-:W-:Y:S03]  /*1bb90*/  STL [R1+0x420], R4 ;  /* 0x0004200401007387 */ /* 0x000fe60000100800 */
[-C--:B------:R-:W-:Y:S02]  /*1bba0*/  LEA.HI.X.SX32 R88, R19, R6.reuse, 0x1, P4 ;  /* 0x0000000613587211 */ /* 0x080fe400020f0eff */
[----:B------:R-:W-:Y:S01]  /*1bbb0*/  IADD3 R3, P4, PT, R20, R7, RZ ;  /* 0x0000000714037210 */ /* 0x000fe20007f9e0ff */
[----:B------:R2:W-:Y:S01]  /*1bbc0*/  STL [R1+0x41c], R5 ;  /* 0x00041c0501007387 */ /* 0x0005e20000100800 */
[----:B------:R-:W-:Y:S01]  /*1bbd0*/  @P2 IMAD.MOV.U32 R16, RZ, RZ, R4 ;  /* 0x000000ffff102224 */ /* 0x000fe200078e0004 */
[----:B------:R-:W-:Y:S01]  /*1bbe0*/  SEL R18, R10, R139, !P3 ;  /* 0x0000008b0a127207 */ /* 0x000fe20005800000 */
[----:B------:R-:W-:Y:S01]  /*1bbf0*/  @P2 IMAD.MOV.U32 R17, RZ, RZ, R5 ;  /* 0x000000ffff112224 */ /* 0x000fe200078e0005 */
[----:B------:R-:W-:Y:S04]  /*1bc00*/  STL [R1+0x428], R2 ;  /* 0x0004280201007387 */ /* 0x000fe80000100800 */
[----:B------:R4:W-:Y:S01]  /*1bc10*/  STL [R1+0x424], R88 ;  /* 0x0004245801007387 */ /* 0x0009e20000100800 */
[----:B--2---:R-:W-:-:S02]  /*1bc20*/  LEA.HI.X.SX32 R5, R20, R6, 0x1, P4 ;  /* 0x0000000614057211 */ /* 0x004fc400020f0eff */
[----:B------:R-:W-:Y:S01]  /*1bc30*/  IADD3 R139, P4, PT, R21, R7, RZ ;  /* 0x00000007158b7210 */ /* 0x000fe20007f9e0ff */
[----:B------:R2:W-:Y:S04]  /*1bc40*/  STL [R1+0x430], R3 ;  /* 0x0004300301007387 */ /* 0x0005e80000100800 */
[----:B------:R-:W3:Y:S04]  /*1bc50*/  LDL.LU R4, [R1+0x5cc] ;  /* 0x0005cc0001047983 */ /* 0x000ee80000300800 */
[----:B------:R0:W3:Y:S04]  /*1bc60*/  @P2 LDG.E.U8 R47, desc[UR24][R16.64] ;  /* 0x00000018102f2981 */ /* 0x0000e8000c1e1100 */
[----:B------:R-:W3:Y:S04]  /*1bc70*/  LDL.LU R87, [R1+0x5c4] ;  /* 0x0005c40001577983 */ /* 0x000ee80000300800 */
[----:B------:R-:W-:Y:S01]  /*1bc80*/  STL [R1+0x42c], R5 ;  /* 0x00042c0501007387 */ /* 0x000fe20000100800 */
[----:B0-----:R-:W-:-:S03]  /*1bc90*/  SEL R16, R10, R141, !P3 ;  /* 0x0000008d0a107207 */ /* 0x001fc60005800000 */
[----:B------:R-:W-:Y:S01]  /*1bca0*/  STL [R1+0x438], R139 ;  /* 0x0004388b01007387 */ /* 0x000fe20000100800 */
[----:B------:R-:W-:-:S03]  /*1bcb0*/  LEA.HI.X.SX32 R141, R21, R6, 0x1, P4 ;  /* 0x00000006158d7211 */ /* 0x000fc600020f0eff */
[----:B------:R-:W3:Y:S01]  /*1bcc0*/  LDL.LU R21, [R1+0x5c8] ;  /* 0x0005c80001157983 */ /* 0x000ee20000300800 */
[----:B------:R-:W-:Y:S01]  /*1bcd0*/  IMAD R18, R18, UR15, RZ ;  /* 0x0000000f12127c24 */ /* 0x000fe2000f8e02ff */
[----:B------:R-:W-:Y:S01]  /*1bce0*/  PRMT R46, RZ, 0x7610, R46 ;  /* 0x00007610ff2e7816 */ /* 0x000fe2000000002e */
[----:B------:R-:W-:Y:S01]  /*1bcf0*/  IMAD R19, R16, UR16, RZ ;  /* 0x0000001010137c24 */ /* 0x000fe2000f8e02ff */
[----:B------:R0:W-:Y:S01]  /*1bd00*/  STL [R1+0x434], R141 ;  /* 0x0004348d01007387 */ /* 0x0001e20000100800 */
[----:B------:R-:W-:Y:S02]  /*1bd10*/  @P2 IMAD.MOV.U32 R16, RZ, RZ, R2 ;  /* 0x000000ffff102224 */ /* 0x000fe400078e0002 */
[----:B------:R-:W-:Y:S01]  /*1bd20*/  @P2 IMAD.MOV.U32 R17, RZ, RZ, R88 ;  /* 0x000000ffff112224 */ /* 0x000fe200078e0058 */
[CC--:B------:R-:W-:Y:S01]  /*1bd30*/  IADD3 R140, P4, PT, R18.reuse, R7.reuse, RZ ;  /* 0x00000007128c7210 */ /* 0x0c0fe20007f9e0ff */
[----:B----4-:R-:W4:Y:S01]  /*1bd40*/  LDL.LU R88, [R1+0x5c0] ;  /* 0x0005c00001587983 */ /* 0x010f220000300800 */
[----:B------:R-:W0:Y:S02]  /*1bd50*/  LDCU UR15, c[0x0][0x3b0] ;  /* 0x00007600ff0f77ac */ /* 0x000e240008000800 */
[----:B------:R-:W-:Y:S01]  /*1bd60*/  LEA.HI.X.SX32 R20, R18, R6, 0x1, P4 ;  /* 0x0000000612147211 */ /* 0x000fe200020f0eff */
[----:B------:R1:W4:Y:S01]  /*1bd70*/  @P2 LDG.E.U8 R56, desc[UR24][R16.64] ;  /* 0x0000001810382981 */ /* 0x000322000c1e1100 */
[----:B------:R-:W-:Y:S01]  /*1bd80*/  IADD3 R2, P4, PT, R19, R7, RZ ;  /* 0x0000000713027210 */ /* 0x000fe20007f9e0ff */
[----:B------:R-:W0:Y:S02]  /*1bd90*/  LDCU UR16, c[0x0][0x3b0] ;  /* 0x00007600ff1077ac */ /* 0x000e240008000800 */
[----:B------:R-:W-:Y:S01]  /*1bda0*/  STL [R1+0x440], R140 ;  /* 0x0004408c01007387 */ /* 0x000fe20000100800 */
[----:B-1----:R-:W-:-:S02]  /*1bdb0*/  @P2 IMAD.MOV.U32 R16, RZ, RZ, R3 ;  /* 0x000000ffff102224 */ /* 0x002fc400078e0003 */
[----:B------:R-:W-:Y:S01]  /*1bdc0*/  @P2 IMAD.MOV.U32 R17, RZ, RZ, R5 ;  /* 0x000000ffff112224 */ /* 0x000fe200078e0005 */
[----:B--2---:R-:W2:Y:S04]  /*1bdd0*/  LDL.LU R3, [R1+0x5b8] ;  /* 0x0005b80001037983 */ /* 0x004ea80000300800 */
[----:B------:R-:W-:Y:S04]  /*1bde0*/  STL [R1+0x43c], R20 ;  /* 0x00043c1401007387 */ /* 0x000fe80000100800 */
[----:B------:R1:W2:Y:S04]  /*1bdf0*/  @P2 LDG.E.U8 R68, desc[UR24][R16.64] ;  /* 0x0000001810442981 */ /* 0x0002a8000c1e1100 */
[----:B------:R-:W-:Y:S01]  /*1be00*/  STL [R1+0x448], R2 ;  /* 0x0004480201007387 */ /* 0x000fe20000100800 */
[----:B-1----:R-:W-:-:S02]  /*1be10*/  @P2 IMAD.MOV.U32 R17, RZ, RZ, R141 ;  /* 0x000000ffff112224 */ /* 0x002fc400078e008d */
[----:B------:R-:W-:Y:S01]  /*1be20*/  @P2 IMAD.MOV.U32 R16, RZ, RZ, R139 ;  /* 0x000000ffff102224 */ /* 0x000fe200078e008b */
[----:B0-----:R-:W5:Y:S04]  /*1be30*/  LDL.LU R141, [R1+0xa80] ;  /* 0x000a8000018d7983 */ /* 0x001f680000300800 */
[----:B------:R-:W2:Y:S01]  /*1be40*/  LDL.LU R139, [R1+0x5bc] ;  /* 0x0005bc00018b7983 */ /* 0x000ea20000300800 */
[----:B------:R-:W-:-:S03]  /*1be50*/  LEA.HI.X.SX32 R5, R19, R6, 0x1, P4 ;  /* 0x0000000613057211 */ /* 0x000fc600020f0eff */
[----:B------:R0:W2:Y:S01]  /*1be60*/  @P2 LDG.E.U8 R80, desc[UR24][R16.64] ;  /* 0x0000001810502981 */ /* 0x0000a2000c1e1100 */
[----:B------:R-:W-:Y:S02]  /*1be70*/  ISETP.GT.U32.AND P4, PT, R8, R11, PT ;  /* 0x0000000b0800720c */ /* 0x000fe40003f84070 */
[----:B------:R-:W-:Y:S01]  /*1be80*/  PRMT R55, RZ, 0x7610, R55 ;  /* 0x00007610ff377816 */ /* 0x000fe20000000037 */
[----:B0-----:R-:W-:Y:S02]  /*1be90*/  @P2 IMAD.MOV.U32 R16, RZ, RZ, R140 ;  /* 0x000000ffff102224 */ /* 0x001fe400078e008c */
[----:B------:R-:W-:-:S05]  /*1bea0*/  @P2 IMAD.MOV.U32 R17, RZ, RZ, R20 ;  /* 0x000000ffff112224 */ /* 0x000fca00078e0014 */
[----:B------:R0:W2:Y:S03]  /*1beb0*/  @P2 LDG.E.U8 R46, desc[UR24][R16.64] ;  /* 0x00000018102e2981 */ /* 0x0000a6000c1e1100 */
[----:B------:R-:W-:Y:S02]  /*1bec0*/  @!P4 IMAD.IADD R11, R11, 0x1, -R8 ;  /* 0x000000010b0bc824 */ /* 0x000fe400078e0a08 */
[----:B0-----:R-:W-:Y:S02]  /*1bed0*/  @P2 IMAD.MOV.U32 R16, RZ, RZ, R2 ;  /* 0x000000ffff102224 */ /* 0x001fe400078e0002 */
[----:B------:R-:W-:-:S05]  /*1bee0*/  @P2 IMAD.MOV.U32 R17, RZ, RZ, R5 ;  /* 0x000000ffff112224 */ /* 0x000fca00078e0005 */
[----:B------:R3:W2:Y:S04]  /*1bef0*/  @P2 LDG.E.U8 R55, desc[UR24][R16.64] ;  /* 0x0000001810372981 */ /* 0x0006a8000c1e1100 */
[----:B------:R0:W-:Y:S01]  /*1bf00*/  STL [R1+0x444], R5 ;  /* 0x0004440501007387 */ /* 0x0001e20000100800 */
[----:B------:R-:W-:Y:S02]  /*1bf10*/  PRMT R67, RZ, 0x7610, R67 ;  /* 0x00007610ff437816 */ /* 0x000fe40000000043 */
[----:B------:R-:W-:Y:S02]  /*1bf20*/  PRMT R79, RZ, 0x7610, R79 ;  /* 0x00007610ff4f7816 */ /* 0x000fe4000000004f */
[----:B------:R-:W-:Y:S02]  /*1bf30*/  PRMT R45, RZ, 0x7610, R45 ;  /* 0x00007610ff2d7816 */ /* 0x000fe4000000002d */
[----:B---3--:R-:W-:-:S05]  /*1bf40*/  SEL R16, R10, R4, !P3 ;  /* 0x000000040a107207 */ /* 0x008fca0005800000 */
[----:B------:R-:W-:Y:S01]  /*1bf50*/  IMAD R19, R16, UR5, RZ ;  /* 0x0000000510137c24 */ /* 0x000fe2000f8e02ff */
[----:B------:R-:W1:Y:S01]  /*1bf60*/  LDCU UR5, c[0x0][0x3b0] ;  /* 0x00007600ff0577ac */ /* 0x000e620008000800 */
[C---:B------:R-:W-:Y:S02]  /*1bf70*/  SEL R17, R10.reuse, R87, !P3 ;  /* 0x000000570a117207 */ /* 0x040fe40005800000 */
[----:B------:R-:W-:-:S05]  /*1bf80*/  SEL R18, R10, R21, !P3 ;  /* 0x000000150a127207 */ /* 0x000fca0005800000 */
[----:B------:R-:W-:Y:S01]  /*1bf90*/  IMAD R18, R18, UR4, RZ ;  /* 0x0000000412127c24 */ /* 0x000fe2000f8e02ff */
[----:B------:R-:W3:Y:S04]  /*1bfa0*/  LDCU UR4, c[0x0][0x3b0] ;  /* 0x00007600ff0477ac */ /* 0x000ee80008000800 */
[-C--:B------:R-:W-:Y:S02]  /*1bfb0*/  IADD3 R4, P4, PT, R18, R7.reuse, RZ ;  /* 0x0000000712047210 */ /* 0x080fe40007f9e0ff */
[----:B----4-:R-:W-:Y:S02]  /*1bfc0*/  SEL R16, R10, R88, !P3 ;  /* 0x000000580a107207 */ /* 0x010fe40005800000 */
[-C--:B0-----:R-:W-:Y:S01]  /*1bfd0*/  LEA.HI.X.SX32 R5, R18, R6.reuse, 0x1, P4 ;  /* 0x0000000612057211 */ /* 0x081fe200020f0eff */
[----:B------:R-:W-:Y:S01]  /*1bfe0*/  IMAD R20, R17, UR15, RZ ;  /* 0x0000000f11147c24 */ /* 0x000fe2000f8e02ff */
[C---:B------:R-:W-:Y:S01]  /*1bff0*/  IADD3 R2, P4, PT, R19.reuse, R7, RZ ;  /* 0x0000000713027210 */ /* 0x040fe20007f9e0ff */
[----:B------:R-:W-:Y:S01]  /*1c000*/  IMAD R21, R16, UR16, RZ ;  /* 0x0000001010157c24 */ /* 0x000fe2000f8e02ff */
[----:B------:R-:W-:Y:S01]  /*1c010*/  STL [R1+0x450], R4 ;  /* 0x0004500401007387 */ /* 0x000fe20000100800 */
[----:B------:R-:W-:Y:S01]  /*1c020*/  @P2 IMAD.MOV.U32 R16, RZ, RZ, R4 ;  /* 0x000000ffff102224 */ /* 0x000fe200078e0004 */
[-C--:B------:R-:W-:Y:S01]  /*1c030*/  LEA.HI.X.SX32 R88, R19, R6.reuse, 0x1, P4 ;  /* 0x0000000613587211 */ /* 0x080fe200020f0eff */
[----:B------:R-:W-:Y:S01]  /*1c040*/  @P2 IMAD.MOV.U32 R17, RZ, RZ, R5 ;  /* 0x000000ffff112224 */ /* 0x000fe200078e0005 */
[----:B------:R0:W-:Y:S01]  /*1c050*/  STL [R1+0x44c], R5 ;  /* 0x00044c0501007387 */ /* 0x0001e20000100800 */
[----:B------:R-:W-:Y:S01]  /*1c060*/  PRMT R54, RZ, 0x7610, R54 ;  /* 0x00007610ff367816 */ /* 0x000fe20000000036 */
[----:B------:R-:W4:Y:S01]  /*1c070*/  LDCU UR15, c[0x0][0x3b0] ;  /* 0x00007600ff0f77ac */ /* 0x000f220008000800 */
[----:B--2---:R-:W-:Y:S01]  /*1c080*/  SEL R18, R10, R3, !P3 ;  /* 0x000000030a127207 */ /* 0x004fe20005800000 */
[----:B------:R2:W4:Y:S01]  /*1c090*/  @P2 LDG.E.U8 R67, desc[UR24][R16.64] ;  /* 0x0000001810432981 */ /* 0x000522000c1e1100 */
[----:B------:R-:W-:Y:S01]  /*1c0a0*/  IADD3 R3, P4, PT, R20, R7, RZ ;  /* 0x0000000714037210 */ /* 0x000fe20007f9e0ff */
[----:B------:R-:W1:Y:S02]  /*1c0b0*/  LDCU UR16, c[0x0][0x3b0] ;  /* 0x00007600ff1077ac */ /* 0x000e640008000800 */
[----:B---3--:R-:W-:Y:S01]  /*1c0c0*/  IMAD R18, R18, UR4, RZ ;  /* 0x0000000412127c24 */ /* 0x008fe2000f8e02ff */
[----:B0-----:R-:W-:Y:S01]  /*1c0d0*/  LEA.HI.X.SX32 R5, R20, R6, 0x1, P4 ;  /* 0x0000000614057211 */ /* 0x001fe200020f0eff */
[----:B------:R-:W-:Y:S01]  /*1c0e0*/  STL [R1+0x458], R2 ;  /* 0x0004580201007387 */ /* 0x000fe20000100800 */
[----:B------:R-:W0:Y:S03]  /*1c0f0*/  LDCU UR4, c[0x0][0x3b0] ;  /* 0x00007600ff0477ac */ /* 0x000e260008000800 */
[----:B------:R3:W-:Y:S04]  /*1c100*/  STL [R1+0x454], R88 ;  /* 0x0004545801007387 */ /* 0x0007e80000100800 */
[----:B------:R0:W-:Y:S01]  /*1c110*/  STL [R1+0x460], R3 ;  /* 0x0004600301007387 */ /* 0x0001e20000100800 */
[----:B--2---:R-:W-:-:S03]  /*1c120*/  @P2 IMAD.MOV.U32 R17, RZ, RZ, R88 ;  /* 0x000000ffff112224 */ /* 0x004fc600078e0058 */
[----:B------:R-:W2:Y:S04]  /*1c130*/  LDL.LU R4, [R1+0x5b0] ;  /* 0x0005b00001047983 */ /* 0x000ea80000300800 */
[----:B------:R-:W4:Y:S01]  /*1c140*/  LDL.LU R87, [R1+0x5ac] ;  /* 0x0005ac0001577983 */ /* 0x000f220000300800 */
[----:B------:R-:W-:Y:S02]  /*1c150*/  SEL R16, R10, R139, !P3 ;  /* 0x0000008b0a107207 */ /* 0x000fe40005800000 */
[C---:B------:R-:W-:Y:S01]  /*1c160*/  IADD3 R139, P4, PT, R21.reuse, R7, RZ ;  /* 0x00000007158b7210 */ /* 0x040fe20007f9e0ff */
[----:B------:R-:W-:Y:S03]  /*1c170*/  STL [R1+0x45c], R5 ;  /* 0x00045c0501007387 */ /* 0x000fe60000100800 */
[----:B------:R-:W-:-:S02]  /*1c180*/  LEA.HI.X.SX32 R140, R21, R6, 0x1, P4 ;  /* 0x00000006158c7211 */ /* 0x000fc400020f0eff */
[C---:B------:R-:W-:Y:S01]  /*1c190*/  IADD3 R20, P4, PT, R18.reuse, R7, RZ ;  /* 0x0000000712147210 */ /* 0x040fe20007f9e0ff */
[----:B------:R0:W-:Y:S04]  /*1c1a0*/  STL [R1+0x468], R139 ;  /* 0x0004688b01007387 */ /* 0x0001e80000100800 */
[----:B---3--:R-:W3:Y:S01]  /*1c1b0*/  LDL.LU R88, [R1+0x598] ;  /* 0x0005980001587983 */ /* 0x008ee20000300800 */
[----:B------:R-:W-:-:S03]  /*1c1c0*/  LEA.HI.X.SX32 R21, R18, R6, 0x1, P4 ;  /* 0x0000000612157211 */ /* 0x000fc600020f0eff */
[----:B------:R-:W-:Y:S04]  /*1c1d0*/  STL [R1+0x464], R140 ;  /* 0x0004648c01007387 */ /* 0x000fe80000100800 */
[----:B------:R0:W-:Y:S04]  /*1c1e0*/  STL [R1+0x470], R20 ;  /* 0x0004701401007387 */ /* 0x0001e80000100800 */
[----:B------:R-:W3:Y:S01]  /*1c1f0*/  LDL.LU R18, [R1+0x5b4] ;  /* 0x0005b40001127983 */ /* 0x000ee20000300800 */
[----:B-1----:R-:W-:Y:S01]  /*1c200*/  IMAD R19, R16, UR5, RZ ;  /* 0x0000000510137c24 */ /* 0x002fe2000f8e02ff */
[----:B------:R-:W1:Y:S01]  /*1c210*/  LDCU UR5, c[0x0][0x3b0] ;  /* 0x00007600ff0577ac */ /* 0x000e620008000800 */
[----:B------:R-:W-:-:S05]  /*1c220*/  @P2 IMAD.MOV.U32 R16, RZ, RZ, R2 ;  /* 0x000000ffff102224 */ /* 0x000fca00078e0002 */
[----:B------:R0:W3:Y:S01]  /*1c230*/  @P2 LDG.E.U8 R79, desc[UR24][R16.64] ;  /* 0x00000018104f2981 */ /* 0x0000e2000c1e1100 */
[----:B------:R-:W-:Y:S01]  /*1c240*/  IADD3 R2, P4, PT, R19, R7, RZ ;  /* 0x0000000713027210 */ /* 0x000fe20007f9e0ff */
[----:B0-----:R-:W-:Y:S02]  /*1c250*/  @P2 IMAD.MOV.U32 R16, RZ, RZ, R3 ;  /* 0x000000ffff102224 */ /* 0x001fe400078e0003 */
[----:B------:R-:W3:Y:S01]  /*1c260*/  LDL.LU R3, [R1+0x588] ;  /* 0x0005880001037983 */ /* 0x000ee20000300800 */
[----:B------:R-:W-:-:S03]  /*1c270*/  @P2 IMAD.MOV.U32 R17, RZ, RZ, R5 ;  /* 0x000000ffff112224 */ /* 0x000fc600078e0005 */
[----:B------:R-:W-:Y:S04]  /*1c280*/  STL [R1+0x46c], R21 ;  /* 0x00046c1501007387 */ /* 0x000fe80000100800 */
[----:B------:R0:W3:Y:S04]  /*1c290*/  @P2 LDG.E.U8 R45, desc[UR24][R16.64] ;  /* 0x00000018102d2981 */ /* 0x0000e8000c1e1100 */
[----:B------:R-:W-:Y:S01]  /*1c2a0*/  STL [R1+0x478], R2 ;  /* 0x0004780201007387 */ /* 0x000fe20000100800 */
[----:B0-----:R-:W-:-:S03]  /*1c2b0*/  @P2 IMAD.MOV.U32 R16, RZ, RZ, R139 ;  /* 0x000000ffff102224 */ /* 0x001fc600078e008b */
[----:B------:R-:W3:Y:S01]  /*1c2c0*/  LDL.LU R139, [R1+0x594] ;  /* 0x00059400018b7983 */ /* 0x000ee20000300800 */
[----:B------:R-:W-:Y:S01]  /*1c2d0*/  @P2 IMAD.MOV.U32 R17, RZ, RZ, R140 ;  /* 0x000000ffff112224 */ /* 0x000fe200078e008c */
[----:B------:R-:W-:Y:S02]  /*1c2e0*/  PRMT R66, RZ, 0x7610, R66 ;  /* 0x00007610ff427816 */ /* 0x000fe40000000042 */
[----:B------:R-:W-:Y:S02]  /*1c2f0*/  LEA.HI.X.SX32 R5, R19, R6, 0x1, P4 ;  /* 0x0000000613057211 */ /* 0x000fe400020f0eff */
[----:B------:R0:W3:Y:S01]  /*1c300*/  @P2 LDG.E.U8 R54, desc[UR24][R16.64] ;  /* 0x0000001810362981 */ /* 0x0000e2000c1e1100 */
[----:B------:R-:W-:Y:S02]  /*1c310*/  ISETP.GT.U32.AND P4, PT, R8, R11, PT ;  /* 0x0000000b0800720c */ /* 0x000fe40003f84070 */
[----:B------:R-:W-:Y:S01]  /*1c320*/  PRMT R78, RZ, 0x7610, R78 ;  /* 0x00007610ff4e7816 */ /* 0x000fe2000000004e */
[----:B0-----:R-:W-:-:S02]  /*1c330*/  @P2 IMAD.MOV.U32 R16, RZ, RZ, R20 ;  /* 0x000000ffff102224 */ /* 0x001fc400078e0014 */
[----:B------:R-:W-:-:S05]  /*1c340*/  @P2 IMAD.MOV.U32 R17, RZ, RZ, R21 ;  /* 0x000000ffff112224 */ /* 0x000fca00078e0015 */
[----:B------:R0:W3:Y:S03]  /*1c350*/  @P2 LDG.E.U8 R66, desc[UR24][R16.64] ;  /* 0x0000001810422981 */ /* 0x0000e6000c1e1100 */
[----:B------:R-:W-:Y:S02]  /*1c360*/  @!P4 IMAD.IADD R11, R11, 0x1, -R8 ;  /* 0x000000010b0bc824 */ /* 0x000fe400078e0a08 */
[----:B0-----:R-:W-:Y:S02]  /*1c370*/  @P2 IMAD.MOV.U32 R16, RZ, RZ, R2 ;  /* 0x000000ffff102224 */ /* 0x001fe400078e0002 */
[----:B------:R-:W-:Y:S01]  /*1c380*/  @P2 IMAD.MOV.U32 R17, RZ, RZ, R5 ;  /* 0x000000ffff112224 */ /* 0x000fe200078e0005 */
[----:B------:R0:W-:Y:S04]  /*1c390*/  STL [R1+0x474], R5 ;  /* 0x0004740501007387 */ /* 0x0001e80000100800 */
[----:B------:R2:W3:Y:S01]  /*1c3a0*/  @P2 LDG.E.U8 R78, desc[UR24][R16.64] ;  /* 0x00000018104e2981 */ /* 0x0004e2000c1e1100 */
[----:B------:R-:W-:-:S02]  /*1c3b0*/  PRMT R44, RZ, 0x7610, R44 ;  /* 0x00007610ff2c7816 */ /* 0x000fc4000000002c */
[----:B------:R-:W-:Y:S02]  /*1c3c0*/  PRMT R53, RZ, 0x7610, R53 ;  /* 0x00007610ff357816 */ /* 0x000fe40000000035 */
[----:B------:R-:W-:Y:S02]  /*1c3d0*/  PRMT R65, RZ, 0x7610, R65 ;  /* 0x00007610ff417816 */ /* 0x000fe40000000041 */
[----:B------:R-:W-:Y:S02]  /*1c3e0*/  PRMT R77, RZ, 0x7610, R77 ;  /* 0x00007610ff4d7816 */ /* 0x000fe4000000004d */
[C---:B--2---:R-:W-:Y:S02]  /*1c3f0*/  SEL R16, R10.reuse, R4, !P3 ;  /* 0x000000040a107207 */ /* 0x044fe40005800000 */
[----:B----4-:R-:W-:-:S03]  /*1c400*/  SEL R17, R10, R87, !P3 ;  /* 0x000000570a117207 */ /* 0x010fc60005800000 */
[----:B-1----:R-:W-:Y:S01]  /*1c410*/  IMAD R19, R16, UR5, RZ ;  /* 0x0000000510137c24 */ /* 0x002fe2000f8e02ff */
[----:B------:R-:W1:Y:S01]  /*1c420*/  LDCU UR5, c[0x0][0x3b0] ;  /* 0x00007600ff0577ac */ /* 0x000e620008000800 */
[----:B------:R-:W-:Y:S01]  /*1c430*/  IMAD R20, R17, UR15, RZ ;  /* 0x0000000f11147c24 */ /* 0x000fe2000f8e02ff */
[----:B------:R-:W-:Y:S01]  /*1c440*/  PRMT R43, RZ, 0x7610, R43 ;  /* 0x00007610ff2b7816 */ /* 0x000fe2000000002b */
[----:B------:R-:W2:Y:S01]  /*1c450*/  LDCU UR15, c[0x0][0x3b0] ;  /* 0x00007600ff0f77ac */ /* 0x000ea20008000800 */
[----:B---3--:R-:W-:-:S05]  /*1c460*/  SEL R18, R10, R18, !P3 ;  /* 0x000000120a127207 */ /* 0x008fca0005800000 */
[----:B------:R-:W-:Y:S01]  /*1c470*/  IMAD R18, R18, UR4, RZ ;  /* 0x0000000412127c24 */ /* 0x000fe2000f8e02ff */
[----:B------:R-:W3:Y:S01]  /*1c480*/  LDCU UR4, c[0x0][0x3b0] ;  /* 0x00007600ff0477ac */ /* 0x000ee20008000800 */
[----:B------:R-:W-:-:S03]  /*1c490*/  SEL R16, R10, R88, !P3 ;  /* 0x000000580a107207 */ /* 0x000fc60005800000 */
[----:B0-----:R-:W-:-:S04]  /*1c4a0*/  IADD3 R5, P4, PT, R18, R7, RZ ;  /* 0x0000000712057210 */ /* 0x001fc80007f9e0ff */
[-C--:B------:R-:W-:Y:S02]  /*1c4b0*/  LEA.HI.X.SX32 R87, R18, R6.reuse, 0x1, P4 ;  /* 0x0000000612577211 */ /* 0x080fe400020f0eff */
[C---:B------:R-:W-:Y:S01]  /*1c4c0*/  IADD3 R2, P4, PT, R19.reuse, R7, RZ ;  /* 0x0000000713027210 */ /* 0x040fe20007f9e0ff */
[----:B------:R-:W-:Y:S01]  /*1c4d0*/  IMAD R21, R16, UR16, RZ ;  /* 0x0000001010157c24 */ /* 0x000fe2000f8e02ff */
[----:B------:R-:W-:Y:S01]  /*1c4e0*/  STL [R1+0x480], R5 ;  /* 0x0004800501007387 */ /* 0x000fe20000100800 */
[----:B------:R-:W-:Y:S01]  /*1c4f0*/  @P2 IMAD.MOV.U32 R16, RZ, RZ, R5 ;  /* 0x000000ffff102224 */ /* 0x000fe200078e0005 */
[-C--:B------:R-:W-:Y:S01]  /*1c500*/  LEA.HI.X.SX32 R4, R19, R6.reuse, 0x1, P4 ;  /* 0x0000000613047211 */ /* 0x080fe200020f0eff */
[----:B------:R-:W-:Y:S01]  /*1c510*/  @P2 IMAD.MOV.U32 R17, RZ, RZ, R87 ;  /* 0x000000ffff112224 */ /* 0x000fe200078e0057 */
[----:B------:R-:W-:Y:S01]  /*1c520*/  SEL R18, R10, R3, !P3 ;  /* 0x000000030a127207 */ /* 0x000fe20005800000 */
[----:B------:R-:W-:Y:S01]  /*1c530*/  STL [R1+0x47c], R87 ;  /* 0x00047c5701007387 */ /* 0x000fe20000100800 */
[----:B------:R-:W-:Y:S01]  /*1c540*/  IADD3 R3, P4, PT, R20, R7, RZ ;  /* 0x0000000714037210 */ /* 0x000fe20007f9e0ff */
[----:B------:R-:W0:Y:S02]  /*1c550*/  LDCU UR16, c[0x0][0x3b0] ;  /* 0x00007600ff1077ac */ /* 0x000e240008000800 */
[----:B------:R-:W-:Y:S01]  /*1c560*/  STL [R1+0x488], R2 ;  /* 0x0004880201007387 */ /* 0x000fe20000100800 */
[----:B---3--:R-:W-:Y:S01]  /*1c570*/  IMAD R18, R18, UR4, RZ ;  /* 0x0000000412127c24 */ /* 0x008fe2000f8e02ff */
[----:B------:R-:W3:Y:S02]  /*1c580*/  LDCU UR4, c[0x0][0x3b0] ;  /* 0x00007600ff0477ac */ /* 0x000ee40008000800 */
[----:B------:R4:W2:Y:S04]  /*1c590*/  @P2 LDG.E.U8 R44, desc[UR24][R16.64] ;  /* 0x00000018102c2981 */ /* 0x0008a8000c1e1100 */
[----:B------:R0:W-:Y:S01]  /*1c5a0*/  STL [R1+0x484], R4 ;  /* 0x0004840401007387 */ /* 0x0001e20000100800 */
[----:B----4-:R-:W-:Y:S01]  /*1c5b0*/  IMAD.MOV.U32 R17, RZ, RZ, R4 ;  /* 0x000000ffff117224 */ /* 0x010fe200078e0004 */
[----:B0-----:R-:W-:-:S02]  /*1c5c0*/  LEA.HI.X.SX32 R4, R20, R6, 0x1, P4 ;  /* 0x0000000614047211 */ /* 0x001fc400020f0eff */
[C---:B------:R-:W-:Y:S01]  /*1c5d0*/  IADD3 R5, P4, PT, R21.reuse, R7, RZ ;  /* 0x0000000715057210 */ /* 0x040fe20007f9e0ff */
[----:B------:R-:W-:Y:S01]  /*1c5e0*/  STL [R1+0x490], R3 ;  /* 0x0004900301007387 */ /* 0x000fe20000100800 */
[----:B------:R-:W-:Y:S02]  /*1c5f0*/  SEL R16, R10, R139, !P3 ;  /* 0x0000008b0a107207 */ /* 0x000fe40005800000 */
[----:B------:R-:W-:Y:S01]  /*1c600*/  LEA.HI.X.SX32 R21, R21, R6, 0x1, P4 ;  /* 0x0000000615157211 */ /* 0x000fe200020f0eff */
[----:B------:R-:W4:Y:S01]  /*1c610*/  LDL.LU R87, [R1+0x5a4] ;  /* 0x0005a40001577983 */ /* 0x000f220000300800 */
[----:B------:R-:W-:-:S03]  /*1c620*/  IADD3 R139, P4, PT, R18, R7, RZ ;  /* 0x00000007128b7210 */ /* 0x000fc60007f9e0ff */
[----:B------:R-:W2:Y:S01]  /*1c630*/  LDL.LU R88, [R1+0x584] ;  /* 0x0005840001587983 */ /* 0x000ea20000300800 */
[----:B------:R-:W-:-:S03]  /*1c640*/  LEA.HI.X.SX32 R20, R18, R6, 0x1, P4 ;  /* 0x0000000612147211 */ /* 0x000fc600020f0eff */
[----:B------:R0:W-:Y:S04]  /*1c650*/  STL [R1+0x48c], R4 ;  /* 0x00048c0401007387 */ /* 0x0001e80000100800 */
[----:B------:R-:W-:Y:S04]  /*1c660*/  STL [R1+0x498], R5 ;  /* 0x0004980501007387 */ /* 0x000fe80000100800 */
[----:B------:R-:W-:Y:S04]  /*1c670*/  STL [R1+0x494], R21 ;  /* 0x0004941501007387 */ /* 0x000fe80000100800 */
[----:B------:R0:W-:Y:S04]  /*1c680*/  STL [R1+0x4a0], R139 ;  /* 0x0004a08b01007387 */ /* 0x0001e80000100800 */
[----:B------:R-:W3:Y:S01]  /*1c690*/  LDL.LU R18, [R1+0x5a0] ;  /* 0x0005a00001127983 */ /* 0x000ee20000300800 */
[----:B-1----:R-:W-:Y:S01]  /*1c6a0*/  IMAD R19, R16, UR5, RZ ;  /* 0x0000000510137c24 */ /* 0x002fe2000f8e02ff */
[----:B------:R-:W1:Y:S01]  /*1c6b0*/  LDCU UR5, c[0x0][0x3b0] ;  /* 0x00007600ff0577ac */ /* 0x000e620008000800 */
[----:B------:R-:W-:-:S05]  /*1c6c0*/  @P2 IMAD.MOV.U32 R16, RZ, RZ, R2 ;  /* 0x000000ffff102224 */ /* 0x000fca00078e0002 */
[----:B------:R0:W3:Y:S01]  /*1c6d0*/  @P2 LDG.E.U8 R53, desc[UR24][R16.64] ;  /* 0x0000001810352981 */ /* 0x0000e2000c1e1100 */
[C---:B------:R-:W-:Y:S01]  /*1c6e0*/  IADD3 R2, P4, PT, R19.reuse, R7, RZ ;  /* 0x0000000713027210 */ /* 0x040fe20007f9e0ff */
[----:B0-----:R-:W-:Y:S02]  /*1c6f0*/  @P2 IMAD.MOV.U32 R16, RZ, RZ, R3 ;  /* 0x000000ffff102224 */ /* 0x001fe400078e0003 */
[----:B------:R-:W-:Y:S01]  /*1c700*/  @P2 IMAD.MOV.U32 R17, RZ, RZ, R4 ;  /* 0x000000ffff112224 */ /* 0x000fe200078e0004 */
[----:B------:R-:W-:Y:S01]  /*1c710*/  LEA.HI.X.SX32 R4, R19, R6, 0x1, P4 ;  /* 0x0000000613047211 */ /* 0x000fe200020f0eff */
[----:B------:R-:W3:Y:S04]  /*1c720*/  LDL.LU R3, [R1+0x578] ;  /* 0x0005780001037983 */ /* 0x000ee80000300800 */
[----:B------:R0:W3:Y:S04]  /*1c730*/  @P2 LDG.E.U8 R65, desc[UR24][R16.64] ;  /* 0x0000001810412981 */ /* 0x0000e8000c1e1100 */
[----:B------:R-:W-:Y:S01]  /*1c740*/  STL [R1+0x49c], R20 ;  /* 0x00049c1401007387 */ /* 0x000fe20000100800 */
[----:B0-----:R-:W-:-:S02]  /*1c750*/  @P2 IMAD.MOV.U32 R16, RZ, RZ, R5 ;  /* 0x000000ffff102224 */ /* 0x001fc400078e0005 */
[----:B------:R-:W-:Y:S01]  /*1c760*/  @P2 IMAD.MOV.U32 R17, RZ, RZ, R21 ;  /* 0x000000ffff112224 */ /* 0x000fe200078e0015 */
[----:B------:R-:W-:Y:S04]  /*1c770*/  STL [R1+0x4a8], R2 ;  /* 0x0004a80201007387 */ /* 0x000fe80000100800 */
[----:B------:R0:W3:Y:S04]  /*1c780*/  @P2 LDG.E.U8 R77, desc[UR24][R16.64] ;  /* 0x00000018104d2981 */ /* 0x0000e8000c1e1100 */
[----:B------:R1:W-:Y:S01]  /*1c790*/  STL [R1+0x4a4], R4 ;  /* 0x0004a40401007387 */ /* 0x0003e20000100800 */
[----:B0-----:R-:W-:-:S03]  /*1c7a0*/  @P2 IMAD.MOV.U32 R16, RZ, RZ, R139 ;  /* 0x000000ffff102224 */ /* 0x001fc600078e008b */
[----:B------:R-:W3:Y:S01]  /*1c7b0*/  LDL.LU R139, [R1+0x580] ;  /* 0x00058000018b7983 */ /* 0x000ee20000300800 */
[----:B------:R-:W-:Y:S01]  /*1c7c0*/  ISETP.GT.U32.AND P4, PT, R8, R12, PT ;  /* 0x0000000c0800720c */ /* 0x000fe20003f84070 */
[----:B------:R-:W-:Y:S01]  /*1c7d0*/  @P2 IMAD.MOV.U32 R17, RZ, RZ, R20 ;  /* 0x000000ffff112224 */ /* 0x000fe200078e0014 */
[----:B------:R-:W-:-:S04]  /*1c7e0*/  PRMT R52, RZ, 0x7610, R52 ;  /* 0x00007610ff347816 */ /* 0x000fc80000000034 */
[----:B------:R0:W3:Y:S02]  /*1c7f0*/  @P2 LDG.E.U8 R43, desc[UR24][R16.64] ;  /* 0x00000018102b2981 */ /* 0x0000e4000c1e1100 */
[----:B0-----:R-:W-:Y:S02]  /*1c800*/  @P2 IMAD.MOV.U32 R16, RZ, RZ, R2 ;  /* 0x000000ffff102224 */ /* 0x001fe400078e0002 */
[----:B------:R-:W-:-:S03]  /*1c810*/  @P2 IMAD.MOV.U32 R17, RZ, RZ, R4 ;  /* 0x000000ffff112224 */ /* 0x000fc600078e0004 */
[----:B------:R-:W-:Y:S02]  /*1c820*/  @!P4 IMAD.IADD R12, R12, 0x1, -R8 ;  /* 0x000000010c0cc824 */ /* 0x000fe400078e0a08 */
[----:B------:R4:W3:Y:S01]  /*1c830*/  @P2 LDG.E.U8 R52, desc[UR24][R16.64] ;  /* 0x0000001810342981 */ /* 0x0008e2000c1e1100 */
[----:B------:R-:W-:Y:S02]  /*1c840*/  PRMT R64, RZ, 0x7610, R64 ;  /* 0x00007610ff407816 */ /* 0x000fe40000000040 */
[C---:B----4-:R-:W-:Y:S02]  /*1c850*/  SEL R16, R10.reuse, R87, !P3 ;  /* 0x000000570a107207 */ /* 0x050fe40005800000 */
[----:B------:R-:W4:Y:S01]  /*1c860*/  LDL.LU R87, [R1+0x58c] ;  /* 0x00058c0001577983 */ /* 0x000f220000300800 */
[----:B--2---:R-:W-:Y:S02]  /*1c870*/  SEL R17, R10, R88, !P3 ;  /* 0x000000580a117207 */ /* 0x004fe40005800000 */
[----:B-1----:R-:W-:Y:S01]  /*1c880*/  IMAD R19, R16, UR5, RZ ;  /* 0x0000000510137c24 */ /* 0x002fe2000f8e02ff */
[----:B------:R-:W-:Y:S01]  /*1c890*/  PRMT R76, RZ, 0x7610, R76 ;  /* 0x00007610ff4c7816 */ /* 0x000fe2000000004c */
[----:B------:R-:W0:Y:S01]  /*1c8a0*/  LDCU UR5, c[0x0][0x3b0] ;  /* 0x00007600ff0577ac */ /* 0x000e220008000800 */
[----:B---3--:R-:W-:-:S05]  /*1c8b0*/  SEL R18, R10, R18, !P3 ;  /* 0x000000120a127207 */ /* 0x008fca0005800000 */
[----:B------:R-:W-:Y:S01]  /*1c8c0*/  IMAD R18, R18, UR4, RZ ;  /* 0x0000000412127c24 */ /* 0x000fe2000f8e02ff */
[----:B------:R-:W1:Y:S04]  /*1c8d0*/  LDCU UR4, c[0x0][0x3b0] ;  /* 0x00007600ff0477ac */ /* 0x000e680008000800 */
[----:B------:R-:W-:-:S04]  /*1c8e0*/  IADD3 R4, P4, PT, R18, R7, RZ ;  /* 0x0000000712047210 */ /* 0x000fc80007f9e0ff */
[-C--:B------:R-:W-:Y:S01]  /*1c8f0*/  LEA.HI.X.SX32 R20, R18, R6.reuse, 0x1, P4 ;  /* 0x0000000612147211 */ /* 0x080fe200020f0eff */
[----:B------:R2:W-:Y:S04]  /*1c900*/  STL [R1+0x4b0], R4 ;  /* 0x0004b00401007387 */ /* 0x0005e80000100800 */
[----:B------:R-:W3:Y:S01]  /*1c910*/  LDL.LU R88, [R1+0x570] ;  /* 0x0005700001587983 */ /* 0x000ee20000300800 */
[----:B------:R-:W-:Y:S02]  /*1c920*/  IMAD R18, R17, UR15, RZ ;  /* 0x0000000f11127c24 */ /* 0x000fe4000f8e02ff */
[----:B------:R-:W-:Y:S01]  /*1c930*/  @P2 IMAD.MOV.U32 R16, RZ, RZ, R4 ;  /* 0x000000ffff102224 */ /* 0x000fe200078e0004 */
[C---:B------:R-:W-:Y:S01]  /*1c940*/  IADD3 R2, P4, PT, R19.reuse, R7, RZ ;  /* 0x0000000713027210 */ /* 0x040fe20007f9e0ff */
[----:B------:R-:W-:Y:S01]  /*1c950*/  @P2 IMAD.MOV.U32 R17, RZ, RZ, R20 ;  /* 0x000000ffff112224 */ /* 0x000fe200078e0014 */
[----:B------:R0:W-:Y:S01]  /*1c960*/  STL [R1+0x4ac], R20 ;  /* 0x0004ac1401007387 */ /* 0x0001e20000100800 */
[----:B------:R-:W0:Y:S03]  /*1c970*/  LDCU UR15, c[0x0][0x3b0] ;  /* 0x00007600ff0f77ac */ /* 0x000e260008000800 */
[----:B------:R1:W3:Y:S04]  /*1c980*/  @P2 LDG.E.U8 R64, desc[UR24][R16.64] ;  /* 0x0000001810402981 */ /* 0x0002e8000c1e1100 */
[----:B------:R0:W-:Y:S01]  /*1c990*/  STL [R1+0x4b8], R2 ;  /* 0x0004b80201007387 */ /* 0x0001e20000100800 */
[----:B-1----:R-:W-:-:S02]  /*1c9a0*/  LEA.HI.X.SX32 R17, R19, R6, 0x1, P4 ;  /* 0x0000000613117211 */ /* 0x002fc400020f0eff */
[----:B--2---:R-:W-:Y:S02]  /*1c9b0*/  IADD3 R4, P4, PT, R18, R7, RZ ;  /* 0x0000000712047210 */ /* 0x004fe40007f9e0ff */
[----:B------:R-:W-:Y:S02]  /*1c9c0*/  SEL R16, R10, R3, !P3 ;  /* 0x000000030a107207 */ /* 0x000fe40005800000 */
[----:B0-----:R-:W-:Y:S01]  /*1c9d0*/  LEA.HI.X.SX32 R20, R18, R6, 0x1, P4 ;  /* 0x0000000612147211 */ /* 0x001fe200020f0eff */
[----:B------:R-:W2:Y:S04]  /*1c9e0*/  LDL.LU R3, [R1+0x568] ;  /* 0x0005680001037983 */ /* 0x000ea80000300800 */
[----:B------:R0:W-:Y:S04]  /*1c9f0*/  STL [R1+0x4b4], R17 ;  /* 0x0004b41101007387 */ /* 0x0001e80000100800 */
[----:B------:R-:W-:Y:S01]  /*1ca00*/  STL [R1+0x4c0], R4 ;  /* 0x0004c00401007387 */ /* 0x000fe20000100800 */
[----:B------:R-:W-:-:S03]  /*1ca10*/  SEL R18, R10, R139, !P3 ;  /* 0x0000008b0a127207 */ /* 0x000fc60005800000 */
[----:B------:R1:W-:Y:S04]  /*1ca20*/  STL [R1+0x4bc], R20 ;  /* 0x0004bc1401007387 */ /* 0x0003e80000100800 */
[----:B------:R-:W2:Y:S01]  /*1ca30*/  LDL.LU R139, [R1+0x56c] ;  /* 0x00056c00018b7983 */ /* 0x000ea20000300800 */
[----:B------:R-:W-:Y:S01]  /*1ca40*/  IMAD R19, R16, UR4, RZ ;  /* 0x0000000410137c24 */ /* 0x000fe2000f8e02ff */
[----:B------:R-:W-:Y:S01]  /*1ca50*/  PRMT R42, RZ, 0x7610, R42 ;  /* 0x00007610ff2a7816 */ /* 0x000fe2000000002a */
[----:B------:R-:W-:Y:S01]  /*1ca60*/  @P2 IMAD.MOV.U32 R16, RZ, RZ, R2 ;  /* 0x000000ffff102224 */ /* 0x000fe200078e0002 */
[----:B------:R-:W-:Y:S01]  /*1ca70*/  PRMT R51, RZ, 0x7610, R51 ;  /* 0x00007610ff337816 */ /* 0x000fe20000000033 */
[----:B------:R-:W2:Y:S01]  /*1ca80*/  LDCU UR4, c[0x0][0x3b0] ;  /* 0x00007600ff0477ac */ /* 0x000ea20008000800 */
[----:B------:R-:W-:-:S02]  /*1ca90*/  IADD3 R2, P4, PT, R19, R7, RZ ;  /* 0x0000000713027210 */ /* 0x000fc40007f9e0ff */
[----:B------:R0:W2:Y:S02]  /*1caa0*/  @P2 LDG.E.U8 R76, desc[UR24][R16.64] ;  /* 0x00000018104c2981 */ /* 0x0000a4000c1e1100 */
[----:B0-----:R-:W-:Y:S02]  /*1cab0*/  @P2 IMAD.MOV.U32 R17, RZ, RZ, R20 ;  /* 0x000000ffff112224 */ /* 0x001fe400078e0014 */
[----:B-1----:R-:W-:Y:S01]  /*1cac0*/  IMAD R20, R18, UR16, RZ ;  /* 0x0000001012147c24 */ /* 0x002fe2000f8e02ff */
[----:B------:R-:W-:Y:S01]  /*1cad0*/  STL [R1+0x4c8], R2 ;  /* 0x0004c80201007387 */ /* 0x000fe20000100800 */
[----:B------:R-:W-:Y:S01]  /*1cae0*/  @P2 IMAD.MOV.U32 R16, RZ, RZ, R4 ;  /* 0x000000ffff102224 */ /* 0x000fe200078e0004 */
[----:B------:R-:W-:Y:S01]  /*1caf0*/  LEA.HI.X.SX32 R4, R19, R6, 0x1, P4 ;  /* 0x0000000613047211 */ /* 0x000fe200020f0eff */
[----:B------:R-:W0:Y:S01]  /*1cb00*/  LDCU UR16, c[0x0][0x3b0] ;  /* 0x00007600ff1077ac */ /* 0x000e220008000800 */
[----:B------:R-:W-:Y:S02]  /*1cb10*/  IADD3 R21, P4, PT, R20, R7, RZ ;  /* 0x0000000714157210 */ /* 0x000fe40007f9e0ff */
[----:B------:R1:W2:Y:S04]  /*1cb20*/  @P2 LDG.E.U8 R42, desc[UR24][R16.64] ;  /* 0x00000018102a2981 */ /* 0x0002a8000c1e1100 */
[----:B------:R0:W-:Y:S04]  /*1cb30*/  STL [R1+0x4c4], R4 ;  /* 0x0004c40401007387 */ /* 0x0001e80000100800 */
[----:B------:R-:W-:Y:S01]  /*1cb40*/  STL [R1+0x4d0], R21 ;  /* 0x0004d01501007387 */ /* 0x000fe20000100800 */
[----:B-1----:R-:W-:-:S02]  /*1cb50*/  @P2 IMAD.MOV.U32 R16, RZ, RZ, R2 ;  /* 0x000000ffff102224 */ /* 0x002fc400078e0002 */
[----:B------:R-:W-:Y:S02]  /*1cb60*/  @P2 IMAD.MOV.U32 R17, RZ, RZ, R4 ;  /* 0x000000ffff112224 */ /* 0x000fe400078e0004 */
[----:B0-----:R-:W2:Y:S04]  /*1cb70*/  LDL.LU R4, [R1+0x574] ;  /* 0x0005740001047983 */ /* 0x001ea80000300800 */
[----:B------:R0:W2:Y:S01]  /*1cb80*/  @P2 LDG.E.U8 R51, desc[UR24][R16.64] ;  /* 0x0000001810332981 */ /* 0x0000a2000c1e1100 */
[----:B------:R-:W-:Y:S02]  /*1cb90*/  PRMT R63, RZ, 0x7610, R63 ;  /* 0x00007610ff3f7816 */ /* 0x000fe4000000003f */
[----:B0-----:R-:W-:-:S05]  /*1cba0*/  LEA.HI.X.SX32 R17, R20, R6, 0x1, P4 ;  /* 0x0000000614117211 */ /* 0x001fca00020f0eff */
[----:B------:R0:W-:Y:S01]  /*1cbb0*/  STL [R1+0x4cc], R17 ;  /* 0x0004cc1101007387 */ /* 0x0001e20000100800 */
[----:B----4-:R-:W-:-:S05]  /*1cbc0*/  SEL R18, R10, R87, !P3 ;  /* 0x000000570a127207 */ /* 0x010fca0005800000 */
[----:B------:R-:W-:Y:S01]  /*1cbd0*/  IMAD R18, R18, UR5, RZ ;  /* 0x0000000512127c24 */ /* 0x000fe2000f8e02ff */
[----:B------:R-:W1:Y:S04]  /*1cbe0*/  LDCU UR5, c[0x0][0x3b0] ;  /* 0x00007600ff0577ac */ /* 0x000e680008000800 */
[----:B------:R-:W-:-:S05]  /*1cbf0*/  IADD3 R2, P4, PT, R18, R7, RZ ;  /* 0x0000000712027210 */ /* 0x000fca0007f9e0ff */
[----:B------:R4:W-:Y:S04]  /*1cc00*/  STL [R1+0x4d8], R2 ;  /* 0x0004d80201007387 */ /* 0x0009e80000100800 */
[----:B------:R-:W2:Y:S01]  /*1cc10*/  LDL.LU R87, [R1+0x560] ;  /* 0x0005600001577983 */ /* 0x000ea20000300800 */
[----:B---3--:R-:W-:-:S03]  /*1cc20*/  SEL R16, R10, R88, !P3 ;  /* 0x000000580a107207 */ /* 0x008fc60005800000 */
[----:B------:R-:W3:Y:S02]  /*1cc30*/  LDL.LU R88, [R1+0x55c] ;  /* 0x00055c0001587983 */ /* 0x000ee40000300800 */
[----:B------:R-:W-:Y:S01]  /*1cc40*/  IMAD R19, R16, UR15, RZ ;  /* 0x0000000f10137c24 */ /* 0x000fe2000f8e02ff */
[----:B------:R-:W-:Y:S01]  /*1cc50*/  PRMT R75, RZ, 0x7610, R75 ;  /* 0x00007610ff4b7816 */ /* 0x000fe2000000004b */
[----:B------:R-:W-:Y:S01]  /*1cc60*/  @P2 IMAD.MOV.U32 R16, RZ, RZ, R21 ;  /* 0x000000ffff102224 */ /* 0x000fe200078e0015 */
[----:B------:R-:W1:Y:S04]  /*1cc70*/  LDCU UR15, c[0x0][0x3b0] ;  /* 0x00007600ff0f77ac */ /* 0x000e680008000800 */
[----:B------:R0:W3:Y:S02]  /*1cc80*/  @P2 LDG.E.U8 R63, desc[UR24][R16.64] ;  /* 0x00000018103f2981 */ /* 0x0000e4000c1e1100 */
[----:B0-----:R-:W-:-:S02]  /*1cc90*/  LEA.HI.X.SX32 R17, R18, R6, 0x1, P4 ;  /* 0x0000000612117211 */ /* 0x001fc400020f0eff */
[C---:B------:R-:W-:Y:S02]  /*1cca0*/  IADD3 R21, P4, PT, R19.reuse, R7, RZ ;  /* 0x0000000713157210 */ /* 0x040fe40007f9e0ff */
[C---:B--2---:R-:W-:Y:S02]  /*1ccb0*/  SEL R16, R10.reuse, R3, !P3 ;  /* 0x000000030a107207 */ /* 0x044fe40005800000 */
[----:B------:R-:W-:Y:S01]  /*1ccc0*/  LEA.HI.X.SX32 R19, R19, R6, 0x1, P4 ;  /* 0x0000000613137211 */ /* 0x000fe200020f0eff */
[----:B------:R-:W2:Y:S04]  /*1ccd0*/  LDL.LU R3, [R1+0x554] ;  /* 0x0005540001037983 */ /* 0x000ea80000300800 */
[----:B------:R0:W-:Y:S04]  /*1cce0*/  STL [R1+0x4d4], R17 ;  /* 0x0004d41101007387 */ /* 0x0001e80000100800 */
[----:B------:R-:W-:Y:S04]  /*1ccf0*/  STL [R1+0x4e0], R21 ;  /* 0x0004e01501007387 */ /* 0x000fe80000100800 */
[----:B------:R1:W-:Y:S01]  /*1cd00*/  STL [R1+0x4dc], R19 ;  /* 0x0004dc1301007387 */ /* 0x0003e20000100800 */
[----:B------:R-:W-:-:S03]  /*1cd10*/  SEL R18, R10, R139, !P3 ;  /* 0x0000008b0a127207 */ /* 0x000fc60005800000 */
[----:B------:R-:W2:Y:S01]  /*1cd20*/  LDL.LU R139, [R1+0x550] ;  /* 0x00055000018b7983 */ /* 0x000ea20000300800 */
[----:B------:R-:W-:Y:S01]  /*1cd30*/  IMAD R20, R16, UR4, RZ ;  /* 0x0000000410147c24 */ /* 0x000fe2000f8e02ff */
[----:B------:R-:W-:Y:S01]  /*1cd40*/  PRMT R41, RZ, 0x7610, R41 ;  /* 0x00007610ff297816 */ /* 0x000fe20000000029 */
[----:B------:R-:W-:Y:S01]  /*1cd50*/  @P2 IMAD.MOV.U32 R16, RZ, RZ, R2 ;  /* 0x000000ffff102224 */ /* 0x000fe200078e0002 */
[----:B------:R-:W1:Y:S02]  /*1cd60*/  LDCU UR4, c[0x0][0x3b0] ;  /* 0x00007600ff0477ac */ /* 0x000e640008000800 */
[C---:B----4-:R-:W-:Y:S02]  /*1cd70*/  IADD3 R2, P4, PT, R20.reuse, R7, RZ ;  /* 0x0000000714027210 */ /* 0x050fe40007f9e0ff */
[----:B------:R0:W4:Y:S02]  /*1cd80*/  @P2 LDG.E.U8 R75, desc[UR24][R16.64] ;  /* 0x00000018104b2981 */ /* 0x000124000c1e1100 */
[----:B------:R-:W-:Y:S01]  /*1cd90*/  LEA.HI.X.SX32 R20, R20, R6, 0x1, P4 ;  /* 0x0000000614147211 */ /* 0x000fe200020f0eff */
[----:B0-----:R-:W-:-:S02]  /*1cda0*/  @P2 IMAD.MOV.U32 R17, RZ, RZ, R19 ;  /* 0x000000ffff112224 */ /* 0x001fc400078e0013 */
[----:B-1----:R-:W-:Y:S01]  /*1cdb0*/  IMAD R19, R18, UR5, RZ ;  /* 0x0000000512137c24 */ /* 0x002fe2000f8e02ff */
[----:B------:R-:W-:Y:S01]  /*1cdc0*/  PRMT R50, RZ, 0x7610, R50 ;  /* 0x00007610ff327816 */ /* 0x000fe20000000032 */
[----:B------:R-:W-:Y:S01]  /*1cdd0*/  @P2 IMAD.MOV.U32 R16, RZ, RZ, R21 ;  /* 0x000000ffff102224 */ /* 0x000fe200078e0015 */
[----:B------:R-:W0:Y:S01]  /*1cde0*/  LDCU UR5, c[0x0][0x3b0] ;  /* 0x00007600ff0577ac */ /* 0x000e220008000800 */
[----:B------:R-:W-:Y:S04]  /*1cdf0*/  STL [R1+0x4e8], R2 ;  /* 0x0004e80201007387 */ /* 0x000fe80000100800 */
[----:B------:R1:W4:Y:S01]  /*1ce00*/  @P2 LDG.E.U8 R41, desc[UR24][R16.64] ;  /* 0x0000001810292981 */ /* 0x000322000c1e1100 */
[----:B------:R-:W-:Y:S02]  /*1ce10*/  PRMT R62, RZ, 0x7610, R62 ;  /* 0x00007610ff3e7816 */ /* 0x000fe4000000003e */
[----:B------:R-:W-:-:S02]  /*1ce20*/  SEL R18, R10, R4, !P3 ;  /* 0x000000040a127207 */ /* 0x000fc40005800000 */
[C---:B------:R-:W-:Y:S01]  /*1ce30*/  IADD3 R4, P4, PT, R19.reuse, R7, RZ ;  /* 0x0000000713047210 */ /* 0x040fe20007f9e0ff */
[----:B-1----:R-:W-:Y:S02]  /*1ce40*/  @P2 IMAD.MOV.U32 R16, RZ, RZ, R2 ;  /* 0x000000ffff102224 */ /* 0x002fe400078e0002 */
[----:B------:R-:W-:Y:S01]  /*1ce50*/  @P2 IMAD.MOV.U32 R17, RZ, RZ, R20 ;  /* 0x000000ffff112224 */ /* 0x000fe200078e0014 */
[----:B------:R-:W-:Y:S01]  /*1ce60*/  LEA.HI.X.SX32 R19, R19, R6, 0x1, P4 ;  /* 0x0000000613137211 */ /* 0x000fe200020f0eff */
[----:B------:R1:W-:Y:S04]  /*1ce70*/  STL [R1+0x4e4], R20 ;  /* 0x0004e41401007387 */ /* 0x0003e80000100800 */
[----:B------:R0:W4:Y:S01]  /*1ce80*/  @P2 LDG.E.U8 R50, desc[UR24][R16.64] ;  /* 0x0000001810322981 */ /* 0x000122000c1e1100 */
[----:B-1----:R-:W-:-:S03]  /*1ce90*/  IMAD R20, R18, UR15, RZ ;  /* 0x0000000f12147c24 */ /* 0x002fc6000f8e02ff */
[----:B------:R1:W-:Y:S01]  /*1cea0*/  STL [R1+0x4f0], R4 ;  /* 0x0004f00401007387 */ /* 0x0003e20000100800 */
[----:B------:R-:W2:Y:S01]  /*1ceb0*/  LDCU UR15, c[0x0][0x3b0] ;  /* 0x00007600ff0f77ac */ /* 0x000ea20008000800 */
[----:B0-----:R-:W-:Y:S02]  /*1cec0*/  @P2 IMAD.MOV.U32 R16, RZ, RZ, R4 ;  /* 0x000000ffff102224 */ /* 0x001fe400078e0004 */
[----:B------:R-:W-:Y:S01]  /*1ced0*/  @P2 IMAD.MOV.U32 R17, RZ, RZ, R19 ;  /* 0x000000ffff112224 */ /* 0x000fe200078e0013 */
[C---:B------:R-:W-:Y:S01]  /*1cee0*/  IADD3 R2, P4, PT, R20.reuse, R7, RZ ;  /* 0x0000000714027210 */ /* 0x040fe20007f9e0ff */
[----:B------:R0:W-:Y:S04]  /*1cef0*/  STL [R1+0x4ec], R19 ;  /* 0x0004ec1301007387 */ /* 0x0001e80000100800 */
[----:B------:R0:W4:Y:S01]  /*1cf00*/  @P2 LDG.E.U8 R62, desc[UR24][R16.64] ;  /* 0x00000018103e2981 */ /* 0x000122000c1e1100 */
[----:B-1----:R-:W-:-:S02]  /*1cf10*/  LEA.HI.X.SX32 R4, R20, R6, 0x1, P4 ;  /* 0x0000000614047211 */ /* 0x002fc400020f0eff */
[----:B------:R-:W-:-:S03]  /*1cf20*/  PRMT R74, RZ, 0x7610, R74 ;  /* 0x00007610ff4a7816 */ /* 0x000fc6000000004a */
[----:B0-----:R-:W-:Y:S01]  /*1cf30*/  @P2 IMAD.MOV.U32 R17, RZ, RZ, R4 ;  /* 0x000000ffff112224 */ /* 0x001fe200078e0004 */
[----:B------:R-:W-:Y:S04]  /*1cf40*/  STL [R1+0x4f8], R2 ;  /* 0x0004f80201007387 */ /* 0x000fe80000100800 */
[----:B------:R0:W-:Y:S01]  /*1cf50*/  STL [R1+0x4f4], R4 ;  /* 0x0004f40401007387 */ /* 0x0001e20000100800 */
[----:B------:R-:W-:Y:S02]  /*1cf60*/  PRMT R40, RZ, 0x7610, R40 ;  /* 0x00007610ff287816 */ /* 0x000fe40000000028 */
[----:B------:R-:W-:-:S05]  /*1cf70*/  SEL R18, R10, R87, !P3 ;  /* 0x000000570a127207 */ /* 0x000fca0005800000 */
[----:B------:R-:W-:Y:S01]  /*1cf80*/  IMAD R19, R18, UR4, RZ ;  /* 0x0000000412137c24 */ /* 0x000fe2000f8e02ff */
[----:B------:R-:W1:Y:S01]  /*1cf90*/  LDCU UR4, c[0x0][0x3b0] ;  /* 0x00007600ff0477ac */ /* 0x000e620008000800 */
[----:B---3--:R-:W-:-:S05]  /*1cfa0*/  SEL R16, R10, R88, !P3 ;  /* 0x000000580a107207 */ /* 0x008fca0005800000 */
[----:B------:R-:W-:Y:S01]  /*1cfb0*/  IMAD R20, R16, UR5, RZ ;  /* 0x0000000510147c24 */ /* 0x000fe2000f8e02ff */
[----:B------:R-:W-:Y:S01]  /*1cfc0*/  PRMT R49, RZ, 0x7610, R49 ;  /* 0x00007610ff317816 */ /* 0x000fe20000000031 */
[----:B------:R-:W-:Y:S01]  /*1cfd0*/  @P2 IMAD.MOV.U32 R16, RZ, RZ, R2 ;  /* 0x000000ffff102224 */ /* 0x000fe200078e0002 */
[----:B------:R-:W-:Y:S01]  /*1cfe0*/  PRMT R61, RZ, 0x7610, R61 ;  /* 0x00007610ff3d7816 */ /* 0x000fe2000000003d */
[----:B------:R-:W3:Y:S03]  /*1cff0*/  LDCU UR5, c[0x0][0x3b0] ;  /* 0x00007600ff0577ac */ /* 0x000ee60008000800 */
[----:B------:R0:W3:Y:S01]  /*1d000*/  @P2 LDG.E.U8 R74, desc[UR24][R16.64] ;  /* 0x00000018104a2981 */ /* 0x0000e2000c1e1100 */
[----:B--2---:R-:W-:Y:S02]  /*1d010*/  SEL R18, R10, R3, !P3 ;  /* 0x000000030a127207 */ /* 0x004fe40005800000 */
[----:B------:R-:W-:-:S04]  /*1d020*/  IADD3 R3, P4, PT, R19, R7, RZ ;  /* 0x0000000713037210 */ /* 0x000fc80007f9e0ff */
[----:B0-----:R-:W-:Y:S01]  /*1d030*/  LEA.HI.X.SX32 R17, R19, R6, 0x1, P4 ;  /* 0x0000000613117211 */ /* 0x001fe200020f0eff */
[----:B------:R-:W-:Y:S01]  /*1d040*/  IMAD R18, R18, UR16, RZ ;  /* 0x0000001012127c24 */ /* 0x000fe2000f8e02ff */
[----:B------:R0:W-:Y:S01]  /*1d050*/  STL [R1+0x500], R3 ;  /* 0x0005000301007387 */ /* 0x0001e20000100800 */
[----:B------:R-:W-:Y:S01]  /*1d060*/  PRMT R73, RZ, 0x7610, R73 ;  /* 0x00007610ff497816 */ /* 0x000fe20000000049 */
[----:B------:R-:W2:Y:S02]  /*1d070*/  LDCU UR16, c[0x0][0x3b0] ;  /* 0x00007600ff1077ac */ /* 0x000ea40008000800 */
[----:B------:R-:W2:Y:S01]  /*1d080*/  LDL.LU R4, [R1+0x548] ;  /* 0x0005480001047983 */ /* 0x000ea20000300800 */
[----:B------:R-:W-:-:S03]  /*1d090*/  SEL R16, R10, R139, !P3 ;  /* 0x0000008b0a107207 */ /* 0x000fc60005800000 */
[----:B------:R-:W3:Y:S01]  /*1d0a0*/  LDL.LU R87, [R1+0x544] ;  /* 0x0005440001577983 */ /* 0x000ee20000300800 */
[----:B------:R-:W-:-:S04]  /*1d0b0*/  IADD3 R139, P4, PT, R20, R7, RZ ;  /* 0x00000007148b7210 */ /* 0x000fc80007f9e0ff */
[----:B------:R-:W-:Y:S01]  /*1d0c0*/  LEA.HI.X.SX32 R2, R20, R6, 0x1, P4 ;  /* 0x0000000614027211 */ /* 0x000fe200020f0eff */
[----:B------:R-:W-:Y:S01]  /*1d0d0*/  STL [R1+0x4fc], R17 ;  /* 0x0004fc1101007387 */ /* 0x000fe20000100800 */
[----:B------:R-:W-:Y:S01]  /*1d0e0*/  IADD3 R21, P4, PT, R18, R7, RZ ;  /* 0x0000000712157210 */ /* 0x000fe20007f9e0ff */
[----:B------:R-:W-:Y:S01]  /*1d0f0*/  IMAD R19, R16, UR15, RZ ;  /* 0x0000000f10137c24 */ /* 0x000fe2000f8e02ff */
[----:B------:R-:W1:Y:S01]  /*1d100*/  LDCU UR15, c[0x0][0x3b0] ;  /* 0x00007600ff0f77ac */ /* 0x000e620008000800 */
[----:B------:R0:W-:Y:S01]  /*1d110*/  STL [R1+0x508], R139 ;  /* 0x0005088b01007387 */ /* 0x0001e20000100800 */
[----:B------:R-:W-:-:S03]  /*1d120*/  @P2 IMAD.MOV.U32 R16, RZ, RZ, R3 ;  /* 0x000000ffff102224 */ /* 0x000fc600078e0003 */
[----:B------:R0:W-:Y:S01]  /*1d130*/  STL [R1+0x504], R2 ;  /* 0x0005040201007387 */ /* 0x0001e20000100800 */
[----:B------:R-:W-:-:S03]  /*1d140*/  LEA.HI.X.SX32 R20, R18, R6, 0x1, P4 ;  /* 0x0000000612147211 */ /* 0x000fc600020f0eff */
[----:B------:R-:W4:Y:S04]  /*1d150*/  LDL.LU R88, [R1+0x540] ;  /* 0x0005400001587983 */ /* 0x000f280000300800 */
[----:B------:R-:W-:Y:S04]  /*1d160*/  STL [R1+0x510], R21 ;  /* 0x0005101501007387 */ /* 0x000fe80000100800 */
[----:B0-----:R-:W4:Y:S04]  /*1d170*/  LDL.LU R3, [R1+0x53c] ;  /* 0x00053c0001037983 */ /* 0x001f280000300800 */
[----:B------:R-:W4:Y:S04]  /*1d180*/  LDL.LU R18, [R1+0x54c] ;  /* 0x00054c0001127983 */ /* 0x000f280000300800 */
[----:B------:R0:W4:Y:S02]  /*1d190*/  @P2 LDG.E.U8 R40, desc[UR24][R16.64] ;  /* 0x0000001810282981 */ /* 0x000124000c1e1100 */
[----:B0-----:R-:W-:-:S02]  /*1d1a0*/  @P2 IMAD.MOV.U32 R16, RZ, RZ, R139 ;  /* 0x000000ffff102224 */ /* 0x001fc400078e008b */
[----:B------:R-:W4:Y:S01]  /*1d1b0*/  LDL.LU R139, [R1+0x538] ;  /* 0x00053800018b7983 */ /* 0x000f220000300800 */
[----:B------:R-:W-:Y:S01]  /*1d1c0*/  IMAD.MOV.U32 R17, RZ, RZ, R2 ;  /* 0x000000ffff117224 */ /* 0x000fe200078e0002 */
[----:B------:R-:W-:-:S04]  /*1d1d0*/  IADD3 R2, P4, PT, R19, R7, RZ ;  /* 0x0000000713027210 */ /* 0x000fc80007f9e0ff */
[----:B------:R-:W-:Y:S01]  /*1d1e0*/  LEA.HI.X.SX32 R19, R19, R6, 0x1, P4 ;  /* 0x0000000613137211 */ /* 0x000fe200020f0eff */
[----:B------:R0:W4:Y:S01]  /*1d1f0*/  @P2 LDG.E.U8 R49, desc[UR24][R16.64] ;  /* 0x0000001810312981 */ /* 0x000122000c1e1100 */
[----:B------:R-:W-:Y:S01]  /*1d200*/  ISETP.GT.U32.AND P4, PT, R8, R12, PT ;  /* 0x0000000c0800720c */ /* 0x000fe20003f84070 */
[----:B0-----:R-:W-:Y:S02]  /*1d210*/  @P2 IMAD.MOV.U32 R16, RZ, RZ, R21 ;  /* 0x000000ffff102224 */ /* 0x001fe400078e0015 */
[----:B------:R-:W-:-:S05]  /*1d220*/  @P2 IMAD.MOV.U32 R17, RZ, RZ, R20 ;  /* 0x000000ffff112224 */ /* 0x000fca00078e0014 */
[----:B------:R0:W4:Y:S05]  /*1d230*/  @P2 LDG.E.U8 R61, desc[UR24][R16.64] ;  /* 0x00000018103d2981 */ /* 0x00012a000c1e1100 */
[----:B------:R-:W-:Y:S02]  /*1d240*/  @!P4 IMAD.IADD R12, R12, 0x1, -R8 ;  /* 0x000000010c0cc824 */ /* 0x000fe400078e0a08 */
[----:B0-----:R-:W-:Y:S02]  /*1d250*/  @P2 IMAD.MOV.U32 R16, RZ, RZ, R2 ;  /* 0x000000ffff102224 */ /* 0x001fe400078e0002 */
[----:B------:R-:W-:-:S05]  /*1d260*/  @P2 IMAD.MOV.U32 R17, RZ, RZ, R19 ;  /* 0x000000ffff112224 */ /* 0x000fca00078e0013 */
[----:B------:R2:W4:Y:S04]  /*1d270*/  @P2 LDG.E.U8 R73, desc[UR24][R16.64] ;  /* 0x0000001810492981 */ /* 0x000528000c1e1100 */
[----:B------:R-:W-:Y:S04]  /*1d280*/  STL [R1+0x50c], R20 ;  /* 0x00050c1401007387 */ /* 0x000fe80000100800 */
[----:B------:R-:W-:Y:S01]  /*1d290*/  STL [R1+0x518], R2 ;  /* 0x0005180201007387 */ /* 0x000fe20000100800 */
[----:B------:R-:W-:-:S03]  /*1d2a0*/  PRMT R39, RZ, 0x7610, R39 ;  /* 0x00007610ff277816 */ /* 0x000fc60000000027 */
[----:B------:R0:W-:Y:S01]  /*1d2b0*/  STL [R1+0x514], R19 ;  /* 0x0005141301007387 */ /* 0x0001e20000100800 */
[----:B------:R-:W-:Y:S02]  /*1d2c0*/  PRMT R48, RZ, 0x7610, R48 ;  /* 0x00007610ff307816 */ /* 0x000fe40000000030 */
[----:B------:R-:W-:Y:S02]  /*1d2d0*/  PRMT R60, RZ, 0x7610, R60 ;  /* 0x00007610ff3c7816 */ /* 0x000fe4000000003c */
[----:B------:R-:W-:Y:S02]  /*1d2e0*/  PRMT R72, RZ, 0x7610, R72 ;  /* 0x00007610ff487816 */ /* 0x000fe40000000048 */
[C---:B------:R-:W-:Y:S02]  /*1d2f0*/  SEL R117, R10.reuse, R117, !P3 ;  /* 0x000000750a757207 */ /* 0x040fe40005800000 */
[----:B------:R-:W-:Y:S02]  /*1d300*/  PRMT R38, RZ, 0x7610, R38 ;  /* 0x00007610ff267816 */ /* 0x000fe40000000026 */
[----:B------:R-:W-:-:S02]  /*1d310*/  SEL R15, R10, R15, !P3 ;  /* 0x0000000f0a0f7207 */ /* 0x000fc40005800000 */
[----:B------:R-:W-:Y:S01]  /*1d320*/  PRMT R37, RZ, 0x7610, R37 ;  /* 0x00007610ff257816 */ /* 0x000fe20000000025 */
[----:B------:R-:W-:Y:S02]  /*1d330*/  @!P5 IMAD.MOV R11, RZ, RZ, -R11 ;  /* 0x000000ffff0bd224 */ /* 0x000fe400078e0a0b */
[----:B------:R-:W-:Y:S01]  /*1d340*/  @!P6 IMAD.MOV R12, RZ, RZ, -R12 ;  /* 0x000000ffff0ce224 */ /* 0x000fe200078e0a0c */
[----:B------:R-:W-:Y:S02]  /*1d350*/  PRMT R35, RZ, 0x7610, R35 ;  /* 0x00007610ff237816 */ /* 0x000fe40000000023 */
[C---:B------:R-:W-:Y:S02]  /*1d360*/  SEL R11, R10.reuse, R11, !P3 ;  /* 0x0000000b0a0b7207 */ /* 0x040fe40005800000 */
[----:B------:R-:W-:Y:S02]  /*1d370*/  SEL R12, R10, R12, !P3 ;  /* 0x0000000c0a0c7207 */ /* 0x000fe40005800000 */
[----:B------:R-:W-:-:S02]  /*1d380*/  PRMT R36, RZ, 0x7610, R36 ;  /* 0x00007610ff247816 */ /* 0x000fc40000000024 */
[----:B------:R-:W-:Y:S02]  /*1d390*/  PRMT R33, RZ, 0x7610, R33 ;  /* 0x00007610ff217816 */ /* 0x000fe40000000021 */
[----:B------:R-:W-:Y:S02]  /*1d3a0*/  PRMT R32, RZ, 0x7610, R32 ;  /* 0x00007610ff207816 */ /* 0x000fe40000000020 */
[----:B------:R-:W-:Y:S02]  /*1d3b0*/  PRMT R34, RZ, 0x7610, R34 ;  /* 0x00007610ff227816 */ /* 0x000fe40000000022 */
[----:B------:R-:W-:Y:S02]  /*1d3c0*/  PRMT R31, RZ, 0x7610, R31 ;  /* 0x00007610ff1f7816 */ /* 0x000fe4000000001f */
[----:B------:R-:W-:Y:S02]  /*1d3d0*/  PRMT R30, RZ, 0x7610, R30 ;  /* 0x00007610ff1e7816 */ /* 0x000fe4000000001e */
[----:B--2---:R-:W-:-:S02]  /*1d3e0*/  SEL R16, R10, R4, !P3 ;  /* 0x000000040a107207 */ /* 0x004fc40005800000 */
[----:B---3--:R-:W-:-:S03]  /*1d3f0*/  SEL R17, R10, R87, !P3 ;  /* 0x000000570a117207 */ /* 0x008fc60005800000 */
[----:B0-----:R-:W-:Y:S01]  /*1d400*/  IMAD R19, R16, UR5, RZ ;  /* 0x0000000510137c24 */ /* 0x001fe2000f8e02ff */
[----:B------:R-:W0:Y:S01]  /*1d410*/  LDCU UR5, c[0x0][0x3b0] ;  /* 0x00007600ff0577ac */ /* 0x000e220008000800 */
[----:B-1----:R-:W-:Y:S01]  /*1d420*/  IMAD R20, R17, UR15, RZ ;  /* 0x0000000f11147c24 */ /* 0x002fe2000f8e02ff */
[----:B------:R-:W1:Y:S01]  /*1d430*/  LDCU UR15, c[0x0][0x3b0] ;  /* 0x00007600ff0f77ac */ /* 0x000e620008000800 */
[----:B----4-:R-:W-:-:S05]  /*1d440*/  SEL R18, R10, R18, !P3 ;  /* 0x000000120a127207 */ /* 0x010fca0005800000 */
[----:B------:R-:W-:Y:S01]  /*1d450*/  IMAD R18, R18, UR4, RZ ;  /* 0x0000000412127c24 */ /* 0x000fe2000f8e02ff */
[----:B------:R-:W2:Y:S04]  /*1d460*/  LDCU UR4, c[0x0][0x3b0] ;  /* 0x00007600ff0477ac */ /* 0x000ea80008000800 */
[----:B------:R-:W-:-:S04]  /*1d470*/  IADD3 R4, P4, PT, R18, R7, RZ ;  /* 0x0000000712047210 */ /* 0x000fc80007f9e0ff */
[----:B------:R-:W-:Y:S01]  /*1d480*/  LEA.HI.X.SX32 R21, R18, R6, 0x1, P4 ;  /* 0x0000000612157211 */ /* 0x000fe200020f0eff */
[----:B------:R-:W-:Y:S01]  /*1d490*/  @P2 IMAD.MOV.U32 R16, RZ, RZ, R4 ;  /* 0x000000ffff102224 */ /* 0x000fe200078e0004 */
[----:B------:R-:W-:-:S03]  /*1d4a0*/  SEL R18, R10, R88, !P3 ;  /* 0x000000580a127207 */ /* 0x000fc60005800000 */
[----:B------:R-:W-:Y:S01]  /*1d4b0*/  @P2 IMAD.MOV.U32 R17, RZ, RZ, R21 ;  /* 0x000000ffff112224 */ /* 0x000fe200078e0015 */
[----:B------:R-:W-:Y:S01]  /*1d4c0*/  IADD3 R2, P4, PT, R19, R7, RZ ;  /* 0x0000000713027210 */ /* 0x000fe20007f9e0ff */
[----:B------:R-:W-:Y:S04]  /*1d4d0*/  STL [R1+0x520], R4 ;  /* 0x0005200401007387 */ /* 0x000fe80000100800 */
[----:B------:R3:W4:Y:S04]  /*1d4e0*/  @P2 LDG.E.U8 R39, desc[UR24][R16.64] ;  /* 0x0000001810272981 */ /* 0x000728000c1e1100 */
[----:B------:R0:W-:Y:S01]  /*1d4f0*/  STL [R1+0x51c], R21 ;  /* 0x00051c1501007387 */ /* 0x0001e20000100800 */
[----:B---3--:R-:W-:-:S02]  /*1d500*/  SEL R16, R10, R3, !P3 ;  /* 0x000000030a107207 */ /* 0x008fc40005800000 */
[-C--:B------:R-:W-:Y:S01]  /*1d510*/  LEA.HI.X.SX32 R17, R19, R6.reuse, 0x1, P4 ;  /* 0x0000000613117211 */ /* 0x080fe200020f0eff */
[----:B0-----:R-:W-:Y:S01]  /*1d520*/  IMAD R21, R18, UR16, RZ ;  /* 0x0000001012157c24 */ /* 0x001fe2000f8e02ff */
[----:B------:R-:W-:Y:S01]  /*1d530*/  IADD3 R3, P4, PT, R20, R7, RZ ;  /* 0x0000000714037210 */ /* 0x000fe20007f9e0ff */
[----:B--2---:R-:W-:Y:S01]  /*1d540*/  IMAD R19, R16, UR4, RZ ;  /* 0x0000000410137c24 */ /* 0x004fe2000f8e02ff */
[----:B------:R-:W-:Y:S02]  /*1d550*/  SEL R18, R10, R139, !P3 ;  /* 0x0000008b0a127207 */ /* 0x000fe40005800000 */
[-C--:B------:R-:W-:Y:S01]  /*1d560*/  LEA.HI.X.SX32 R87, R20, R6.reuse, 0x1, P4 ;  /* 0x0000000614577211 */ /* 0x080fe200020f0eff */
[----:B------:R-:W-:Y:S01]  /*1d570*/  @P2 IMAD.MOV.U32 R16, RZ, RZ, R2 ;  /* 0x000000ffff102224 */ /* 0x000fe200078e0002 */
[C---:B------:R-:W-:Y:S01]  /*1d580*/  IADD3 R4, P4, PT, R21.reuse, R7, RZ ;  /* 0x0000000715047210 */ /* 0x040fe20007f9e0ff */
[----:B------:R0:W-:Y:S01]  /*1d590*/  STL [R1+0x528], R2 ;  /* 0x0005280201007387 */ /* 0x0001e20000100800 */
[----:B------:R-:W-:Y:S01]  /*1d5a0*/  IMAD R18, R18, UR17, RZ ;  /* 0x0000001112127c24 */ /* 0x000fe2000f8e02ff */
[----:B------:R-:W2:Y:S02]  /*1d5b0*/  LDCU UR4, c[0x0][0x3b0] ;  /* 0x00007600ff0477ac */ /* 0x000ea40008000800 */
[----:B------:R3:W-:Y:S04]  /*1d5c0*/  STL [R1+0x524], R17 ;  /* 0x0005241101007387 */ /* 0x0007e80000100800 */
[----:B------:R1:W4:Y:S01]  /*1d5d0*/  @P2 LDG.E.U8 R48, desc[UR24][R16.64] ;  /* 0x0000001810302981 */ /* 0x000322000c1e1100 */
[----:B0-----:R-:W-:-:S02]  /*1d5e0*/  LEA.HI.X.SX32 R2, R21, R6, 0x1, P4 ;  /* 0x0000000615027211 */ /* 0x001fc400020f0eff */
[C---:B------:R-:W-:Y:S01]  /*1d5f0*/  IADD3 R139, P4, PT, R19.reuse, R7, RZ ;  /* 0x00000007138b7210 */ /* 0x040fe20007f9e0ff */
[----:B------:R0:W-:Y:S04]  /*1d600*/  STL [R1+0x530], R3 ;  /* 0x0005300301007387 */ /* 0x0001e80000100800 */
[----:B------:R2:W-:Y:S01]  /*1d610*/  STL [R1+0x52c], R87 ;  /* 0x00052c5701007387 */ /* 0x0005e20000100800 */
[----:B-1----:R-:W-:Y:S02]  /*1d620*/  @P2 IMAD.MOV.U32 R16, RZ, RZ, R3 ;  /* 0x000000ffff102224 */ /* 0x002fe400078e0003 */
[----:B---3--:R-:W-:Y:S01]  /*1d630*/  @P2 IMAD.MOV.U32 R17, RZ, RZ, R87 ;  /* 0x000000ffff112224 */ /* 0x008fe200078e0057 */
[----:B0-----:R-:W-:-:S04]  /*1d640*/  LEA.HI.X.SX32 R3, R19, R6, 0x1, P4 ;  /* 0x0000000613037211 */ /* 0x001fc800020f0eff */
[----:B------:R0:W3:Y:S01]  /*1d650*/  @P2 LDG.E.U8 R60, desc[UR24][R16.64] ;  /* 0x00000018103c2981 */ /* 0x0000e2000c1e1100 */
[----:B--2---:R-:W-:-:S04]  /*1d660*/  IADD3 R87, P4, PT, R18, R7, RZ ;  /* 0x0000000712577210 */ /* 0x004fc80007f9e0ff */
[----:B------:R-:W-:Y:S02]  /*1d670*/  LEA.HI.X.SX32 R88, R18, R6, 0x1, P4 ;  /* 0x0000000612587211 */ /* 0x000fe400020f0eff */
[----:B------:R-:W-:Y:S01]  /*1d680*/  ISETP.GT.U32.AND P4, PT, R8, R13, PT ;  /* 0x0000000d0800720c */ /* 0x000fe20003f84070 */
[----:B0-----:R-:W-:Y:S02]  /*1d690*/  @P2 IMAD.MOV.U32 R16, RZ, RZ, R4 ;  /* 0x000000ffff102224 */ /* 0x001fe400078e0004 */
[----:B------:R-:W-:-:S05]  /*1d6a0*/  @P2 IMAD.MOV.U32 R17, RZ, RZ, R2 ;  /* 0x000000ffff112224 */ /* 0x000fca00078e0002 */
[----:B------:R0:W2:Y:S01]  /*1d6b0*/  @P2 LDG.E.U8 R72, desc[UR24][R16.64] ;  /* 0x0000001810482981 */ /* 0x0000a2000c1e1100 */
[----:B------:R-:W-:Y:S01]  /*1d6c0*/  IMAD R117, R117, UR4, RZ ;  /* 0x0000000475757c24 */ /* 0x000fe2000f8e02ff */
[----:B------:R-:W1:Y:S03]  /*1d6d0*/  LDCU UR4, c[0x0][0x3b0] ;  /* 0x00007600ff0477ac */ /* 0x000e660008000800 */
[----:B------:R-:W-:Y:S01]  /*1d6e0*/  @!P4 IMAD.IADD R13, R13, 0x1, -R8 ;  /* 0x000000010d0dc824 */ /* 0x000fe200078e0a08 */
[----:B------:R-:W-:Y:S01]  /*1d6f0*/  STL [R1+0x538], R4 ;  /* 0x0005380401007387 */ /* 0x000fe20000100800 */
[----:B0-----:R-:W-:Y:S02]  /*1d700*/  @P2 IMAD.MOV.U32 R16, RZ, RZ, R139 ;  /* 0x000000ffff102224 */ /* 0x001fe400078e008b */
[----:B------:R-:W-:Y:S01]  /*1d710*/  @P2 IMAD.MOV.U32 R17, RZ, RZ, R3 ;  /* 0x000000ffff112224 */ /* 0x000fe200078e0003 */
[----:B------:R-:W-:Y:S01]  /*1d720*/  ISETP.GT.U32.AND P4, PT, R8, R13, PT ;  /* 0x0000000d0800720c */ /* 0x000fe20003f84070 */
[----:B------:R-:W-:Y:S01]  /*1d730*/  STL [R1+0x534], R2 ;  /* 0x0005340201007387 */ /* 0x000fe20000100800 */
[----:B------:R-:W-:Y:S01]  /*1d740*/  IMAD R15, R15, UR5, RZ ;  /* 0x000000050f0f7c24 */ /* 0x000fe2000f8e02ff */
[----:B------:R-:W0:Y:S02]  /*1d750*/  LDCU UR5, c[0x0][0x3b0] ;  /* 0x00007600ff0577ac */ /* 0x000e240008000800 */
[----:B------:R1:W2:Y:S04]  /*1d760*/  @P2 LDG.E.U8 R38, desc[UR24][R16.64] ;  /* 0x0000001810262981 */ /* 0x0002a8000c1e1100 */
[----:B------:R0:W-:Y:S01]  /*1d770*/  STL [R1+0x540], R139 ;  /* 0x0005408b01007387 */ /* 0x0001e20000100800 */
[----:B-1----:R-:W-:-:S02]  /*1d780*/  @P2 IMAD.MOV.U32 R16, RZ, RZ, R87 ;  /* 0x000000ffff102224 */ /* 0x002fc400078e0057 */
[----:B------:R-:W-:Y:S01]  /*1d790*/  @P2 IMAD.MOV.U32 R17, RZ, RZ, R88 ;  /* 0x000000ffff112224 */ /* 0x000fe200078e0058 */
[C---:B0-----:R-:W-:Y:S01]  /*1d7a0*/  IADD3 R139, P5, PT, R117.reuse, R7, RZ ;  /* 0x00000007758b7210 */ /* 0x041fe20007fbe0ff */
[----:B------:R-:W-:Y:S04]  /*1d7b0*/  STL [R1+0x53c], R3 ;  /* 0x00053c0301007387 */ /* 0x000fe80000100800 */
[----:B------:R0:W2:Y:S04]  /*1d7c0*/  @P2 LDG.E.U8 R37, desc[UR24][R16.64] ;  /* 0x0000001810252981 */ /* 0x0000a8000c1e1100 */
[----:B------:R1:W-:Y:S01]  /*1d7d0*/  STL [R1+0x548], R87 ;  /* 0x0005485701007387 */ /* 0x0003e20000100800 */
[----:B0-----:R-:W-:-:S03]  /*1d7e0*/  LEA.HI.X.SX32 R17, R117, R6, 0x1, P5 ;  /* 0x0000000675117211 */ /* 0x001fc600028f0eff */
[----:B------:R0:W-:Y:S01]  /*1d7f0*/  STL [R1+0x544], R88 ;  /* 0x0005445801007387 */ /* 0x0001e20000100800 */
[----:B-1----:R-:W-:Y:S01]  /*1d800*/  IADD3 R87, P5, PT, R15, R7, RZ ;  /* 0x000000070f577210 */ /* 0x002fe20007fbe0ff */
[----:B------:R-:W-:Y:S02]  /*1d810*/  @P2 IMAD.MOV.U32 R16, RZ, RZ, R139 ;  /* 0x000000ffff102224 */ /* 0x000fe400078e008b */
[----:B------:R-:W-:Y:S01]  /*1d820*/  STL [R1+0x550], R139 ;  /* 0x0005508b01007387 */ /* 0x000fe20000100800 */
[----:B------:R-:W-:Y:S02]  /*1d830*/  IMAD R11, R11, UR15, RZ ;  /* 0x0000000f0b0b7c24 */ /* 0x000fe4000f8e02ff */
[----:B------:R-:W-:Y:S01]  /*1d840*/  @!P4 IMAD.IADD R13, R13, 0x1, -R8 ;  /* 0x000000010d0dc824 */ /* 0x000fe200078e0a08 */
[----:B0-----:R-:W-:Y:S01]  /*1d850*/  LEA.HI.X.SX32 R88, R15, R6, 0x1, P5 ;  /* 0x000000060f587211 */ /* 0x001fe200028f0eff */
[----:B------:R0:W-:Y:S01]  /*1d860*/  STL [R1+0x54c], R17 ;  /* 0x00054c1101007387 */ /* 0x0001e20000100800 */
[----:B------:R-:W-:Y:S01]  /*1d870*/  ISETP.GT.U32.AND P4, PT, R8, R14, PT ;  /* 0x0000000e0800720c */ /* 0x000fe20003f84070 */
[----:B------:R-:W-:Y:S01]  /*1d880*/  IMAD R15, R12, UR4, RZ ;  /* 0x000000040c0f7c24 */ /* 0x000fe2000f8e02ff */
[----:B------:R-:W1:Y:S01]  /*1d890*/  LDCU UR4, c[0x0][0x3b0] ;  /* 0x00007600ff0477ac */ /* 0x000e620008000800 */
[----:B------:R-:W-:Y:S01]  /*1d8a0*/  STL [R1+0x558], R87 ;  /* 0x0005585701007387 */ /* 0x000fe20000100800 */
[----:B------:R-:W-:-:S03]  /*1d8b0*/  @!P0 IMAD.MOV R13, RZ, RZ, -R13 ;  /* 0x000000ffff0d8224 */ /* 0x000fc600078e0a0d */
[----:B------:R0:W2:Y:S01]  /*1d8c0*/  @P2 LDG.E.U8 R35, desc[UR24][R16.64] ;  /* 0x0000001810232981 */ /* 0x0000a2000c1e1100 */
[----:B------:R-:W-:-:S03]  /*1d8d0*/  VIADD R12, R0, 0xe4 ;  /* 0x000000e4000c7836 */ /* 0x000fc60000000000 */
[----:B------:R1:W-:Y:S01]  /*1d8e0*/  STL [R1+0x554], R88 ;  /* 0x0005545801007387 */ /* 0x0003e20000100800 */
[----:B------:R-:W-:Y:S01]  /*1d8f0*/  SEL R13, R10, R13, !P3 ;  /* 0x0000000d0a0d7207 */ /* 0x000fe20005800000 */
[----:B0-----:R-:W-:Y:S02]  /*1d900*/  @P2 IMAD.MOV.U32 R17, RZ, RZ, R88 ;  /* 0x000000ffff112224 */ /* 0x001fe400078e0058 */
[----:B------:R-:W-:Y:S01]  /*1d910*/  @P2 IMAD.MOV.U32 R16, RZ, RZ, R87 ;  /* 0x000000ffff102224 */ /* 0x000fe200078e0057 */
[-C--:B-1----:R-:W-:Y:S02]  /*1d920*/  IADD3 R88, P5, PT, R11, R7.reuse, RZ ;  /* 0x000000070b587210 */ /* 0x082fe40007fbe0ff */
[----:B------:R-:W-:Y:S02]  /*1d930*/  IADD3 R87, P0, PT, R15, R7, RZ ;  /* 0x000000070f577210 */ /* 0x000fe40007f1e0ff */
[----:B------:R0:W2:Y:S01]  /*1d940*/  @P2 LDG.E.U8 R36, desc[UR24][R16.64] ;  /* 0x0000001810242981 */ /* 0x0000a2000c1e1100 */
[----:B------:R-:W-:-:S02]  /*1d950*/  LEA.HI.X.SX32 R117, R11, R6, 0x1, P5 ;  /* 0x000000060b757211 */ /* 0x000fc400028f0eff */
[----:B------:R-:W-:Y:S01]  /*1d960*/  IABS R11, R12 ;  /* 0x0000000c000b7213 */ /* 0x000fe20000000000 */
[----:B------:R1:W-:Y:S01]  /*1d970*/  STL [R1+0x560], R88 ;  /* 0x0005605801007387 */ /* 0x0003e20000100800 */
[----:B------:R-:W-:Y:S02]  /*1d980*/  @!P4 IMAD.IADD R14, R14, 0x1, -R8 ;  /* 0x000000010e0ec824 */ /* 0x000fe400078e0a08 */
[----:B0-----:R-:W-:Y:S01]  /*1d990*/  @P2 IMAD.MOV.U32 R16, RZ, RZ, R88 ;  /* 0x000000ffff102224 */ /* 0x001fe200078e0058 */
[----:B-1----:R-:W-:Y:S01]  /*1d9a0*/  LEA.HI.X.SX32 R88, R15, R6, 0x1, P0 ;  /* 0x000000060f587211 */ /* 0x002fe200000f0eff */
[----:B------:R-:W-:Y:S02]  /*1d9b0*/  IMAD R15, R13, UR5, RZ ;  /* 0x000000050d0f7c24 */ /* 0x000fe4000f8e02ff */
[----:B------:R-:W-:Y:S01]  /*1d9c0*/  @P2 IMAD.MOV.U32 R17, RZ, RZ, R117 ;  /* 0x000000ffff112224 */ /* 0x000fe200078e0075 */
[C---:B------:R-:W-:Y:S01]  /*1d9d0*/  ISETP.GT.U32.AND P0, PT, R8.reuse, R14, PT ;  /* 0x0000000e0800720c */ /* 0x040fe20003f04070 */
[----:B------:R-:W-:Y:S01]  /*1d9e0*/  IMAD.HI.U32 R13, R9, R11, RZ ;  /* 0x0000000b090d7227 */ /* 0x000fe200078e00ff */
[----:B------:R-:W-:Y:S01]  /*1d9f0*/  STL [R1+0x55c], R117 ;  /* 0x00055c7501007387 */ /* 0x000fe20000100800 */
[----:B------:R-:W-:Y:S01]  /*1da00*/  ISETP.GE.AND P4, PT, R91, RZ, PT ;  /* 0x000000ff5b00720c */ /* 0x000fe20003f86270 */
[----:B------:R-:W0:Y:S01]  /*1da10*/  LDCU UR5, c[0x0][0x3b0] ;  /* 0x00007600ff0577ac */ /* 0x000e220008000800 */
[----:B------:R-:W-:Y:S01]  /*1da20*/  IMAD.MOV R13, RZ, RZ, -R13 ;  /* 0x000000ffff0d7224 */ /* 0x000fe200078e0a0d */
[----:B------:R1:W2:Y:S03]  /*1da30*/  @P2 LDG.E.U8 R33, desc[UR24][R16.64] ;  /* 0x0000001810212981 */ /* 0x0002a6000c1e1100 */
[----:B------:R-:W-:Y:S01]  /*1da40*/  IMAD R11, R8, R13, R11 ;  /* 0x0000000d080b7224 */ /* 0x000fe200078e020b */
[----:B------:R0:W-:Y:S01]  /*1da50*/  STL [R1+0x568], R87 ;  /* 0x0005685701007387 */ /* 0x0001e20000100800 */
[----:B-1----:R-:W-:-:S03]  /*1da60*/  @P2 IMAD.MOV.U32 R16, RZ, RZ, R87 ;  /* 0x000000ffff102224 */ /* 0x002fc600078e0057 */
[----:B------:R1:W-:Y:S01]  /*1da70*/  STL [R1+0x564], R88 ;  /* 0x0005645801007387 */ /* 0x0003e20000100800 */
[C---:B0-----:R-:W-:Y:S01]  /*1da80*/  IADD3 R87, P5, PT, R15.reuse, R7, RZ ;  /* 0x000000070f577210 */ /* 0x041fe20007fbe0ff */
[----:B------:R-:W-:Y:S02]  /*1da90*/  @P2 IMAD.MOV.U32 R17, RZ, RZ, R88 ;  /* 0x000000ffff112224 */ /* 0x000fe400078e0058 */
[----:B------:R-:W-:Y:S02]  /*1daa0*/  @!P0 IMAD.IADD R14, R14, 0x1, -R8 ;  /* 0x000000010e0e8824 */ /* 0x000fe400078e0a08 */
[----:B------:R-:W-:Y:S01]  /*1dab0*/  VIADD R13, R0, 0xe5 ;  /* 0x000000e5000d7836 */ /* 0x000fe20000000000 */
[----:B------:R0:W2:Y:S01]  /*1dac0*/  @P2 LDG.E.U8 R32, desc[UR24][R16.64] ;  /* 0x0000001810202981 */ /* 0x0000a2000c1e1100 */
[----:B-1----:R-:W-:Y:S02]  /*1dad0*/  LEA.HI.X.SX32 R88, R15, R6, 0x1, P5 ;  /* 0x000000060f587211 */ /* 0x002fe400028f0eff */
[----:B------:R-:W-:Y:S01]  /*1dae0*/  ISETP.GT.U32.AND P5, PT, R8, R11, PT ;  /* 0x0000000b0800720c */ /* 0x000fe20003fa4070 */
[----:B------:R-:W-:Y:S01]  /*1daf0*/  @!P4 IMAD.MOV R14, RZ, RZ, -R14 ;  /* 0x000000ffff0ec224 */ /* 0x000fe200078e0a0e */
[----:B------:R-:W-:-:S02]  /*1db00*/  ISETP.GE.AND P0, PT, R12, RZ, PT ;  /* 0x000000ff0c00720c */ /* 0x000fc40003f06270 */
[----:B------:R-:W-:Y:S02]  /*1db10*/  IABS R12, R13 ;  /* 0x0000000d000c7213 */ /* 0x000fe40000000000 */
[----:B------:R-:W-:Y:S01]  /*1db20*/  SEL R14, R10, R14, !P3 ;  /* 0x0000000e0a0e7207 */ /* 0x000fe20005800000 */
[----:B0-----:R-:W-:Y:S02]  /*1db30*/  @P2 IMAD.MOV.U32 R16, RZ, RZ, R87 ;  /* 0x000000ffff102224 */ /* 0x001fe400078e0057 */
[----:B------:R-:W-:-:S04]  /*1db40*/  @P2 IMAD.MOV.U32 R17, RZ, RZ, R88 ;  /* 0x000000ffff112224 */ /* 0x000fc800078e0058 */
[----:B------:R-:W-:Y:S01]  /*1db50*/  @!P5 IMAD.IADD R11, R11, 0x1, -R8 ;  /* 0x000000010b0bd824 */ /* 0x000fe200078e0a08 */
[----:B------:R0:W2:Y:S01]  /*1db60*/  @P2 LDG.E.U8 R34, desc[UR24][R16.64] ;  /* 0x0000001810222981 */ /* 0x0000a2000c1e1100 */
[----:B------:R-:W-:Y:S01]  /*1db70*/  IMAD R15, R14, UR4, RZ ;  /* 0x000000040e0f7c24 */ /* 0x000fe2000f8e02ff */
[----:B------:R-:W1:Y:S01]  /*1db80*/  LDCU UR4, c[0x0][0x3b0] ;  /* 0x00007600ff0477ac */ /* 0x000e620008000800 */
[----:B------:R-:W-:Y:S01]  /*1db90*/  IMAD.HI.U32 R14, R9, R12, RZ ;  /* 0x0000000c090e7227 */ /* 0x000fe200078e00ff */
[C---:B------:R-:W-:Y:S01]  /*1dba0*/  ISETP.GT.U32.AND P5, PT, R8.reuse, R11, PT ;  /* 0x0000000b0800720c */ /* 0x040fe20003fa4070 */
[----:B------:R0:W-:Y:S02]  /*1dbb0*/  STL [R1+0x570], R87 ;  /* 0x0005705701007387 */ /* 0x0001e40000100800 */
[----:B0-----:R-:W-:Y:S02]  /*1dbc0*/  IMAD.MOV R16, RZ, RZ, -R14 ;  /* 0x000000ffff107224 */ /* 0x001fe400078e0a0e */
[----:B------:R0:W-:Y:S02]  /*1dbd0*/  STL [R1+0x56c], R88 ;  /* 0x00056c5801007387 */ /* 0x0001e40000100800 */
[----:B------:R-:W-:Y:S01]  /*1dbe0*/  IMAD R12, R8, R16, R12 ;  /* 0x00000010080c7224 */ /* 0x000fe200078e020c */
[----:B------:R-:W-:-:S05]  /*1dbf0*/  IADD3 R87, P4, PT, R15, R7, RZ ;  /* 0x000000070f577210 */ /* 0x000fca0007f9e0ff */
[----:B------:R-:W-:Y:S01]  /*1dc00*/  @!P5 IMAD.IADD R11, R11, 0x1, -R8 ;  /* 0x000000010b0bd824 */ /* 0x000fe200078e0a08 */
[----:B------:R-:W-:Y:S02]  /*1dc10*/  ISETP.GT.U32.AND P5, PT, R8, R12, PT ;  /* 0x0000000c0800720c */ /* 0x000fe40003fa4070 */
[----:B0-----:R-:W-:Y:S01]  /*1dc20*/  LEA.HI.X.SX32 R88, R15, R6, 0x1, P4 ;  /* 0x000000060f587211 */ /* 0x001fe200020f0eff */
[----:B------:R-:W-:Y:S01]  /*1dc30*/  @P2 IMAD.MOV.U32 R14, RZ, RZ, R87 ;  /* 0x000000ffff0e2224 */ /* 0x000fe200078e0057 */
[----:B------:R-:W-:Y:S01]  /*1dc40*/  ISETP.GE.AND P4, PT, R13, RZ, PT ;  /* 0x000000ff0d00720c */ /* 0x000fe20003f86270 */
[----:B------:R-:W-:Y:S02]  /*1dc50*/  VIADD R13, R0, 0xe6 ;  /* 0x000000e6000d7836 */ /* 0x000fe40000000000 */
[----:B------:R-:W-:Y:S02]  /*1dc60*/  @P2 IMAD.MOV.U32 R15, RZ, RZ, R88 ;  /* 0x000000ffff0f2224 */ /* 0x000fe400078e0058 */
[----:B------:R-:W-:-:S03]  /*1dc70*/  @!P0 IMAD.MOV R11, RZ, RZ, -R11 ;  /* 0x000000ffff0b8224 */ /* 0x000fc600078e0a0b */
[----:B------:R0:W2:Y:S01]  /*1dc80*/  @P2 LDG.E.U8 R31, desc[UR24][R14.64] ;  /* 0x000000180e1f2981 */ /* 0x0000a2000c1e1100 */
[----:B------:R-:W-:Y:S01]  /*1dc90*/  @!P5 IMAD.IADD R12, R12, 0x1, -R8 ;  /* 0x000000010c0cd824 */ /* 0x000fe200078e0a08 */
[----:B0-----:R-:W-:Y:S02]  /*1dca0*/  IABS R14, R13 ;  /* 0x0000000d000e7213 */ /* 0x001fe40000000000 */
[----:B------:R-:W-:-:S03]  /*1dcb0*/  SEL R15, R10, R11, !P3 ;  /* 0x0000000b0a0f7207 */ /* 0x000fc60005800000 */
[----:B------:R-:W-:Y:S01]  /*1dcc0*/  IMAD.MOV.U32 R11, RZ, RZ, R14 ;  /* 0x000000ffff0b7224 */ /* 0x000fe200078e000e */
[----:B------:R-:W-:-:S03]  /*1dcd0*/  ISETP.GT.U32.AND P5, PT, R8, R12, PT ;  /* 0x0000000c0800720c */ /* 0x000fc60003fa4070 */
[----:B------:R-:W-:-:S04]  /*1dce0*/  IMAD.HI.U32 R14, R9, R11, RZ ;  /* 0x0000000b090e7227 */ /* 0x000fc800078e00ff */
[----:B-1----:R-:W-:Y:S01]  /*1dcf0*/  IMAD R15, R15, UR4, RZ ;  /* 0x000000040f0f7c24 */ /* 0x002fe2000f8e02ff */
[----:B------:R0:W-:Y:S01]  /*1dd00*/  STL [R1+0x578], R87 ;  /* 0x0005785701007387 */ /* 0x0001e20000100800 */
[----:B------:R-:W-:Y:S01]  /*1dd10*/  IMAD.MOV R16, RZ, RZ, -R14 ;  /* 0x000000ffff107224 */ /* 0x000fe200078e0a0e */
[----:B------:R-:W1:Y:S02]  /*1dd20*/  LDCU UR4, c[0x0][0x3b0] ;  /* 0x00007600ff0477ac */ /* 0x000e640008000800 */
[C---:B------:R-:W-:Y:S01]  /*1dd30*/  IADD3 R17, P0, PT, R15.reuse, R7, RZ ;  /* 0x000000070f117210 */ /* 0x040fe20007f1e0ff */
[----:B------:R-:W-:Y:S02]  /*1dd40*/  IMAD R11, R8, R16, R11 ;  /* 0x00000010080b7224 */ /* 0x000fe400078e020b */
[----:B------:R-:W-:Y:S01]  /*1dd50*/  @!P5 IMAD.IADD R12, R12, 0x1, -R8 ;  /* 0x000000010c0cd824 */ /* 0x000fe200078e0a08 */
[----:B0-----:R-:W-:Y:S02]  /*1dd60*/  LEA.HI.X.SX32 R87, R15, R6, 0x1, P0 ;  /* 0x000000060f577211 */ /* 0x001fe400000f0eff */
[----:B------:R-:W-:Y:S01]  /*1dd70*/  ISETP.GT.U32.AND P5, PT, R8, R11, PT ;  /* 0x0000000b0800720c */ /* 0x000fe20003fa4070 */
[----:B------:R-:W-:Y:S01]  /*1dd80*/  @P2 IMAD.MOV.U32 R14, RZ, RZ, R17 ;  /* 0x000000ffff0e2224 */ /* 0x000fe200078e0011 */
[----:B------:R-:W-:Y:S01]  /*1dd90*/  ISETP.GE.AND P0, PT, R13, RZ, PT ;  /* 0x000000ff0d00720c */ /* 0x000fe20003f06270 */
[----:B------:R-:W-:-:S02]  /*1dda0*/  @P2 IMAD.MOV.U32 R15, RZ, RZ, R87 ;  /* 0x000000ffff0f2224 */ /* 0x000fc400078e0057 */
[----:B------:R-:W-:Y:S02]  /*1ddb0*/  VIADD R13, R0, 0xe7 ;  /* 0x000000e7000d7836 */ /* 0x000fe40000000000 */
[----:B------:R-:W-:Y:S01]  /*1ddc0*/  @!P4 IMAD.MOV R12, RZ, RZ, -R12 ;  /* 0x000000ffff0cc224 */ /* 0x000fe200078e0a0c */
[----:B------:R0:W2:Y:S05]  /*1ddd0*/  @P2 LDG.E.U8 R30, desc[UR24][R14.64] ;  /* 0x000000180e1e2981 */ /* 0x0000aa000c1e1100 */
[----:B------:R-:W-:Y:S01]  /*1dde0*/  @!P5 IMAD.IADD R11, R11, 0x1, -R8 ;  /* 0x000000010b0bd824 */ /* 0x000fe200078e0a08 */
[----:B0-----:R-:W-:Y:S02]  /*1ddf0*/  IABS R14, R13 ;  /* 0x0000000d000e7213 */ /* 0x001fe40000000000 */
[----:B------:R-:W-:-:S03]  /*1de00*/  SEL R15, R10, R12, !P3 ;  /* 0x0000000c0a0f7207 */ /* 0x000fc60005800000 */
[----:B------:R-:W-:Y:S01]  /*1de10*/  IMAD.MOV.U32 R12, RZ, RZ, R14 ;  /* 0x000000ffff0c7224 */ /* 0x000fe200078e000e */
[----:B------:R-:W-:-:S03]  /*1de20*/  ISETP.GT.U32.AND P5, PT, R8, R11, PT ;  /* 0x0000000b0800720c */ /* 0x000fc60003fa4070 */
[----:B------:R-:W-:Y:S01]  /*1de30*/  IMAD.HI.U32 R14, R9, R12, RZ ;  /* 0x0000000c090e7227 */ /* 0x000fe200078e00ff */
[----:B------:R-:W-:Y:S03]  /*1de40*/  STL [R1+0x574], R88 ;  /* 0x0005745801007387 */ /* 0x000fe60000100800 */
[----:B-1----:R-:W-:Y:S02]  /*1de50*/  IMAD R15, R15, UR4, RZ ;  /* 0x000000040f0f7c24 */ /* 0x002fe4000f8e02ff */
[----:B------:R-:W-:Y:S01]  /*1de60*/  IMAD.MOV R16, RZ, RZ, -R14 ;  /* 0x000000ffff107224 */ /* 0x000fe200078e0a0e */
[----:B------:R0:W-:Y:S01]  /*1de70*/  STL [R1+0x580], R17 ;  /* 0x0005801101007387 */ /* 0x0001e20000100800 */
[----:B------:R-:W-:Y:S01]  /*1de80*/  PRMT R29, RZ, 0x7610, R29 ;  /* 0x00007610ff1d7816 */ /* 0x000fe2000000001d */
[----:B------:R-:W1:Y:S01]  /*1de90*/  LDCU UR4, c[0x0][0x3b0] ;  /* 0x00007600ff0477ac */ /* 0x000e620008000800 */
[----:B------:R-:W-:Y:S01]  /*1dea0*/  IMAD R12, R8, R16, R12 ;  /* 0x00000010080c7224 */ /* 0x000fe200078e020c */
[----:B------:R0:W-:Y:S01]  /*1deb0*/  STL [R1+0x57c], R87 ;  /* 0x00057c5701007387 */ /* 0x0001e20000100800 */
[----:B------:R-:W-:Y:S01]  /*1dec0*/  @!P5 IMAD.IADD R11, R11, 0x1, -R8 ;  /* 0x000000010b0bd824 */ /* 0x000fe200078e0a08 */
[----:B0-----:R-:W-:-:S02]  /*1ded0*/  IADD3 R17, P4, PT, R15, R7, RZ ;  /* 0x000000070f117210 */ /* 0x001fc40007f9e0ff */
[----:B------:R-:W-:Y:S02]  /*1dee0*/  ISETP.GT.U32.AND P5, PT, R8, R12, PT ;  /* 0x0000000c0800720c */ /* 0x000fe40003fa4070 */
[----:B------:R-:W-:Y:S01]  /*1def0*/  LEA.HI.X.SX32 R87, R15, R6, 0x1, P4 ;  /* 0x000000060f577211 */ /* 0x000fe200020f0eff */
        /* <DEDUP_REMOVED lines=15> */
[----:B------:R-:W-:Y:S01]  /*1dff0*/  PRMT R28, RZ, 0x7610, R28 ;  /* 0x00007610ff1c7816 */ /* 0x000fe2000000001c */
[----:B------:R-:W1:Y:S02]  /*1e000*/  LDCU UR4, c[0x0][0x3b0] ;  /* 0x00007600ff0477ac */ /* 0x000e640008000800 */
[----:B------:R-:W-:Y:S01]  /*1e010*/  IMAD R11, R8, R16, R11 ;  /* 0x00000010080b7224 */ /* 0x000fe200078e020b */
[----:B------:R3:W-:Y:S01]  /*1e020*/  STL [R1+0x584], R87 ;  /* 0x0005845701007387 */ /* 0x0007e20000100800 */
[----:B0-----:R-:W-:Y:S01]  /*1e030*/  IADD3 R17, P0, PT, R15, R7, RZ ;  /* 0x000000070f117210 */ /* 0x001fe20007f1e0ff */
[----:B------:R-:W-:Y:S02]  /*1e040*/  @!P5 IMAD.IADD R12, R12, 0x1, -R8 ;  /* 0x000000010c0cd824 */ /* 0x000fe400078e0a08 */
[----:B------:R-:W-:-:S02]  /*1e050*/  ISETP.GT.U32.AND P5, PT, R8, R11, PT ;  /* 0x0000000b0800720c */ /* 0x000fc40003fa4070 */
[----:B---3--:R-:W-:Y:S01]  /*1e060*/  LEA.HI.X.SX32 R87, R15, R6, 0x1, P0 ;  /* 0x000000060f577211 */ /* 0x008fe200000f0eff */
[----:B------:R-:W-:Y:S01]  /*1e070*/  @P2 IMAD.MOV.U32 R14, RZ, RZ, R17 ;  /* 0x000000ffff0e2224 */ /* 0x000fe200078e0011 */
[----:B------:R-:W-:Y:S01]  /*1e080*/  ISETP.GE.AND P0, PT, R13, RZ, PT ;  /* 0x000000ff0d00720c */ /* 0x000fe20003f06270 */
[----:B------:R-:W-:Y:S02]  /*1e090*/  VIADD R13, R0, 0xed ;  /* 0x000000ed000d7836 */ /* 0x000fe40000000000 */
[----:B------:R-:W-:Y:S02]  /*1e0a0*/  @P2 IMAD.MOV.U32 R15, RZ, RZ, R87 ;  /* 0x000000ffff0f2224 */ /* 0x000fe400078e0057 */
[----:B------:R-:W-:-:S03]  /*1e0b0*/  @!P4 IMAD.MOV R12, RZ, RZ, -R12 ;  /* 0x000000ffff0cc224 */ /* 0x000fc600078e0a0c */
[----:B------:R0:W3:Y:S01]  /*1e0c0*/  @P2 LDG.E.U8 R28, desc[UR24][R14.64] ;  /* 0x000000180e1c2981 */ /* 0x0000e2000c1e1100 */
        /* <DEDUP_REMOVED lines=11> */
[C---:B------:R-:W-:Y:S01]  /*1e180*/  IMAD R12, R8.reuse, R16, R12 ;  /* 0x00000010080c7224 */ /* 0x040fe200078e020c */
[----:B------:R4:W-:Y:S01]  /*1e190*/  STL [R1+0x58c], R87 ;  /* 0x00058c5701007387 */ /* 0x0009e20000100800 */
[----:B0-----:R-:W-:Y:S01]  /*1e1a0*/  IADD3 R17, P4, PT, R15, R7, RZ ;  /* 0x000000070f117210 */ /* 0x001fe20007f9e0ff */
[----:B------:R-:W-:Y:S02]  /*1e1b0*/  @!P5 IMAD.IADD R11, R11, 0x1, -R8 ;  /* 0x000000010b0bd824 */ /* 0x000fe400078e0a08 */
[----:B------:R-:W-:-:S02]  /*1e1c0*/  ISETP.GT.U32.AND P5, PT, R8, R12, PT ;  /* 0x0000000c0800720c */ /* 0x000fc40003fa4070 */
[----:B----4-:R-:W-:Y:S01]  /*1e1d0*/  LEA.HI.X.SX32 R87, R15, R6, 0x1, P4 ;  /* 0x000000060f577211 */ /* 0x010fe200020f0eff */
[----:B------:R-:W-:Y:S01]  /*1e1e0*/  @P2 IMAD.MOV.U32 R14, RZ, RZ, R17 ;  /* 0x000000ffff0e2224 */ /* 0x000fe200078e0011 */
[----:B------:R-:W-:Y:S01]  /*1e1f0*/  ISETP.GE.AND P4, PT, R13, RZ, PT ;  /* 0x000000ff0d00720c */ /* 0x000fe20003f86270 */
[----:B------:R-:W-:Y:S02]  /*1e200*/  VIADD R13, R0, 0xee ;  /* 0x000000ee000d7836 */ /* 0x000fe40000000000 */
[----:B------:R-:W-:Y:S02]  /*1e210*/  @P2 IMAD.MOV.U32 R15, RZ, RZ, R87 ;  /* 0x000000ffff0f2224 */ /* 0x000fe400078e0057 */
[----:B------:R-:W-:-:S03]  /*1e220*/  @!P0 IMAD.MOV R11, RZ, RZ, -R11 ;  /* 0x000000ffff0b8224 */ /* 0x000fc600078e0a0b */
[----:B------:R0:W4:Y:S01]  /*1e230*/  @P2 LDG.E.U8 R27, desc[UR24][R14.64] ;  /* 0x000000180e1b2981 */ /* 0x000122000c1e1100 */
        /* <DEDUP_REMOVED lines=16> */
[----:B-1----:R-:W-:Y:S01]  /*1e340*/  LEA.HI.X.SX32 R87, R15, R6, 0x1, P0 ;  /* 0x000000060f577211 */ /* 0x002fe200000f0eff */
        /* <DEDUP_REMOVED lines=12> */
[----:B------:R-:W-:Y:S01]  /*1e410*/  IMAD R15, R15, UR4, RZ ;  /* 0x000000040f0f7c24 */ /* 0x000fe2000f8e02ff */
        /* <DEDUP_REMOVED lines=114> */
[----:B------:R-:W-:-:S04]  /*1eb40*/  IMAD.MOV R16, RZ, RZ, -R14 ;  /* 0x000000ffff107224 */ /* 0x000fc800078e0a0e */
[----:B------:R-:W-:Y:S02]  /*1eb50*/  IMAD R11, R8, R16, R11 ;  /* 0x00000010080b7224 */ /* 0x000fe400078e020b */
[----:B-1----:R-:W-:Y:S01]  /*1eb60*/  IMAD R15, R15, UR4, RZ ;  /* 0x000000040f0f7c24 */ /* 0x002fe2000f8e02ff */
[----:B------:R-:W0:Y:S01]  /*1eb70*/  LDCU UR4, c[0x0][0x3b0] ;  /* 0x00007600ff0477ac */ /* 0x000e220008000800 */
[----:B------:R-:W-:Y:S01]  /*1eb80*/  @!P0 IMAD.IADD R12, R12, 0x1, -R8 ;  /* 0x000000010c0c8824 */ /* 0x000fe200078e0a08 */
[----:B------:R-:W-:-:S03]  /*1eb90*/  ISETP.GT.U32.AND P0, PT, R8, R11, PT ;  /* 0x0000000b0800720c */ /* 0x000fc60003f04070 */
[----:B------:R-:W-:Y:S01]  /*1eba0*/  @!P4 IMAD.MOV R12, RZ, RZ, -R12 ;  /* 0x000000ffff0cc224 */ /* 0x000fe200078e0a0c */
[----:B------:R1:W-:Y:S04]  /*1ebb0*/  STL [R1+0x5c8], R17 ;  /* 0x0005c81101007387 */ /* 0x0003e80000100800 */
[----:B------:R-:W-:-:S05]  /*1ebc0*/  SEL R12, R10, R12, !P3 ;  /* 0x0000000c0a0c7207 */ /* 0x000fca0005800000 */
[----:B------:R-:W-:Y:S01]  /*1ebd0*/  @!P0 IMAD.IADD R11, R11, 0x1, -R8 ;  /* 0x000000010b0b8824 */ /* 0x000fe200078e0a08 */
[----:B-1----:R-:W-:Y:S01]  /*1ebe0*/  IADD3 R17, P5, PT, R15, R7, RZ ;  /* 0x000000070f117210 */ /* 0x002fe20007fbe0ff */
[----:B0-----:R-:W-:Y:S01]  /*1ebf0*/  IMAD R12, R12, UR4, RZ ;  /* 0x000000040c0c7c24 */ /* 0x001fe2000f8e02ff */
[----:B------:R0:W-:Y:S02]  /*1ec00*/  STL [R1+0x5c4], R87 ;  /* 0x0005c45701007387 */ /* 0x0001e40000100800 */
[----:B------:R-:W-:Y:S01]  /*1ec10*/  ISETP.GT.U32.AND P0, PT, R8, R11, PT ;  /* 0x0000000b0800720c */ /* 0x000fe20003f04070 */
[----:B------:R-:W-:Y:S01]  /*1ec20*/  @P2 IMAD.MOV.U32 R14, RZ, RZ, R17 ;  /* 0x000000ffff0e2224 */ /* 0x000fe200078e0011 */
[----:B------:R-:W-:Y:S01]  /*1ec30*/  ISETP.GE.AND P4, PT, R13, RZ, PT ;  /* 0x000000ff0d00720c */ /* 0x000fe20003f86270 */
[----:B------:R1:W-:Y:S01]  /*1ec40*/  STL [R1+0x5d0], R17 ;  /* 0x0005d01101007387 */ /* 0x0003e20000100800 */
[----:B------:R-:W-:Y:S01]  /*1ec50*/  PRMT R19, RZ, 0x7610, R19 ;  /* 0x00007610ff137816 */ /* 0x000fe20000000013 */
[----:B------:R-:W4:Y:S01]  /*1ec60*/  LDCU UR4, c[0x0][0x3b0] ;  /* 0x00007600ff0477ac */ /* 0x000f220008000800 */
[----:B0-----:R-:W-:-:S02]  /*1ec70*/  LEA.HI.X.SX32 R87, R15, R6, 0x1, P5 ;  /* 0x000000060f577211 */ /* 0x001fc400028f0eff */
[----:B-1----:R-:W-:-:S03]  /*1ec80*/  IADD3 R17, P5, PT, R12, R7, RZ ;  /* 0x000000070c117210 */ /* 0x002fc60007fbe0ff */
[----:B------:R0:W-:Y:S01]  /*1ec90*/  STL [R1+0x5cc], R87 ;  /* 0x0005cc5701007387 */ /* 0x0001e20000100800 */
[----:B------:R-:W-:Y:S02]  /*1eca0*/  @P2 IMAD.MOV.U32 R15, RZ, RZ, R87 ;  /* 0x000000ffff0f2224 */ /* 0x000fe400078e0057 */
[----:B------:R-:W-:Y:S01]  /*1ecb0*/  @!P0 IMAD.IADD R11, R11, 0x1, -R8 ;  /* 0x000000010b0b8824 */ /* 0x000fe200078e0a08 */
[----:B0-----:R-:W-:Y:S01]  /*1ecc0*/  LEA.HI.X.SX32 R87, R12, R6, 0x1, P5 ;  /* 0x000000060c577211 */ /* 0x001fe200028f0eff */
[----:B------:R-:W-:Y:S01]  /*1ecd0*/  @P2 IMAD.MOV.U32 R12, RZ, RZ, R17 ;  /* 0x000000ffff0c2224 */ /* 0x000fe200078e0011 */
[----:B------:R-:W-:-:S03]  /*1ece0*/  PRMT R20, RZ, 0x7610, R20 ;  /* 0x00007610ff147816 */ /* 0x000fc60000000014 */
[----:B------:R-:W-:Y:S02]  /*1ecf0*/  @P2 IMAD.MOV.U32 R13, RZ, RZ, R87 ;  /* 0x000000ffff0d2224 */ /* 0x000fe400078e0057 */
[----:B------:R-:W-:Y:S01]  /*1ed00*/  @!P4 IMAD.MOV R11, RZ, RZ, -R11 ;  /* 0x000000ffff0bc224 */ /* 0x000fe200078e0a0b */
[----:B------:R0:W2:Y:S04]  /*1ed10*/  @P2 LDG.E.U8 R20, desc[UR24][R14.64] ;  /* 0x000000180e142981 */ /* 0x0000a8000c1e1100 */
[----:B------:R1:W2:Y:S01]  /*1ed20*/  @P2 LDG.E.U8 R19, desc[UR24][R12.64] ;  /* 0x000000180c132981 */ /* 0x0002a2000c1e1100 */
[----:B0-----:R-:W-:Y:S01]  /*1ed30*/  SEL R14, R10, R11, !P3 ;  /* 0x0000000b0a0e7207 */ /* 0x001fe20005800000 */
[----:B-1----:R-:W-:-:S04]  /*1ed40*/  VIADD R13, R0, 0xfe ;  /* 0x000000fe000d7836 */ /* 0x002fc80000000000 */
[----:B------:R-:W-:Y:S01]  /*1ed50*/  IMAD R14, R14, UR6, RZ ;  /* 0x000000060e0e7c24 */ /* 0x000fe2000f8e02ff */
[----:B------:R-:W-:-:S04]  /*1ed60*/  IABS R12, R13 ;  /* 0x0000000d000c7213 */ /* 0x000fc80000000000 */
[----:B------:R-:W-:Y:S01]  /*1ed70*/  IADD3 R15, P0, PT, R14, R7, RZ ;  /* 0x000000070e0f7210 */ /* 0x000fe20007f1e0ff */
[----:B------:R-:W-:-:S03]  /*1ed80*/  IMAD.HI.U32 R11, R9, R12, RZ ;  /* 0x0000000c090b7227 */ /* 0x000fc600078e00ff */
[----:B------:R-:W-:Y:S01]  /*1ed90*/  LEA.HI.X.SX32 R16, R14, R6, 0x1, P0 ;  /* 0x000000060e107211 */ /* 0x000fe200000f0eff */
[----:B------:R-:W-:Y:S01]  /*1eda0*/  IMAD.MOV R11, RZ, RZ, -R11 ;  /* 0x000000ffff0b7224 */ /* 0x000fe200078e0a0b */
[----:B------:R-:W-:Y:S03]  /*1edb0*/  STL [R1+0x5d8], R17 ;  /* 0x0005d81101007387 */ /* 0x000fe60000100800 */
[C---:B------:R-:W-:Y:S01]  /*1edc0*/  IMAD R11, R8.reuse, R11, R12 ;  /* 0x0000000b080b7224 */ /* 0x040fe200078e020c */
[----:B------:R-:W-:Y:S01]  /*1edd0*/  STL [R1+0x5d4], R87 ;  /* 0x0005d45701007387 */ /* 0x000fe20000100800 */
[----:B------:R-:W-:Y:S01]  /*1ede0*/  PRMT R18, RZ, 0x7610, R18 ;  /* 0x00007610ff127816 */ /* 0x000fe20000000012 */
[----:B------:R-:W-:Y:S02]  /*1edf0*/  @P2 IMAD.MOV.U32 R14, RZ, RZ, R15 ;  /* 0x000000ffff0e2224 */ /* 0x000fe400078e000f */
[----:B------:R0:W-:Y:S01]  /*1ee00*/  STL [R1+0x2e8], R15 ;  /* 0x0002e80f01007387 */ /* 0x0001e20000100800 */
[----:B------:R-:W-:Y:S01]  /*1ee10*/  ISETP.GT.U32.AND P4, PT, R8, R11, PT ;  /* 0x0000000b0800720c */ /* 0x000fe20003f84070 */
[----:B0-----:R-:W-:-:S02]  /*1ee20*/  @P2 IMAD.MOV.U32 R15, RZ, RZ, R16 ;  /* 0x000000ffff0f2224 */ /* 0x001fc400078e0010 */
[----:B------:R0:W-:Y:S04]  /*1ee30*/  STL [R1+0x2e4], R16 ;  /* 0x0002e41001007387 */ /* 0x0001e80000100800 */
[----:B------:R1:W3:Y:S01]  /*1ee40*/  @P2 LDG.E.U8 R18, desc[UR24][R14.64] ;  /* 0x000000180e122981 */ /* 0x0002e2000c1e1100 */
[----:B------:R-:W-:Y:S01]  /*1ee50*/  ISETP.GE.AND P0, PT, R13, RZ, PT ;  /* 0x000000ff0d00720c */ /* 0x000fe20003f06270 */
[C---:B------:R-:W-:Y:S02]  /*1ee60*/  VIADD R17, R0.reuse, 0xf7 ;  /* 0x000000f700117836 */ /* 0x040fe40000000000 */
[C---:B0-----:R-:W-:Y:S02]  /*1ee70*/  VIADD R16, R0.reuse, 0xff ;  /* 0x000000ff00107836 */ /* 0x041fe40000000000 */
[----:B-1----:R-:W-:-:S03]  /*1ee80*/  VIADD R15, R0, 0xef ;  /* 0x000000ef000f7836 */ /* 0x002fc60000000000 */
[----:B------:R-:W-:Y:S01]  /*1ee90*/  IABS R12, R16 ;  /* 0x00000010000c7213 */ /* 0x000fe20000000000 */
[----:B------:R-:W-:Y:S01]  /*1eea0*/  @!P4 IMAD.IADD R11, R11, 0x1, -R8 ;  /* 0x000000010b0bc824 */ /* 0x000fe200078e0a08 */
[----:B------:R-:W-:Y:S02]  /*1eeb0*/  IABS R13, R15 ;  /* 0x0000000f000d7213 */ /* 0x000fe40000000000 */
[----:B------:R-:W-:-:S03]  /*1eec0*/  IABS R14, R17 ;  /* 0x00000011000e7213 */ /* 0x000fc60000000000 */
[----:B------:R-:W-:Y:S01]  /*1eed0*/  IMAD.HI.U32 R88, R9, R13, RZ ;  /* 0x0000000d09587227 */ /* 0x000fe200078e00ff */
[----:B------:R-:W-:-:S03]  /*1eee0*/  ISETP.GT.U32.AND P4, PT, R8, R11, PT ;  /* 0x0000000b0800720c */ /* 0x000fc60003f84070 */
[----:B------:R-:W-:-:S04]  /*1eef0*/  IMAD.HI.U32 R87, R9, R12, RZ ;  /* 0x0000000c09577227 */ /* 0x000fc800078e00ff */
[----:B------:R-:W-:Y:S02]  /*1ef00*/  IMAD.MOV R91, RZ, RZ, -R88 ;  /* 0x000000ffff5b7224 */ /* 0x000fe400078e0a58 */
[----:B------:R-:W-:-:S04]  /*1ef10*/  IMAD.HI.U32 R9, R9, R14, RZ ;  /* 0x0000000e09097227 */ /* 0x000fc800078e00ff */
[----:B------:R-:W-:Y:S02]  /*1ef20*/  IMAD.MOV R87, RZ, RZ, -R87 ;  /* 0x000000ffff577224 */ /* 0x000fe400078e0a57 */
[C---:B------:R-:W-:Y:S02]  /*1ef30*/  IMAD R13, R8.reuse, R91, R13 ;  /* 0x0000005b080d7224 */ /* 0x040fe400078e020d */
[----:B------:R-:W-:Y:S02]  /*1ef40*/  IMAD.MOV R88, RZ, RZ, -R9 ;  /* 0x000000ffff587224 */ /* 0x000fe400078e0a09 */
[C---:B------:R-:W-:Y:S01]  /*1ef50*/  IMAD R9, R8.reuse, R87, R12 ;  /* 0x0000005708097224 */ /* 0x040fe200078e020c */
[----:B------:R-:W-:Y:S01]  /*1ef60*/  ISETP.GT.U32.AND P5, PT, R8, R13, PT ;  /* 0x0000000d0800720c */ /* 0x000fe20003fa4070 */
[----:B------:R-:W-:-:S03]  /*1ef70*/  @!P4 IMAD.IADD R11, R11, 0x1, -R8 ;  /* 0x000000010b0bc824 */ /* 0x000fc600078e0a08 */
[C---:B------:R-:W-:Y:S01]  /*1ef80*/  ISETP.GT.U32.AND P4, PT, R8.reuse, R9, PT ;  /* 0x000000090800720c */ /* 0x040fe20003f84070 */
[----:B------:R-:W-:Y:S02]  /*1ef90*/  IMAD R12, R8, R88, R14 ;  /* 0x00000058080c7224 */ /* 0x000fe400078e020e */
[----:B------:R-:W-:-:S03]  /*1efa0*/  @!P0 IMAD.MOV R11, RZ, RZ, -R11 ;  /* 0x000000ffff0b8224 */ /* 0x000fc600078e0a0b */
[----:B------:R-:W-:-:S03]  /*1efb0*/  ISETP.GT.U32.AND P6, PT, R8, R12, PT ;  /* 0x0000000c0800720c */ /* 0x000fc60003fc4070 */
[----:B------:R-:W-:Y:S01]  /*1efc0*/  @!P5 IMAD.IADD R13, R13, 0x1, -R8 ;  /* 0x000000010d0dd824 */ /* 0x000fe200078e0a08 */
[----:B------:R-:W-:-:S03]  /*1efd0*/  SEL R11, R10, R11, !P3 ;  /* 0x0000000b0a0b7207 */ /* 0x000fc60005800000 */
[--C-:B------:R-:W-:Y:S01]  /*1efe0*/  @!P4 IMAD.IADD R9, R9, 0x1, -R8.reuse ;  /* 0x000000010909c824 */ /* 0x100fe200078e0a08 */
[----:B------:R-:W-:Y:S01]  /*1eff0*/  ISETP.GT.U32.AND P4, PT, R8, R13, PT ;  /* 0x0000000d0800720c */ /* 0x000fe20003f84070 */
[----:B----4-:R-:W-:Y:S01]  /*1f000*/  IMAD R11, R11, UR4, RZ ;  /* 0x000000040b0b7c24 */ /* 0x010fe2000f8e02ff */
[----:B------:R-:W-:Y:S01]  /*1f010*/  ISETP.GE.AND P0, PT, R15, RZ, PT ;  /* 0x000000ff0f00720c */ /* 0x000fe20003f06270 */
[----:B------:R-:W0:Y:S02]  /*1f020*/  LDCU UR4, c[0x0][0x3b0] ;  /* 0x00007600ff0477ac */ /* 0x000e240008000800 */
[----:B------:R-:W-:Y:S01]  /*1f030*/  @!P6 IMAD.IADD R12, R12, 0x1, -R8 ;  /* 0x000000010c0ce824 */ /* 0x000fe200078e0a08 */
[C---:B------:R-:W-:Y:S02]  /*1f040*/  IADD3 R117, P5, PT, R11.reuse, R7, RZ ;  /* 0x000000070b757210 */ /* 0x040fe40007fbe0ff */
[----:B------:R-:W-:Y:S02]  /*1f050*/  ISETP.GT.U32.AND P6, PT, R8, R9, PT ;  /* 0x000000090800720c */ /* 0x000fe40003fc4070 */
[----:B------:R-:W-:-:S02]  /*1f060*/  LEA.HI.X.SX32 R139, R11, R6, 0x1, P5 ;  /* 0x000000060b8b7211 */ /* 0x000fc400028f0eff */
[----:B------:R-:W-:Y:S01]  /*1f070*/  ISETP.GT.U32.AND P5, PT, R8, R12, PT ;  /* 0x0000000c0800720c */ /* 0x000fe20003fa4070 */
[----:B------:R-:W-:Y:S01]  /*1f080*/  @!P4 IMAD.IADD R13, R13, 0x1, -R8 ;  /* 0x000000010d0dc824 */ /* 0x000fe200078e0a08 */
[----:B------:R-:W-:-:S03]  /*1f090*/  ISETP.GE.AND P4, PT, R17, RZ, PT ;  /* 0x000000ff1100720c */ /* 0x000fc60003f86270 */
[----:B------:R-:W-:-:S04]  /*1f0a0*/  @!P0 IMAD.MOV R13, RZ, RZ, -R13 ;  /* 0x000000ffff0d8224 */ /* 0x000fc800078e0a0d */
[--C-:B------:R-:W-:Y:S01]  /*1f0b0*/  @!P6 IMAD.IADD R9, R9, 0x1, -R8.reuse ;  /* 0x000000010909e824 */ /* 0x100fe200078e0a08 */
[----:B------:R-:W-:Y:S02]  /*1f0c0*/  SEL R13, R10, R13, !P3 ;  /* 0x0000000d0a0d7207 */ /* 0x000fe40005800000 */
[----:B------:R-:W-:Y:S01]  /*1f0d0*/  ISETP.GE.AND P6, PT, R16, RZ, PT ;  /* 0x000000ff1000720c */ /* 0x000fe20003fc6270 */
[----:B------:R-:W-:Y:S02]  /*1f0e0*/  @!P5 IMAD.IADD R12, R12, 0x1, -R8 ;  /* 0x000000010c0cd824 */ /* 0x000fe400078e0a08 */
[----:B0-----:R-:W-:Y:S01]  /*1f0f0*/  IMAD R13, R13, UR4, RZ ;  /* 0x000000040d0d7c24 */ /* 0x001fe2000f8e02ff */
[----:B------:R-:W0:Y:S01]  /*1f100*/  LDCU UR4, c[0x0][0x3b0] ;  /* 0x00007600ff0477ac */ /* 0x000e220008000800 */
[----:B------:R-:W-:Y:S01]  /*1f110*/  @!P4 IMAD.MOV R12, RZ, RZ, -R12 ;  /* 0x000000ffff0cc224 */ /* 0x000fe200078e0a0c */
[----:B------:R-:W-:-:S04]  /*1f120*/  PRMT R11, RZ, 0x7610, R11 ;  /* 0x00007610ff0b7816 */ /* 0x000fc8000000000b */
[----:B------:R-:W-:-:S03]  /*1f130*/  SEL R12, R10, R12, !P3 ;  /* 0x0000000c0a0c7207 */ /* 0x000fc60005800000 */
[----:B------:R-:W-:Y:S01]  /*1f140*/  @!P6 IMAD.MOV R9, RZ, RZ, -R9 ;  /* 0x000000ffff09e224 */ /* 0x000fe200078e0a09 */
[C---:B------:R-:W-:Y:S01]  /*1f150*/  IADD3 R87, P0, PT, R13.reuse, R7, RZ ;  /* 0x000000070d577210 */ /* 0x040fe20007f1e0ff */
[----:B------:R-:W-:Y:S02]  /*1f160*/  @P2 IMAD.MOV.U32 R14, RZ, RZ, R117 ;  /* 0x000000ffff0e2224 */ /* 0x000fe400078e0075 */
[----:B------:R-:W-:Y:S01]  /*1f170*/  @P2 IMAD.MOV.U32 R15, RZ, RZ, R139 ;  /* 0x000000ffff0f2224 */ /* 0x000fe200078e008b */
[----:B------:R-:W-:Y:S01]  /*1f180*/  SEL R10, R10, R9, !P3 ;  /* 0x000000090a0a7207 */ /* 0x000fe20005800000 */
[----:B------:R-:W-:Y:S01]  /*1f190*/  IMAD R8, R12, UR5, RZ ;  /* 0x000000050c087c24 */ /* 0x000fe2000f8e02ff */
[----:B------:R-:W-:Y:S02]  /*1f1a0*/  LEA.HI.X.SX32 R88, R13, R6, 0x1, P0 ;  /* 0x000000060d587211 */ /* 0x000fe400000f0eff */
[----:B------:R1:W4:Y:S01]  /*1f1b0*/  @P2 LDG.E.U8 R11, desc[UR24][R14.64] ;  /* 0x000000180e0b2981 */ /* 0x000322000c1e1100 */
[----:B0-----:R-:W-:Y:S01]  /*1f1c0*/  IMAD R10, R10, UR4, RZ ;  /* 0x000000040a0a7c24 */ /* 0x001fe2000f8e02ff */
[----:B------:R-:W-:Y:S01]  /*1f1d0*/  PRMT R9, RZ, 0x7610, R9 ;  /* 0x00007610ff097816 */ /* 0x000fe20000000009 */
[----:B------:R-:W-:-:S02]  /*1f1e0*/  @P2 IMAD.MOV.U32 R12, RZ, RZ, R87 ;  /* 0x000000ffff0c2224 */ /* 0x000fc400078e0057 */
[----:B------:R-:W-:Y:S01]  /*1f1f0*/  @P2 IMAD.MOV.U32 R13, RZ, RZ, R88 ;  /* 0x000000ffff0d2224 */ /* 0x000fe200078e0058 */
[CC--:B-1----:R-:W-:Y:S01]  /*1f200*/  IADD3 R14, P0, PT, R8.reuse, R7.reuse, RZ ;  /* 0x00000007080e7210 */ /* 0x0c2fe20007f1e0ff */
[----:B------:R0:W-:Y:S03]  /*1f210*/  STL [R1+0x224], R117 ;  /* 0x0002247501007387 */ /* 0x0001e60000100800 */
[----:B------:R-:W-:Y:S01]  /*1f220*/  LEA.HI.X.SX32 R15, R8, R6, 0x1, P0 ;  /* 0x00000006080f7211 */ /* 0x000fe200000f0eff */
[----:B------:R-:W-:Y:S01]  /*1f230*/  STL [R1+0x220], R139 ;  /* 0x0002208b01007387 */ /* 0x000fe20000100800 */
[----:B------:R-:W-:Y:S02]  /*1f240*/  IADD3 R7, P0, PT, R10, R7, RZ ;  /* 0x000000070a077210 */ /* 0x000fe40007f1e0ff */
[----:B------:R-:W-:Y:S01]  /*1f250*/  PRMT R8, RZ, 0x7610, R8 ;  /* 0x00007610ff087816 */ /* 0x000fe20000000008 */
[----:B------:R-:W-:Y:S01]  /*1f260*/  STL [R1+0x20c], R87 ;  /* 0x00020c5701007387 */ /* 0x000fe20000100800 */
[----:B0-----:R-:W0:Y:S03]  /*1f270*/  LDC R117, c[0x0][0x3a0] ;  /* 0x0000e800ff757b82 */ /* 0x001e260000000800 */
[----:B------:R-:W-:Y:S04]  /*1f280*/  STL [R1+0x208], R88 ;  /* 0x0002085801007387 */ /* 0x000fe80000100800 */
[----:B------:R1:W4:Y:S04]  /*1f290*/  @P2 LDG.E.U8 R9, desc[UR24][R12.64] ;  /* 0x000000180c092981 */ /* 0x000328000c1e1100 */
[----:B------:R1:W-:Y:S02]  /*1f2a0*/  STL [R1+0x21c], R14 ;  /* 0x00021c0e01007387 */ /* 0x0003e40000100800 */
[----:B-1----:R-:W-:-:S02]  /*1f2b0*/  @P2 IMAD.MOV.U32 R12, RZ, RZ, R14 ;  /* 0x000000ffff0c2224 */ /* 0x002fc400078e000e */
[----:B------:R-:W-:Y:S01]  /*1f2c0*/  @P2 IMAD.MOV.U32 R13, RZ, RZ, R15 ;  /* 0x000000ffff0d2224 */ /* 0x000fe200078e000f */
[----:B------:R-:W-:Y:S02]  /*1f2d0*/  LEA.HI.X.SX32 R14, R10, R6, 0x1, P0 ;  /* 0x000000060a0e7211 */ /* 0x000fe400000f0eff */
[----:B------:R-:W-:Y:S02]  /*1f2e0*/  PRMT R6, RZ, 0x7610, R6 ;  /* 0x00007610ff067816 */ /* 0x000fe40000000006 */
[----:B------:R1:W4:Y:S02]  /*1f2f0*/  @P2 LDG.E.U8 R8, desc[UR24][R12.64] ;  /* 0x000000180c082981 */ /* 0x000324000c1e1100 */
[----:B-1----:R-:W-:Y:S02]  /*1f300*/  @P2 IMAD.MOV.U32 R12, RZ, RZ, R7 ;  /* 0x000000ffff0c2224 */ /* 0x002fe400078e0007 */
[----:B------:R-:W-:-:S05]  /*1f310*/  @P2 IMAD.MOV.U32 R13, RZ, RZ, R14 ;  /* 0x000000ffff0d2224 */ /* 0x000fca00078e000e */
[----:B------:R-:W4:Y:S01]  /*1f320*/  @P2 LDG.E.U8 R6, desc[UR24][R12.64] ;  /* 0x000000180c062981 */ /* 0x000f22000c1e1100 */
[----:B------:R-:W1:Y:S01]  /*1f330*/  S2R R140, SR_TID.X ;  /* 0x00000000008c7919 */ /* 0x000e620000002100 */
[----:B------:R-:W0:Y:S01]  /*1f340*/  S2R R2, SR_TID.X ;  /* 0x0000000000027919 */ /* 0x000e220000002100 */
[----:B------:R-:W0:Y:S01]  /*1f350*/  S2R R5, SR_TID.X ;  /* 0x0000000000057919 */ /* 0x000e220000002100 */
[----:B-1----:R-:W-:Y:S02]  /*1f360*/  LOP3.LUT R140, R140, 0x7f, RZ, 0xc0, !PT ;  /* 0x0000007f8c8c7812 */ /* 0x002fe400078ec0ff */
[----:B0-----:R-:W-:Y:S02]  /*1f370*/  LOP3.LUT R2, R2, 0x7f, RZ, 0xc0, !PT ;  /* 0x0000007f02027812 */ /* 0x001fe400078ec0ff */
[----:B------:R-:W-:Y:S02]  /*1f380*/  LOP3.LUT R140, R140, 0x40, RZ, 0x3c, !PT ;  /* 0x000000408c8c7812 */ /* 0x000fe400078e3cff */
[----:B------:R-:W-:-:S03]  /*1f390*/  LOP3.LUT R139, R2, 0x50, RZ, 0x3c, !PT ;  /* 0x00000050028b7812 */ /* 0x000fc600078e3cff */
        /* <DEDUP_REMOVED lines=19> */
[----:B--2---:R-:W-:Y:S04]  /*1f4d0*/  STS.U8 [R140+UR10+0x6a00], R38 ;  /* 0x006a00268c007988 */ /* 0x004fe8000800000a */
[----:B------:R-:W-:Y:S04]  /*1f4e0*/  STS.U8 [R140+UR10+0x6e00], R33 ;  /* 0x006e00218c007988 */ /* 0x000fe8000800000a */
[----:B------:R-:W-:Y:S04]  /*1f4f0*/  STS.U8 [R140+UR10+0x7200], R30 ;  /* 0x0072001e8c007988 */ /* 0x000fe8000800000a */
[----:B------:R-:W-:Y:S04]  /*1f500*/  STS.U8 [R140+UR10+0x7600], R26 ;  /* 0x0076001a8c007988 */ /* 0x000fe8000800000a */
[----:B------:R-:W-:Y:S04]  /*1f510*/  STS.U8 [R140+UR10+0x7a00], R23 ;  /* 0x007a00178c007988 */ /* 0x000fe8000800000a */
[----:B------:R-:W-:Y:S04]  /*1f520*/  STS.U8 [R140+UR10+0x7e00], R20 ;  /* 0x007e00148c007988 */ /* 0x000fe8000800000a */
[----:B------:R0:W-:Y:S04]  /*1f530*/  STS.U8 [R139+UR10+0x280], R138 ;  /* 0x0002808a8b007988 */ /* 0x0001e8000800000a */
[----:B------:R-:W-:Y:S01]  /*1f540*/  STS.U8 [R139+UR10+0x680], R135 ;  /* 0x000680878b007988 */ /* 0x000fe2000800000a */
[----:B0-----:R-:W-:-:S03]  /*1f550*/  LOP3.LUT R138, R2, 0x60, RZ, 0x3c, !PT ;  /* 0x00000060028a7812 */ /* 0x001fc600078e3cff */
[----:B------:R-:W-:Y:S04]  /*1f560*/  STS.U8 [R139+UR10+0xa80], R132 ;  /* 0x000a80848b007988 */ /* 0x000fe8000800000a */
[----:B------:R-:W-:Y:S04]  /*1f570*/  STS.U8 [R139+UR10+0xe80], R129 ;  /* 0x000e80818b007988 */ /* 0x000fe8000800000a */
[----:B------:R-:W-:Y:S04]  /*1f580*/  STS.U8 [R139+UR10+0x1280], R126 ;  /* 0x0012807e8b007988 */ /* 0x000fe8000800000a */
        /* <DEDUP_REMOVED lines=28> */
[----:B------:R1:W-:Y:S01]  /*1f750*/  STS.U8 [R138+UR10+0x700], R134 ;  /* 0x000700868a007988 */ /* 0x0003e2000800000a */
[----:B0-----:R-:W-:-:S03]  /*1f760*/  LOP3.LUT R137, R2, 0x70, RZ, 0x3c, !PT ;  /* 0x0000007002897812 */ /* 0x001fc600078e3cff */
[----:B------:R1:W-:Y:S04]  /*1f770*/  STS.U8 [R138+UR10+0xb00], R131 ;  /* 0x000b00838a007988 */ /* 0x0003e8000800000a */
        /* <DEDUP_REMOVED lines=28> */
[----:B----4-:R1:W-:Y:S04]  /*1f940*/  STS.U8 [R138+UR10+0x7f00], R11 ;  /* 0x007f000b8a007988 */ /* 0x0103e8000800000a */
        /* <DEDUP_REMOVED lines=31> */
[----:B------:R1:W-:Y:S01]  /*1fb40*/  STS.U8 [R137+UR10+0x7f80], R6 ;  /* 0x007f800689007988 */ /* 0x0003e2000800000a */
[----:B------:R0:W-:Y:S06]  /*1fb50*/  MEMBAR.ALL.CTA ;  /* 0x0000000000007992 */ /* 0x0001ec0000008000 */
[----:B0-----:R-:W0:Y:S01]  /*1fb60*/  FENCE.VIEW.ASYNC.S ;  /* 0x00000000000073c6 */ /* 0x001e220000000000 */
[----:B------:R-:W-:-:S03]  /*1fb70*/  VIADD R117, R117, 0x7f ;  /* 0x0000007f75757836 */ /* 0x000fc60000000000 */
[----:B------:R1:W-:Y:S01]  /*1fb80*/  STL [R1+0x218], R15 ;  /* 0x0002180f01007387 */ /* 0x0003e20000100800 */
[----:B0-----:R-:W-:Y:S01]  /*1fb90*/  BAR.SYNC.DEFER_BLOCKING 0x0 ;  /* 0x0000000000007b1d */ /* 0x001fe20000010000 */
[----:B------:R-:W-:-:S05]  /*1fba0*/  ISETP.NE.U32.AND P0, PT, RZ, UR14, PT ;  /* 0x0000000eff007c0c */ /* 0x000fca000bf05070 */
[----:B------:R1:W-:Y:S04]  /*1fbb0*/  STL [R1+0x214], R7 ;  /* 0x0002140701007387 */ /* 0x0003e80000100800 */
[----:B------:R1:W-:Y:S01]  /*1fbc0*/  STL [R1+0x210], R14 ;  /* 0x0002100e01007387 */ /* 0x0003e20000100800 */
[----:B------:R-:W-:Y:S02]  /*1fbd0*/  ISETP.LT.OR P2, PT, R117, 0x80, P0 ;  /* 0x000000807500780c */ /* 0x000fe40000741670 */
[----:B------:R-:W-:Y:S02]  /*1fbe0*/  LOP3.LUT R5, R5, 0x7f, RZ, 0xc0, !PT ;  /* 0x0000007f05057812 */ /* 0x000fe400078ec0ff */
[----:B------:R-:W-:Y:S02]  /*1fbf0*/  LOP3.LUT R4, R2, 0x20, RZ, 0x3c, !PT ;  /* 0x0000002002047812 */ /* 0x000fe400078e3cff */
[----:B------:R-:W-:-:S02]  /*1fc00*/  LOP3.LUT R5, R5, 0x30, RZ, 0x3c, !PT ;  /* 0x0000003005057812 */ /* 0x000fc400078e3cff */
[----:B------:R-:W-:Y:S02]  /*1fc10*/  LOP3.LUT R3, R2, 0x10, RZ, 0x3c, !PT ;  /* 0x0000001002037812 */ /* 0x000fe400078e3cff */
[----:B------:R-:W-:-:S03]  /*1fc20*/  ISETP.GE.AND P3, PT, R117, 0x100, PT ;  /* 0x000001007500780c */ /* 0x000fc60003f66270 */
[----:B-1----:R-:W-:Y:S10]  /*1fc30*/  @P2 BRA `(.L_x_6) ;  /* 0x0000000000842947 */ /* 0x002ff40003800000 */
[----:B------:R-:W-:Y:S02]  /*1fc40*/  UIADD3 UR4, UPT, UPT, UR10, 0x10000, URZ ;  /* 0x000100000a047890 */ /* 0x000fe4000fffe0ff */
[----:B------:R-:W-:Y:S02]  /*1fc50*/  USHF.R.U32.HI UR16, URZ, 0x4, UR10 ;  /* 0x00000004ff107899 */ /* 0x000fe4000801160a */
[----:B------:R-:W-:Y:S02]  /*1fc60*/  USHF.R.U32.HI UR4, URZ, 0x4, UR4 ;  /* 0x00000004ff047899 */ /* 0x000fe40008011604 */
[----:B------:R-:W-:Y:S02]  /*1fc70*/  USGXT.U32 UR16, UR16, 0xe ;  /* 0x0000000e1010789a */ /* 0x000fe40008000000 */
[----:B------:R-:W-:Y:S02]  /*1fc80*/  USGXT.U32 UR14, UR4, 0xe ;  /* 0x0000000e040e789a */ /* 0x000fe40008000000 */
[----:B------:R-:W-:-:S02]  /*1fc90*/  UIADD3 UR36, UP2, UPT, UR16, 0x2, URZ ;  /* 0x0000000210247890 */ /* 0x000fc4000ff5e0ff */
[----:B------:R-:W-:Y:S01]  /*1fca0*/  UIADD3 UR38, UP1, UPT, UR14, 0x80, URZ ;  /* 0x000000800e267890 */ /* 0x000fe2000ff3e0ff */
[----:B------:R-:W-:Y:S01]  /*1fcb0*/  UMOV UR4, URZ ;  /* 0x000000ff00047c82 */ /* 0x000fe20008000000 */
[----:B------:R-:W-:Y:S01]  /*1fcc0*/  UMOV UR40, 0x0 ;  /* 0x0000000000287882 */ /* 0x000fe20000000000 */
[----:B------:R-:W-:Y:S02]  /*1fcd0*/  UIADD3.X UR37, UPT, UPT, UR4, 0x40004040, URZ, UP2, !UPT ;  /* 0x4000404004257890 */ /* 0x000fe400097fe4ff */
[----:B------:R-:W-:Y:S02]  /*1fce0*/  UIADD3.X UR39, UPT, UPT, UR4, -0x7fffbfe0, URZ, UP1, !UPT ;  /* 0x8000402004277890 */ /* 0x000fe40008ffe4ff */
[----:B------:R-:W-:Y:S02]  /*1fcf0*/  UIADD3.64 UR20, UPT, UPT, UR36, 0x2, URZ ;  /* 0x0000000224147897 */ /* 0x000fe4000fffe0ff */
[----:B------:R-:W-:Y:S02]  /*1fd00*/  UIADD3.64 UR18, UPT, UPT, UR38, 0x80, URZ ;  /* 0x0000008026127897 */ /* 0x000fe4000fffe0ff */
[----:B------:R-:W-:-:S02]  /*1fd10*/  UIADD3.64 UR34, UPT, UPT, UR36, 0x4, URZ ;  /* 0x0000000424227897 */ /* 0x000fc4000fffe0ff */
[----:B------:R-:W-:Y:S01]  /*1fd20*/  UIADD3.64 UR22, UPT, UPT, UR38, 0x100, URZ ;  /* 0x0000010026167897 */ /* 0x000fe2000fffe0ff */
[----:B------:R-:W-:Y:S01]  /*1fd30*/  UMOV UR41, 0x4408010 ;  /* 0x0440801000297882 */ /* 0x000fe20000000000 */
[----:B------:R-:W-:Y:S01]  /*1fd40*/  UMOV UR17, 0x40004040 ;  /* 0x4000404000117882 */ /* 0x000fe20000000000 */
[----:B------:R-:W-:Y:S01]  /*1fd50*/  UMOV UR15, 0x80004020 ;  /* 0x80004020000f7882 */ /* 0x000fe20000000000 */
[----:B------:R-:W-:Y:S01]  /*1fd60*/  UMOV UR42, 0x0 ;  /* 0x00000000002a7882 */ /* 0x000fe20000000000 */
[----:B------:R-:W-:Y:S01]  /*1fd70*/  UMOV UR43, 0x4408010 ;  /* 0x04408010002b7882 */ /* 0x000fe20000000000 */
[----:B------:R-:W-:Y:S01]  /*1fd80*/  UMOV UR44, 0x0 ;  /* 0x00000000002c7882 */ /* 0x000fe20000000000 */
[----:B------:R-:W-:Y:S01]  /*1fd90*/  UMOV UR45, 0x4408010 ;  /* 0x04408010002d7882 */ /* 0x000fe20000000000 */
[----:B------:R-:W-:Y:S01]  /*1fda0*/  UMOV UR4, UR13 ;  /* 0x0000000d00047c82 */ /* 0x000fe20008000000 */
[----:B------:R-:W-:Y:S01]  /*1fdb0*/  UMOV UR5, URZ ;  /* 0x000000ff00057c82 */ /* 0x000fe20008000000 */
[----:B------:R0:W-:Y:S01]  /*1fdc0*/  UTCQMMA gdesc[UR14], gdesc[UR16], tmem[UR7], tmem[UR40], idesc[UR41], !UPT ;  /* 0x00ff28100e0075ea */ /* 0x0001e2000f800307 */
[----:B------:R-:W-:Y:S01]  /*1fdd0*/  UMOV UR46, 0x0 ;  /* 0x00000000002e7882 */ /* 0x000fe20000000000 */
[----:B------:R-:W-:Y:S01]  /*1fde0*/  UMOV UR47, 0x4408010 ;  /* 0x04408010002f7882 */ /* 0x000fe20000000000 */
[----:B------:R0:W-:Y:S01]  /*1fdf0*/  UTCQMMA gdesc[UR38], gdesc[UR36], tmem[UR7], tmem[UR42], idesc[UR43], UPT ;  /* 0x00ff2a24260075ea */ /* 0x0001e2000b800307 */
[----:B------:R-:W-:Y:S01]  /*1fe00*/  UMOV UR4, UR4 ;  /* 0x0000000400047c82 */ /* 0x000fe20008000000 */
[----:B------:R0:W-:Y:S01]  /*1fe10*/  UTCQMMA gdesc[UR18], gdesc[UR20], tmem[UR7], tmem[UR44], idesc[UR45], UPT ;  /* 0x00ff2c14120075ea */ /* 0x0001e2000b800307 */
[----:B------:R0:W-:Y:S01]  /*1fe20*/  UTCQMMA gdesc[UR22], gdesc[UR34], tmem[UR7], tmem[UR46], idesc[UR47], UPT ;  /* 0x00ff2e22160075ea */ /* 0x0001e2000b800307 */
[----:B------:R0:W-:Y:S01]  /*1fe30*/  UTCBAR [UR4], URZ ;  /* 0x000000ff040073e9 */ /* 0x0001e200080000ff */
[----:B------:R-:W-:Y:S01]  /*1fe40*/  NOP ;  /* 0x0000000000007918 */ /* 0x000fe20000000000 */
.L_x_6:
[----:B0-----:R-:W-:Y:S01]  /*1fe50*/  UMOV UR4, URZ ;  /* 0x000000ff00047c82 */ /* 0x001fe20008000000 */
[----:B------:R-:W-:Y:S05]  /*1fe60*/  @!P3 BRA `(.L_x_7) ;  /* 0x0000011400acb947 */ /* 0x000fea0003800000 */
[----:B------:R-:W-:Y:S01]  /*1fe70*/  SHF.R.S32.HI R6, RZ, 0x1f, R117 ;  /* 0x0000001fff067819 */ /* 0x000fe20000011475 */
[----:B------:R-:W-:Y:S02]  /*1fe80*/  USHF.L.U32 UR20, UR8, 0x7, URZ ;  /* 0x0000000708147899 */ /* 0x000fe400080006ff */
[----:B------:R-:W-:Y:S01]  /*1fe90*/  UIADD3 UR6, UPT, UPT, UR10, 0x12000, URZ ;  /* 0x000120000a067890 */ /* 0x000fe2000fffe0ff */
[----:B------:R-:W-:Y:S01]  /*1fea0*/  LEA.HI R6, R6, R117, RZ, 0x7 ;  /* 0x0000007506067211 */ /* 0x000fe200078f38ff */
[----:B------:R-:W-:Y:S02]  /*1feb0*/  UIADD3 UR8, UPT, UPT, UR10, 0x8000, URZ ;  /* 0x000080000a087890 */ /* 0x000fe4000fffe0ff */
[----:B------:R-:W-:Y:S01]  /*1fec0*/  USHF.R.U32.HI UR6, URZ, 0x4, UR6 ;  /* 0x00000004ff067899 */ /* 0x000fe20008011606 */
[----:B------:R-:W-:Y:S01]  /*1fed0*/  SHF.R.S32.HI R6, RZ, 0x7, R6 ;  /* 0x00000007ff067819 */ /* 0x000fe20000011406 */
[----:B------:R-:W-:Y:S02]  /*1fee0*/  USHF.R.U32.HI UR8, URZ, 0x4, UR8 ;  /* 0x00000004ff087899 */ /* 0x000fe40008011608 */
[----:B------:R-:W-:Y:S01]  /*1fef0*/  USGXT.U32 UR14, UR6, 0xe ;  /* 0x0000000e060e789a */ /* 0x000fe20008000000 */
[----:B------:R-:W-:Y:S01]  /*1ff00*/  VIMNMX R6, PT, PT, R6, 0x2, !PT ;  /* 0x0000000206067848 */ /* 0x000fe20007fe0100 */
[----:B------:R-:W-:-:S02]  /*1ff10*/  USGXT.U32 UR16, UR8, 0xe ;  /* 0x0000000e0810789a */ /* 0x000fc40008000000 */
[----:B------:R-:W-:Y:S02]  /*1ff20*/  UIADD3 UR36, UP1, UPT, UR14, 0x80, URZ ;  /* 0x000000800e247890 */ /* 0x000fe4000ff3e0ff */
[----:B------:R-:W-:Y:S01]  /*1ff30*/  VIADD R7, R6, 0xfffffffe ;  /* 0xfffffffe06077836 */ /* 0x000fe20000000000 */
[----:B------:R-:W-:Y:S01]  /*1ff40*/  UIADD3 UR34, UP2, UPT, UR16, 0x2, URZ ;  /* 0x0000000210227890 */ /* 0x000fe2000ff5e0ff */
[----:B------:R-:W-:Y:S01]  /*1ff50*/  IMAD.MOV.U32 R6, RZ, RZ, RZ ;  /* 0x000000ffff067224 */ /* 0x000fe200078e00ff */
[----:B------:R-:W-:Y:S01]  /*1ff60*/  UMOV UR4, URZ ;  /* 0x000000ff00047c82 */ /* 0x000fe20008000000 */
[----:B------:R-:W-:Y:S01]  /*1ff70*/  UMOV UR5, URZ ;  /* 0x000000ff00057c82 */ /* 0x000fe20008000000 */
[----:B------:R0:W-:Y:S01]  /*1ff80*/  STL [R1+0x99c], R7 ;  /* 0x00099c0701007387 */ /* 0x0001e20000100800 */
[----:B------:R-:W-:Y:S02]  /*1ff90*/  USHF.L.U32 UR21, UR9, 0x7, URZ ;  /* 0x0000000709157899 */ /* 0x000fe400080006ff */
[----:B------:R-:W-:-:S02]  /*1ffa0*/  UIADD3.X UR37, UPT, UPT, UR4, -0x7fffbfe0, URZ, UP1, !UPT ;  /* 0x8000402004257890 */ /* 0x000fc40008ffe4ff */
[----:B------:R-:W-:Y:S01]  /*1ffb0*/  UIADD3.X UR35, UPT, UPT, UR5, 0x40004040, URZ, UP2, !UPT ;  /* 0x4000404005237890 */ /* 0x000fe200097fe4ff */
[----:B------:R-:W1:Y:S01]  /*1ffc0*/  LDCU UR53, c[0x0][0x3a0] ;  /* 0x00007400ff3577ac */ /* 0x000e620008000800 */
[----:B------:R-:W-:Y:S02]  /*1ffd0*/  USHF.R.S32.HI UR33, URZ, 0x1f, UR20 ;  /* 0x0000001fff217899 */ /* 0x000fe40008011414 */
[----:B------:R-:W-:Y:S02]  /*1ffe0*/  USHF.R.S32.HI UR52, URZ, 0x1f, UR21 ;  /* 0x0000001fff347899 */ /* 0x000fe40008011415 */
[----:B------:R-:W-:Y:S02]  /*1fff0*/  UIADD3.64 UR38, UPT, UPT, UR36, 0x80, URZ ;  /* 0x0000008024267897 */ /* 0x000fe4000fffe0ff */
[----:B------:R-:W-:Y:S02]  /*20000*/  UIADD3.64 UR40, UPT, UPT, UR34, 0x2, URZ ;  /* 0x0000000222287897 */ /* 0x000fe4000fffe0ff */
[----:B------:R-:W-:-:S02]  /*20010*/  UIADD3.64 UR42, UPT, UPT, UR36, 0x100, URZ ;  /* 0x00000100242a7897 */ /* 0x000fc4000fffe0ff */
[----:B------:R-:W-:Y:S01]  /*20020*/  UIADD3.64 UR44, UPT, UPT, UR34, 0x4, URZ ;  /* 0x00000004222c7897 */ /* 0x000fe2000fffe0ff */
[----:B------:R-:W-:Y:S01]  /*20030*/  UMOV UR22, 0x1 ;  /* 0x0000000100167882 */ /* 0x000fe20000000000 */
[----:B0-----:R-:W-:-:S10]  /*20040*/  UMOV UR6, URZ ;  /* 0x000000ff00067c82 */ /* 0x001fd40008000000 */
.L_x_10:
[----:B------:R-:W2:Y:S04]  /*20050*/  LDL.LU R30, [R1+0x214] ;  /* 0x00021400011e7983 */ /* 0x000ea80000300800 */
[----:B------:R-:W3:Y:S04]  /*20060*/  LDL.LU R29, [R1+0x224] ;  /* 0x00022400011d7983 */ /* 0x000ee80000300800 */
[----:B------:R-:W4:Y:S04]  /*20070*/  LDL.LU R28, [R1+0x5d8] ;  /* 0x0005d800011c7983 */ /* 0x000f280000300800 */
        /* <DEDUP_REMOVED lines=20> */
[----:B------:R-:W4:Y:S01]  /*201c0*/  LDL.LU R10, [R1+0x5c4] ;  /* 0x0005c400010a7983 */ /* 0x000f220000300800 */
[----:B------:R-:W-:Y:S01]  /*201d0*/  IMAD.U32 R6, R6, -0x80000000, RZ ;  /* 0x8000000006067824 */ /* 0x000fe200078e00ff */
[----:B------:R-:W-:Y:S01]  /*201e0*/  UIADD3 UR23, UPT, UPT, UR6, 0x1, URZ ;  /* 0x0000000106177890 */ /* 0x000fe2000fffe0ff */
[----:B--2---:R-:W-:-:S02]  /*201f0*/  IADD3 R30, P5, PT, R30, UR21, RZ ;  /* 0x000000151e1e7c10 */ /* 0x004fc4000ffbe0ff */
[----:B---3--:R-:W-:-:S03]  /*20200*/  IADD3 R29, P6, PT, R29, UR21, RZ ;  /* 0x000000151d1d7c10 */ /* 0x008fc6000ffde0ff */
[----:B------:R-:W-:Y:S01]  /*20210*/  STL [R1+0x214], R30 ;  /* 0x0002141e01007387 */ /* 0x000fe20000100800 */
[----:B----4-:R-:W-:Y:S02]  /*20220*/  IADD3 R28, P2, PT, R28, UR21, RZ ;  /* 0x000000151c1c7c10 */ /* 0x010fe4000ff5e0ff */
[----:B------:R-:W-:-:S05]  /*20230*/  IADD3 R9, P3, PT, R9, UR21, RZ ;  /* 0x0000001509097c10 */ /* 0x000fca000ff7e0ff */
[----:B------:R0:W-:Y:S04]  /*20240*/  STL [R1+0x5d0], R9 ;  /* 0x0005d00901007387 */ /* 0x0001e80000100800 */
[----:B------:R-:W-:Y:S04]  /*20250*/  STL [R1+0x224], R29 ;  /* 0x0002241d01007387 */ /* 0x000fe80000100800 */
[----:B0-----:R-:W2:Y:S01]  /*20260*/  LDL.LU R9, [R1+0x928] ;  /* 0x0009280001097983 */ /* 0x001ea20000300800 */
[----:B------:R-:W-:Y:S02]  /*20270*/  IADD3 R27, P4, PT, R27, UR21, RZ ;  /* 0x000000151b1b7c10 */ /* 0x000fe4000ff9e0ff */
[----:B------:R-:W-:Y:S01]  /*20280*/  IADD3.X R26, PT, PT, R26, UR52, RZ, P5, !PT ;  /* 0x000000341a1a7c10 */ /* 0x000fe2000affe4ff */
[----:B------:R-:W-:Y:S01]  /*20290*/  STL [R1+0x5d8], R28 ;  /* 0x0005d81c01007387 */ /* 0x000fe20000100800 */
[----:B------:R-:W-:-:S02]  /*202a0*/  IADD3 R25, P5, PT, R25, UR21, RZ ;  /* 0x0000001519197c10 */ /* 0x000fc4000ffbe0ff */
[----:B------:R-:W-:Y:S01]  /*202b0*/  IADD3.X R24, PT, PT, R24, UR52, RZ, P6, !PT ;  /* 0x0000003418187c10 */ /* 0x000fe2000b7fe4ff */
[----:B------:R-:W-:Y:S01]  /*202c0*/  STL [R1+0x958], R27 ;  /* 0x0009581b01007387 */ /* 0x000fe20000100800 */
[----:B------:R-:W-:Y:S02]  /*202d0*/  IADD3.X R8, PT, PT, R8, UR52, RZ, P2, !PT ;  /* 0x0000003408087c10 */ /* 0x000fe400097fe4ff */
[----:B------:R-:W-:Y:S01]  /*202e0*/  IADD3 R23, P6, PT, R23, UR21, RZ ;  /* 0x0000001517177c10 */ /* 0x000fe2000ffde0ff */
[----:B------:R-:W-:Y:S01]  /*202f0*/  STL [R1+0x210], R26 ;  /* 0x0002101a01007387 */ /* 0x000fe20000100800 */
[----:B------:R-:W-:-:S03]  /*20300*/  IADD3 R22, P2, PT, R22, UR21, RZ ;  /* 0x0000001516167c10 */ /* 0x000fc6000ff5e0ff */
[----:B------:R-:W-:Y:S01]  /*20310*/  STL [R1+0x950], R25 ;  /* 0x0009501901007387 */ /* 0x000fe20000100800 */
[----:B------:R-:W-:-:S03]  /*20320*/  IADD3.X R21, PT, PT, R21, UR52, RZ, P3, !PT ;  /* 0x0000003415157c10 */ /* 0x000fc60009ffe4ff */
[----:B------:R0:W-:Y:S01]  /*20330*/  STL [R1+0x5d4], R8 ;  /* 0x0005d40801007387 */ /* 0x0001e20000100800 */
[----:B------:R-:W-:-:S03]  /*20340*/  IADD3 R20, P3, PT, R20, UR21, RZ ;  /* 0x0000001514147c10 */ /* 0x000fc6000ff7e0ff */
[----:B------:R-:W-:Y:S01]  /*20350*/  STL [R1+0x220], R24 ;  /* 0x0002201801007387 */ /* 0x000fe20000100800 */
[----:B------:R-:W-:-:S03]  /*20360*/  IADD3.X R19, PT, PT, R19, UR52, RZ, P4, !PT ;  /* 0x0000003413137c10 */ /* 0x000fc6000a7fe4ff */
[----:B0-----:R-:W3:Y:S01]  /*20370*/  LDL.LU R8, [R1+0x5bc] ;  /* 0x0005bc0001087983 */ /* 0x001ee20000300800 */
[----:B------:R-:W-:Y:S02]  /*20380*/  IADD3 R18, P4, PT, R18, UR21, RZ ;  /* 0x0000001512127c10 */ /* 0x000fe4000ff9e0ff */
[----:B------:R-:W-:Y:S01]  /*20390*/  IADD3.X R17, PT, PT, R17, UR52, RZ, P5, !PT ;  /* 0x0000003411117c10 */ /* 0x000fe2000affe4ff */
[----:B------:R-:W-:Y:S01]  /*203a0*/  STL [R1+0x948], R23 ;  /* 0x0009481701007387 */ /* 0x000fe20000100800 */
[----:B------:R-:W-:-:S03]  /*203b0*/  IADD3 R16, P5, PT, R16, UR21, RZ ;  /* 0x0000001510107c10 */ /* 0x000fc6000ffbe0ff */
[----:B------:R-:W-:Y:S01]  /*203c0*/  STL [R1+0x940], R22 ;  /* 0x0009401601007387 */ /* 0x000fe20000100800 */
[----:B------:R-:W-:-:S03]  /*203d0*/  IADD3.X R15, PT, PT, R15, UR52, RZ, P6, !PT ;  /* 0x000000340f0f7c10 */ /* 0x000fc6000b7fe4ff */
[----:B------:R-:W-:Y:S01]  /*203e0*/  STL [R1+0x5cc], R21 ;  /* 0x0005cc1501007387 */ /* 0x000fe20000100800 */
[----:B------:R-:W-:-:S03]  /*203f0*/  IADD3 R14, P6, PT, R14, UR21, RZ ;  /* 0x000000150e0e7c10 */ /* 0x000fc6000ffde0ff */
[----:B------:R-:W-:Y:S01]  /*20400*/  STL [R1+0x21c], R20 ;  /* 0x00021c1401007387 */ /* 0x000fe20000100800 */
[----:B------:R-:W-:-:S03]  /*20410*/  IADD3.X R13, PT, PT, R13, UR52, RZ, P2, !PT ;  /* 0x000000340d0d7c10 */ /* 0x000fc600097fe4ff */
[----:B------:R-:W-:Y:S01]  /*20420*/  STL [R1+0x954], R19 ;  /* 0x0009541301007387 */ /* 0x000fe20000100800 */
[----:B------:R-:W-:-:S03]  /*20430*/  IADD3 R7, P2, PT, R7, UR21, RZ ;  /* 0x0000001507077c10 */ /* 0x000fc6000ff5e0ff */
[----:B------:R-:W-:Y:S04]  /*20440*/  STL [R1+0x5c8], R18 ;  /* 0x0005c81201007387 */ /* 0x000fe80000100800 */
[----:B------:R-:W-:Y:S04]  /*20450*/  STL [R1+0x94c], R17 ;  /* 0x00094c1101007387 */ /* 0x000fe80000100800 */
[----:B------:R-:W-:Y:S04]  /*20460*/  STL [R1+0x5c0], R16 ;  /* 0x0005c01001007387 */ /* 0x000fe80000100800 */
[----:B------:R-:W-:Y:S04]  /*20470*/  STL [R1+0x944], R15 ;  /* 0x0009440f01007387 */ /* 0x000fe80000100800 */
[----:B------:R0:W-:Y:S04]  /*20480*/  STL [R1+0x938], R7 ;  /* 0x0009380701007387 */ /* 0x0001e80000100800 */
[----:B------:R-:W-:Y:S04]  /*20490*/  STL [R1+0x5b8], R14 ;  /* 0x0005b80e01007387 */ /* 0x000fe80000100800 */
[----:B0-----:R-:W4:Y:S01]  /*204a0*/  LDL.LU R7, [R1+0x920] ;  /* 0x0009200001077983 */ /* 0x001f220000300800 */
[----:B------:R-:W-:-:S02]  /*204b0*/  IADD3.X R12, PT, PT, R12, UR52, RZ, P3, !PT ;  /* 0x000000340c0c7c10 */ /* 0x000fc40009ffe4ff */
[----:B------:R-:W-:Y:S01]  /*204c0*/  IADD3 R11, P3, PT, R11, UR21, RZ ;  /* 0x000000150b0b7c10 */ /* 0x000fe2000ff7e0ff */
[----:B------:R-:W-:Y:S01]  /*204d0*/  STL [R1+0x93c], R13 ;  /* 0x00093c0d01007387 */ /* 0x000fe20000100800 */
[----:B------:R-:W-:-:S03]  /*204e0*/  IADD3.X R10, PT, PT, R10, UR52, RZ, P4, !PT ;  /* 0x000000340a0a7c10 */ /* 0x000fc6000a7fe4ff */
[----:B------:R-:W4:Y:S04]  /*204f0*/  LDL.LU R33, [R1+0x5b4] ;  /* 0x0005b40001217983 */ /* 0x000f280000300800 */
[----:B------:R0:W-:Y:S04]  /*20500*/  STL [R1+0x930], R11 ;  /* 0x0009300b01007387 */ /* 0x0001e80000100800 */
[----:B------:R-:W-:Y:S04]  /*20510*/  STL [R1+0x218], R12 ;  /* 0x0002180c01007387 */ /* 0x000fe80000100800 */
[----:B0-----:R-:W4:Y:S04]  /*20520*/  LDL.LU R11, [R1+0x20c] ;  /* 0x00020c00010b7983 */ /* 0x001f280000300800 */
[----:B------:R-:W4:Y:S04]  /*20530*/  LDL.LU R32, [R1+0x934] ;  /* 0x0009340001207983 */ /* 0x000f280000300800 */
[----:B------:R-:W4:Y:S04]  /*20540*/  LDL.LU R31, [R1+0x5b0] ;  /* 0x0005b000011f7983 */ /* 0x000f280000300800 */
[----:B------:R-:W4:Y:S04]  /*20550*/  LDL.LU R30, [R1+0x92c] ;  /* 0x00092c00011e7983 */ /* 0x000f280000300800 */
[----:B------:R0:W-:Y:S04]  /*20560*/  STL [R1+0x5c4], R10 ;  /* 0x0005c40a01007387 */ /* 0x0001e80000100800 */
[----:B------:R-:W4:Y:S04]  /*20570*/  LDL.LU R29, [R1+0x5a8] ;  /* 0x0005a800011d7983 */ /* 0x000f280000300800 */
[----:B------:R-:W4:Y:S04]  /*20580*/  LDL.LU R28, [R1+0x924] ;  /* 0x00092400011c7983 */ /* 0x000f280000300800 */
[----:B0-----:R-:W4:Y:S04]  /*20590*/  LDL.LU R10, [R1+0x5a0] ;  /* 0x0005a000010a7983 */ /* 0x001f280000300800 */
[----:B------:R-:W4:Y:S04]  /*205a0*/  LDL.LU R27, [R1+0x91c] ;  /* 0x00091c00011b7983 */ /* 0x000f280000300800 */
[----:B------:R-:W4:Y:S04]  /*205b0*/  LDL.LU R26, [R1+0x918] ;  /* 0x00091800011a7983 */ /* 0x000f280000300800 */
[----:B------:R-:W4:Y:S01]  /*205c0*/  LDL.LU R25, [R1+0x208] ;  /* 0x0002080001197983 */ /* 0x000f220000300800 */
[----:B--2---:R-:W-:-:S05]  /*205d0*/  IADD3 R9, P4, PT, R9, UR21, RZ ;  /* 0x0000001509097c10 */ /* 0x004fca000ff9e0ff */
[----:B------:R0:W-:Y:S04]  /*205e0*/  STL [R1+0x928], R9 ;  /* 0x0009280901007387 */ /* 0x0001e80000100800 */
[----:B------:R-:W2:Y:S04]  /*205f0*/  LDL.LU R24, [R1+0x910] ;  /* 0x0009100001187983 */ /* 0x000ea80000300800 */
[----:B------:R-:W2:Y:S04]  /*20600*/  LDL.LU R23, [R1+0x5ac] ;  /* 0x0005ac0001177983 */ /* 0x000ea80000300800 */
[----:B0-----:R-:W2:Y:S04]  /*20610*/  LDL.LU R9, [R1+0x908] ;  /* 0x0009080001097983 */ /* 0x001ea80000300800 */
[----:B------:R-:W2:Y:S04]  /*20620*/  LDL.LU R22, [R1+0x5a4] ;  /* 0x0005a40001167983 */ /* 0x000ea80000300800 */
[----:B------:R-:W2:Y:S04]  /*20630*/  LDL.LU R21, [R1+0x900] ;  /* 0x0009000001157983 */ /* 0x000ea80000300800 */
[----:B------:R-:W2:Y:S01]  /*20640*/  LDL.LU R20, [R1+0x59c] ;  /* 0x00059c0001147983 */ /* 0x000ea20000300800 */
[----:B---3--:R-:W-:-:S05]  /*20650*/  IADD3.X R8, PT, PT, R8, UR52, RZ, P5, !PT ;  /* 0x0000003408087c10 */ /* 0x008fca000affe4ff */
[----:B------:R0:W-:Y:S04]  /*20660*/  STL [R1+0x5bc], R8 ;  /* 0x0005bc0801007387 */ /* 0x0001e80000100800 */
[----:B------:R-:W3:Y:S04]  /*20670*/  LDL.LU R19, [R1+0x598] ;  /* 0x0005980001137983 */ /* 0x000ee80000300800 */
[----:B------:R-:W3:Y:S04]  /*20680*/  LDL.LU R18, [R1+0x914] ;  /* 0x0009140001127983 */ /* 0x000ee80000300800 */
[----:B------:R-:W3:Y:S04]  /*20690*/  LDL.LU R17, [R1+0x590] ;  /* 0x0005900001117983 */ /* 0x000ee80000300800 */
[----:B------:R-:W3:Y:S04]  /*206a0*/  LDL.LU R16, [R1+0x90c] ;  /* 0x00090c0001107983 */ /* 0x000ee80000300800 */
[----:B------:R-:W3:Y:S04]  /*206b0*/  LDL.LU R15, [R1+0x588] ;  /* 0x00058800010f7983 */ /* 0x000ee80000300800 */
[----:B------:R-:W3:Y:S04]  /*206c0*/  LDL.LU R14, [R1+0x904] ;  /* 0x00090400010e7983 */ /* 0x000ee80000300800 */
[----:B------:R-:W3:Y:S04]  /*206d0*/  LDL.LU R13, [R1+0x580] ;  /* 0x00058000010d7983 */ /* 0x000ee80000300800 */
[----:B0-----:R-:W3:Y:S04]  /*206e0*/  LDL.LU R8, [R1+0x8fc] ;  /* 0x0008fc0001087983 */ /* 0x001ee80000300800 */
[----:B------:R-:W3:Y:S01]  /*206f0*/  LDL.LU R12, [R1+0x8f8] ;  /* 0x0008f800010c7983 */ /* 0x000ee20000300800 */
[----:B----4-:R-:W-:-:S05]  /*20700*/  IADD3 R7, P5, PT, R7, UR21, RZ ;  /* 0x0000001507077c10 */ /* 0x010fca000ffbe0ff */
[----:B------:R0:W-:Y:S04]  /*20710*/  STL [R1+0x920], R7 ;  /* 0x0009200701007387 */ /* 0x0001e80000100800 */
[----:B0-----:R-:W4:Y:S01]  /*20720*/  LDL.LU R7, [R1+0x594] ;  /* 0x0005940001077983 */ /* 0x001f220000300800 */
[----:B------:R-:W-:Y:S02]  /*20730*/  IADD3.X R33, PT, PT, R33, UR52, RZ, P6, !PT ;  /* 0x0000003421217c10 */ /* 0x000fe4000b7fe4ff */
[----:B------:R-:W-:Y:S02]  /*20740*/  IADD3 R11, P6, PT, R11, UR21, RZ ;  /* 0x000000150b0b7c10 */ /* 0x000fe4000ffde0ff */
[----:B------:R-:W-:-:S03]  /*20750*/  IADD3.X R32, PT, PT, R32, UR52, RZ, P2, !PT ;  /* 0x0000003420207c10 */ /* 0x000fc600097fe4ff */
[----:B------:R0:W-:Y:S01]  /*20760*/  STL [R1+0x20c], R11 ;  /* 0x00020c0b01007387 */ /* 0x0001e20000100800 */
[----:B------:R-:W-:Y:S02]  /*20770*/  IADD3 R31, P2, PT, R31, UR21, RZ ;  /* 0x000000151f1f7c10 */ /* 0x000fe4000ff5e0ff */
[----:B------:R-:W-:Y:S01]  /*20780*/  IADD3.X R30, PT, PT, R30, UR52, RZ, P3, !PT ;  /* 0x000000341e1e7c10 */ /* 0x000fe20009ffe4ff */
[----:B0-----:R-:W4:Y:S04]  /*20790*/  LDL.LU R11, [R1+0x8f0] ;  /* 0x0008f000010b7983 */ /* 0x001f280000300800 */
[----:B------:R-:W-:Y:S01]  /*207a0*/  STL [R1+0x5b4], R33 ;  /* 0x0005b42101007387 */ /* 0x000fe20000100800 */
        /* <DEDUP_REMOVED lines=8> */
[----:B------:R0:W-:Y:S01]  /*20830*/  STL [R1+0x5a0], R10 ;  /* 0x0005a00a01007387 */ /* 0x0001e20000100800 */
[----:B------:R-:W-:-:S03]  /*20840*/  IADD3.X R25, PT, PT, R25, UR52, RZ, P6, !PT ;  /* 0x0000003419197c10 */ /* 0x000fc6000b7fe4ff */
[----:B------:R-:W-:Y:S04]  /*20850*/  STL [R1+0x5a8], R29 ;  /* 0x0005a81d01007387 */ /* 0x000fe80000100800 */
[----:B0-----:R-:W4:Y:S04]  /*20860*/  LDL.LU R10, [R1+0x58c] ;  /* 0x00058c00010a7983 */ /* 0x001f280000300800 */
[----:B------:R-:W-:Y:S04]  /*20870*/  STL [R1+0x924], R28 ;  /* 0x0009241c01007387 */ /* 0x000fe80000100800 */
[----:B------:R-:W-:Y:S04]  /*20880*/  STL [R1+0x91c], R27 ;  /* 0x00091c1b01007387 */ /* 0x000fe80000100800 */
[----:B------:R-:W-:Y:S04]  /*20890*/  STL [R1+0x918], R26 ;  /* 0x0009181a01007387 */ /* 0x000fe80000100800 */
[----:B------:R-:W-:Y:S01]  /*208a0*/  STL [R1+0x208], R25 ;  /* 0x0002081901007387 */ /* 0x000fe20000100800 */
[----:B--2---:R-:W-:-:S02]  /*208b0*/  IADD3 R24, P6, PT, R24, UR21, RZ ;  /* 0x0000001518187c10 */ /* 0x004fc4000ffde0ff */
[----:B------:R-:W-:Y:S02]  /*208c0*/  IADD3.X R23, PT, PT, R23, UR52, RZ, P2, !PT ;  /* 0x0000003417177c10 */ /* 0x000fe400097fe4ff */
[----:B------:R-:W-:-:S05]  /*208d0*/  IADD3 R9, P2, PT, R9, UR21, RZ ;  /* 0x0000001509097c10 */ /* 0x000fca000ff5e0ff */
[----:B------:R0:W-:Y:S04]  /*208e0*/  STL [R1+0x908], R9 ;  /* 0x0009080901007387 */ /* 0x0001e80000100800 */
[----:B------:R-:W-:Y:S04]  /*208f0*/  STL [R1+0x910], R24 ;  /* 0x0009101801007387 */ /* 0x000fe80000100800 */
[----:B0-----:R-:W2:Y:S01]  /*20900*/  LDL.LU R9, [R1+0x8e8] ;  /* 0x0008e80001097983 */ /* 0x001ea20000300800 */
[----:B------:R-:W-:Y:S02]  /*20910*/  IADD3.X R22, PT, PT, R22, UR52, RZ, P3, !PT ;  /* 0x0000003416167c10 */ /* 0x000fe40009ffe4ff */
[----:B------:R-:W-:-:S02]  /*20920*/  IADD3 R21, P3, PT, R21, UR21, RZ ;  /* 0x0000001515157c10 */ /* 0x000fc4000ff7e0ff */
[----:B------:R-:W-:Y:S01]  /*20930*/  IADD3.X R20, PT, PT, R20, UR52, RZ, P4, !PT ;  /* 0x0000003414147c10 */ /* 0x000fe2000a7fe4ff */
[----:B------:R-:W-:Y:S01]  /*20940*/  STL [R1+0x5ac], R23 ;  /* 0x0005ac1701007387 */ /* 0x000fe20000100800 */
[----:B---3--:R-:W-:-:S03]  /*20950*/  IADD3 R19, P4, PT, R19, UR21, RZ ;  /* 0x0000001513137c10 */ /* 0x008fc6000ff9e0ff */
        /* <DEDUP_REMOVED lines=11> */
[----:B------:R-:W-:Y:S02]  /*20a10*/  IADD3 R13, P2, PT, R13, UR21, RZ ;  /* 0x000000150d0d7c10 */ /* 0x000fe4000ff5e0ff */
[----:B------:R-:W-:Y:S01]  /*20a20*/  IADD3.X R8, PT, PT, R8, UR52, RZ, P3, !PT ;  /* 0x0000003408087c10 */ /* 0x000fe20009ffe4ff */
[----:B------:R-:W-:Y:S04]  /*20a30*/  STL [R1+0x90c], R16 ;  /* 0x00090c1001007387 */ /* 0x000fe80000100800 */
[----:B------:R-:W-:Y:S01]  /*20a40*/  STL [R1+0x588], R15 ;  /* 0x0005880f01007387 */ /* 0x000fe20000100800 */
[----:B------:R-:W-:-:S03]  /*20a50*/  IADD3 R12, P3, PT, R12, UR21, RZ ;  /* 0x000000150c0c7c10 */ /* 0x000fc6000ff7e0ff */
[----:B------:R0:W-:Y:S04]  /*20a60*/  STL [R1+0x8fc], R8 ;  /* 0x0008fc0801007387 */ /* 0x0001e80000100800 */
[----:B------:R-:W-:Y:S04]  /*20a70*/  STL [R1+0x904], R14 ;  /* 0x0009040e01007387 */ /* 0x000fe80000100800 */
[----:B0-----:R-:W3:Y:S04]  /*20a80*/  LDL.LU R8, [R1+0x584] ;  /* 0x0005840001087983 */ /* 0x001ee80000300800 */
[----:B------:R-:W-:Y:S04]  /*20a90*/  STL [R1+0x580], R13 ;  /* 0x0005800d01007387 */ /* 0x000fe80000100800 */
[----:B------:R-:W3:Y:S01]  /*20aa0*/  LDL.LU R33, [R1+0x8e0] ;  /* 0x0008e00001217983 */ /* 0x000ee20000300800 */
[----:B----4-:R-:W-:-:S05]  /*20ab0*/  IADD3.X R7, PT, PT, R7, UR52, RZ, P4, !PT ;  /* 0x0000003407077c10 */ /* 0x010fca000a7fe4ff */
[----:B------:R0:W-:Y:S04]  /*20ac0*/  STL [R1+0x594], R7 ;  /* 0x0005940701007387 */ /* 0x0001e80000100800 */
[----:B------:R-:W-:Y:S04]  /*20ad0*/  STL [R1+0x8f8], R12 ;  /* 0x0008f80c01007387 */ /* 0x000fe80000100800 */
[----:B0-----:R-:W4:Y:S04]  /*20ae0*/  LDL.LU R7, [R1+0x57c] ;  /* 0x00057c0001077983 */ /* 0x001f280000300800 */
[----:B------:R-:W4:Y:S01]  /*20af0*/  LDL.LU R32, [R1+0x578] ;  /* 0x0005780001207983 */ /* 0x000f220000300800 */
[----:B------:R-:W-:-:S03]  /*20b00*/  IADD3 R11, P4, PT, R11, UR21, RZ ;  /* 0x000000150b0b7c10 */ /* 0x000fc6000ff9e0ff */
[----:B------:R-:W4:Y:S04]  /*20b10*/  LDL.LU R31, [R1+0x8f4] ;  /* 0x0008f400011f7983 */ /* 0x000f280000300800 */
[----:B------:R-:W4:Y:S04]  /*20b20*/  LDL.LU R30, [R1+0x570] ;  /* 0x00057000011e7983 */ /* 0x000f280000300800 */
[----:B------:R0:W-:Y:S04]  /*20b30*/  STL [R1+0x8f0], R11 ;  /* 0x0008f00b01007387 */ /* 0x0001e80000100800 */
[----:B------:R-:W4:Y:S04]  /*20b40*/  LDL.LU R29, [R1+0x8ec] ;  /* 0x0008ec00011d7983 */ /* 0x000f280000300800 */
[----:B------:R-:W4:Y:S04]  /*20b50*/  LDL.LU R28, [R1+0x568] ;  /* 0x00056800011c7983 */ /* 0x000f280000300800 */
[----:B0-----:R-:W4:Y:S04]  /*20b60*/  LDL.LU R11, [R1+0x8e4] ;  /* 0x0008e400010b7983 */ /* 0x001f280000300800 */
[----:B------:R-:W4:Y:S04]  /*20b70*/  LDL.LU R27, [R1+0x560] ;  /* 0x00056000011b7983 */ /* 0x000f280000300800 */
[----:B------:R-:W4:Y:S01]  /*20b80*/  LDL.LU R26, [R1+0x8dc] ;  /* 0x0008dc00011a7983 */ /* 0x000f220000300800 */
[----:B------:R-:W-:-:S03]  /*20b90*/  IADD3.X R10, PT, PT, R10, UR52, RZ, P5, !PT ;  /* 0x000000340a0a7c10 */ /* 0x000fc6000affe4ff */
        /* <DEDUP_REMOVED lines=12> */
[----:B------:R-:W2:Y:S04]  /*20c60*/  LDL.LU R17, [R1+0x8d4] ;  /* 0x0008d40001117983 */ /* 0x000ea80000300800 */
[----:B------:R-:W2:Y:S04]  /*20c70*/  LDL.LU R16, [R1+0x550] ;  /* 0x0005500001107983 */ /* 0x000ea80000300800 */
[----:B------:R-:W2:Y:S04]  /*20c80*/  LDL.LU R15, [R1+0x8cc] ;  /* 0x0008cc00010f7983 */ /* 0x000ea80000300800 */
[----:B------:R-:W2:Y:S04]  /*20c90*/  LDL.LU R14, [R1+0x548] ;  /* 0x00054800010e7983 */ /* 0x000ea80000300800 */
[----:B------:R-:W2:Y:S04]  /*20ca0*/  LDL.LU R13, [R1+0x8c4] ;  /* 0x0008c400010d7983 */ /* 0x000ea80000300800 */
[----:B0-----:R-:W2:Y:S04]  /*20cb0*/  LDL.LU R9, [R1+0x540] ;  /* 0x0005400001097983 */ /* 0x001ea80000300800 */
[----:B------:R-:W2:Y:S01]  /*20cc0*/  LDL.LU R12, [R1+0x8bc] ;  /* 0x0008bc00010c7983 */ /* 0x000ea20000300800 */
[----:B---3--:R-:W-:-:S05]  /*20cd0*/  IADD3.X R8, PT, PT, R8, UR52, RZ, P6, !PT ;  /* 0x0000003408087c10 */ /* 0x008fca000b7fe4ff */
[----:B------:R0:W-:Y:S04]  /*20ce0*/  STL [R1+0x584], R8 ;  /* 0x0005840801007387 */ /* 0x0001e80000100800 */
[----:B0-----:R-:W3:Y:S01]  /*20cf0*/  LDL.LU R8, [R1+0x8b8] ;  /* 0x0008b80001087983 */ /* 0x001ee20000300800 */
[----:B----4-:R-:W-:-:S05]  /*20d00*/  IADD3.X R7, PT, PT, R7, UR52, RZ, P2, !PT ;  /* 0x0000003407077c10 */ /* 0x010fca00097fe4ff */
[----:B------:R0:W-:Y:S04]  /*20d10*/  STL [R1+0x57c], R7 ;  /* 0x00057c0701007387 */ /* 0x0001e80000100800 */
[----:B0-----:R-:W4:Y:S01]  /*20d20*/  LDL.LU R7, [R1+0x554] ;  /* 0x0005540001077983 */ /* 0x001f220000300800 */
[----:B------:R-:W-:Y:S02]  /*20d30*/  IADD3 R33, P6, PT, R33, UR21, RZ ;  /* 0x0000001521217c10 */ /* 0x000fe4000ffde0ff */
[----:B------:R-:W-:Y:S02]  /*20d40*/  IADD3 R32, P2, PT, R32, UR21, RZ ;  /* 0x0000001520207c10 */ /* 0x000fe4000ff5e0ff */
[----:B------:R-:W-:Y:S02]  /*20d50*/  IADD3.X R31, PT, PT, R31, UR52, RZ, P3, !PT ;  /* 0x000000341f1f7c10 */ /* 0x000fe40009ffe4ff */
[----:B------:R-:W-:Y:S01]  /*20d60*/  IADD3 R30, P3, PT, R30, UR21, RZ ;  /* 0x000000151e1e7c10 */ /* 0x000fe2000ff7e0ff */
[----:B------:R-:W-:Y:S01]  /*20d70*/  STL [R1+0x8e0], R33 ;  /* 0x0008e02101007387 */ /* 0x000fe20000100800 */
[----:B------:R-:W-:-:S02]  /*20d80*/  IADD3.X R29, PT, PT, R29, UR52, RZ, P4, !PT ;  /* 0x000000341d1d7c10 */ /* 0x000fc4000a7fe4ff */
[----:B------:R-:W-:Y:S01]  /*20d90*/  IADD3.X R11, PT, PT, R11, UR52, RZ, P5, !PT ;  /* 0x000000340b0b7c10 */ /* 0x000fe2000affe4ff */
[----:B------:R-:W-:Y:S01]  /*20da0*/  STL [R1+0x578], R32 ;  /* 0x0005782001007387 */ /* 0x000fe20000100800 */
[----:B------:R-:W-:-:S03]  /*20db0*/  IADD3 R28, P4, PT, R28, UR21, RZ ;  /* 0x000000151c1c7c10 */ /* 0x000fc6000ff9e0ff */
        /* <DEDUP_REMOVED lines=8> */
[----:B0-----:R-:W4:Y:S01]  /*20e40*/  LDL.LU R11, [R1+0x8b0] ;  /* 0x0008b000010b7983 */ /* 0x001f220000300800 */
        /* <DEDUP_REMOVED lines=9> */
[----:B------:R0:W-:Y:S04]  /*20ee0*/  STL [R1+0x56c], R10 ;  /* 0x00056c0a01007387 */ /* 0x0001e80000100800 */
[----:B------:R-:W-:Y:S04]  /*20ef0*/  STL [R1+0x574], R24 ;  /* 0x0005741801007387 */ /* 0x000fe80000100800 */
[----:B0-----:R-:W4:Y:S04]  /*20f00*/  LDL.LU R10, [R1+0x54c] ;  /* 0x00054c00010a7983 */ /* 0x001f280000300800 */
[----:B------:R-:W-:Y:S04]  /*20f10*/  STL [R1+0x8d0], R23 ;  /* 0x0008d01701007387 */ /* 0x000fe80000100800 */
[----:B------:R-:W-:Y:S04]  /*20f20*/  STL [R1+0x8c8], R22 ;  /* 0x0008c81601007387 */ /* 0x000fe80000100800 */
[----:B------:R-:W-:Y:S04]  /*20f30*/  STL [R1+0x564], R21 ;  /* 0x0005641501007387 */ /* 0x000fe80000100800 */
[----:B------:R-:W-:Y:S01]  /*20f40*/  STL [R1+0x8c0], R20 ;  /* 0x0008c01401007387 */ /* 0x000fe20000100800 */
[----:B--2---:R-:W-:-:S02]  /*20f50*/  IADD3.X R19, PT, PT, R19, UR52, RZ, P5, !PT ;  /* 0x0000003413137c10 */ /* 0x004fc4000affe4ff */
        /* <DEDUP_REMOVED lines=9> */
[----:B------:R-:W-:Y:S02]  /*20ff0*/  IADD3.X R13, PT, PT, R13, UR52, RZ, P3, !PT ;  /* 0x000000340d0d7c10 */ /* 0x000fe40009ffe4ff */
[----:B------:R-:W-:Y:S01]  /*21000*/  IADD3 R9, P3, PT, R9, UR21, RZ ;  /* 0x0000001509097c10 */ /* 0x000fe2000ff7e0ff */
[----:B------:R-:W-:Y:S04]  /*21010*/  STL [R1+0x8cc], R15 ;  /* 0x0008cc0f01007387 */ /* 0x000fe80000100800 */
[----:B------:R0:W-:Y:S04]  /*21020*/  STL [R1+0x540], R9 ;  /* 0x0005400901007387 */ /* 0x0001e80000100800 */
[----:B------:R-:W-:Y:S04]  /*21030*/  STL [R1+0x548], R14 ;  /* 0x0005480e01007387 */ /* 0x000fe80000100800 */
[----:B0-----:R-:W2:Y:S01]  /*21040*/  LDL.LU R9, [R1+0x8a8] ;  /* 0x0008a80001097983 */ /* 0x001ea20000300800 */
[----:B------:R-:W-:-:S03]  /*21050*/  IADD3.X R12, PT, PT, R12, UR52, RZ, P4, !PT ;  /* 0x000000340c0c7c10 */ /* 0x000fc6000a7fe4ff */
[----:B------:R-:W-:Y:S04]  /*21060*/  STL [R1+0x8c4], R13 ;  /* 0x0008c40d01007387 */ /* 0x000fe80000100800 */
[----:B------:R-:W2:Y:S01]  /*21070*/  LDL.LU R33, [R1+0x544] ;  /* 0x0005440001217983 */ /* 0x000ea20000300800 */
[----:B---3--:R-:W-:-:S05]  /*21080*/  IADD3 R8, P4, PT, R8, UR21, RZ ;  /* 0x0000001508087c10 */ /* 0x008fca000ff9e0ff */
[----:B------:R0:W-:Y:S04]  /*21090*/  STL [R1+0x8b8], R8 ;  /* 0x0008b80801007387 */ /* 0x0001e80000100800 */
[----:B------:R-:W-:Y:S04]  /*210a0*/  STL [R1+0x8bc], R12 ;  /* 0x0008bc0c01007387 */ /* 0x000fe80000100800 */
[----:B0-----:R-:W3:Y:S04]  /*210b0*/  LDL.LU R8, [R1+0x8a0] ;  /* 0x0008a00001087983 */ /* 0x001ee80000300800 */
[----:B------:R-:W3:Y:S04]  /*210c0*/  LDL.LU R32, [R1+0x53c] ;  /* 0x00053c0001207983 */ /* 0x000ee80000300800 */
[----:B------:R-:W3:Y:S01]  /*210d0*/  LDL.LU R31, [R1+0x538] ;  /* 0x00053800011f7983 */ /* 0x000ee20000300800 */
[----:B----4-:R-:W-:-:S03]  /*210e0*/  IADD3.X R7, PT, PT, R7, UR52, RZ, P5, !PT ;  /* 0x0000003407077c10 */ /* 0x010fc6000affe4ff */
        /* <DEDUP_REMOVED lines=8> */
[----:B------:R-:W-:-:S05]  /*21170*/  IADD3 R11, P5, PT, R11, UR21, RZ ;  /* 0x000000150b0b7c10 */ /* 0x000fca000ffbe0ff */
[----:B------:R0:W-:Y:S04]  /*21180*/  STL [R1+0x8b0], R11 ;  /* 0x0008b00b01007387 */ /* 0x0001e80000100800 */
[----:B------:R-:W4:Y:S04]  /*21190*/  LDL.LU R24, [R1+0x898] ;  /* 0x0008980001187983 */ /* 0x000f280000300800 */
[----:B------:R-:W4:Y:S04]  /*211a0*/  LDL.LU R23, [R1+0x534] ;  /* 0x0005340001177983 */ /* 0x000f280000300800 */
[----:B0-----:R-:W4:Y:S04]  /*211b0*/  LDL.LU R11, [R1+0x890] ;  /* 0x00089000010b7983 */ /* 0x001f280000300800 */
[----:B------:R-:W4:Y:S04]  /*211c0*/  LDL.LU R22, [R1+0x52c] ;  /* 0x00052c0001167983 */ /* 0x000f280000300800 */
[----:B------:R-:W4:Y:S04]  /*211d0*/  LDL.LU R21, [R1+0x888] ;  /* 0x0008880001157983 */ /* 0x000f280000300800 */
[----:B------:R-:W4:Y:S01]  /*211e0*/  LDL.LU R20, [R1+0x524] ;  /* 0x0005240001147983 */ /* 0x000f220000300800 */
[----:B------:R-:W-:-:S05]  /*211f0*/  IADD3.X R10, PT, PT, R10, UR52, RZ, P6, !PT ;  /* 0x000000340a0a7c10 */ /* 0x000fca000b7fe4ff */
[----:B------:R0:W-:Y:S04]  /*21200*/  STL [R1+0x54c], R10 ;  /* 0x00054c0a01007387 */ /* 0x0001e80000100800 */
[----:B------:R-:W4:Y:S04]  /*21210*/  LDL.LU R19, [R1+0x880] ;  /* 0x0008800001137983 */ /* 0x000f280000300800 */
[----:B------:R-:W4:Y:S04]  /*21220*/  LDL.LU R18, [R1+0x51c] ;  /* 0x00051c0001127983 */ /* 0x000f280000300800 */
[----:B------:R-:W4:Y:S04]  /*21230*/  LDL.LU R17, [R1+0x518] ;  /* 0x0005180001117983 */ /* 0x000f280000300800 */
[----:B------:R-:W4:Y:S04]  /*21240*/  LDL.LU R16, [R1+0x894] ;  /* 0x0008940001107983 */ /* 0x000f280000300800 */
[----:B------:R-:W4:Y:S04]  /*21250*/  LDL.LU R15, [R1+0x510] ;  /* 0x00051000010f7983 */ /* 0x000f280000300800 */
[----:B------:R-:W4:Y:S04]  /*21260*/  LDL.LU R14, [R1+0x88c] ;  /* 0x00088c00010e7983 */ /* 0x000f280000300800 */
[----:B------:R-:W4:Y:S04]  /*21270*/  LDL.LU R13, [R1+0x508] ;  /* 0x00050800010d7983 */ /* 0x000f280000300800 */
[----:B0-----:R-:W4:Y:S04]  /*21280*/  LDL.LU R10, [R1+0x884] ;  /* 0x00088400010a7983 */ /* 0x001f280000300800 */
[----:B------:R-:W4:Y:S01]  /*21290*/  LDL.LU R12, [R1+0x500] ;  /* 0x00050000010c7983 */ /* 0x000f220000300800 */
[----:B--2---:R-:W-:-:S05]  /*212a0*/  IADD3 R9, P6, PT, R9, UR21, RZ ;  /* 0x0000001509097c10 */ /* 0x004fca000ffde0ff */
[----:B------:R0:W-:Y:S04]  /*212b0*/  STL [R1+0x8a8], R9 ;  /* 0x0008a80901007387 */ /* 0x0001e80000100800 */
[----:B0-----:R-:W2:Y:S01]  /*212c0*/  LDL.LU R9, [R1+0x87c] ;  /* 0x00087c0001097983 */ /* 0x001ea20000300800 */
[----:B------:R-:W-:Y:S02]  /*212d0*/  IADD3.X R33, PT, PT, R33, UR52, RZ, P2, !PT ;  /* 0x0000003421217c10 */ /* 0x000fe400097fe4ff */
[----:B---3--:R-:W-:Y:S02]  /*212e0*/  IADD3 R8, P2, PT, R8, UR21, RZ ;  /* 0x0000001508087c10 */ /* 0x008fe4000ff5e0ff */
[----:B------:R-:W-:-:S03]  /*212f0*/  IADD3.X R32, PT, PT, R32, UR52, RZ, P3, !PT ;  /* 0x0000003420207c10 */ /* 0x000fc60009ffe4ff */
[----:B------:R0:W-:Y:S01]  /*21300*/  STL [R1+0x8a0], R8 ;  /* 0x0008a00801007387 */ /* 0x0001e20000100800 */
[----:B------:R-:W-:Y:S02]  /*21310*/  IADD3 R31, P3, PT, R31, UR21, RZ ;  /* 0x000000151f1f7c10 */ /* 0x000fe4000ff7e0ff */
[----:B----4-:R-:W-:Y:S01]  /*21320*/  IADD3.X R30, PT, PT, R30, UR52, RZ, P4, !PT ;  /* 0x000000341e1e7c10 */ /* 0x010fe2000a7fe4ff */
[----:B0-----:R-:W3:Y:S04]  /*21330*/  LDL.LU R8, [R1+0x878] ;  /* 0x0008780001087983 */ /* 0x001ee80000300800 */
[----:B------:R-:W-:Y:S01]  /*21340*/  STL [R1+0x544], R33 ;  /* 0x0005442101007387 */ /* 0x000fe20000100800 */
[----:B------:R-:W-:Y:S02]  /*21350*/  IADD3 R29, P4, PT, R29, UR21, RZ ;  /* 0x000000151d1d7c10 */ /* 0x000fe4000ff9e0ff */
[----:B------:R-:W-:Y:S01]  /*21360*/  IADD3.X R28, PT, PT, R28, UR52, RZ, P5, !PT ;  /* 0x000000341c1c7c10 */ /* 0x000fe2000affe4ff */
[----:B------:R-:W-:Y:S01]  /*21370*/  STL [R1+0x53c], R32 ;  /* 0x00053c2001007387 */ /* 0x000fe20000100800 */
[----:B------:R-:W-:-:S03]  /*21380*/  IADD3 R7, P5, PT, R7, UR21, RZ ;  /* 0x0000001507077c10 */ /* 0x000fc6000ffbe0ff */
[----:B------:R-:W-:Y:S04]  /*21390*/  STL [R1+0x538], R31 ;  /* 0x0005381f01007387 */ /* 0x000fe80000100800 */
[----:B------:R-:W-:Y:S04]  /*213a0*/  STL [R1+0x8b4], R30 ;  /* 0x0008b41e01007387 */ /* 0x000fe80000100800 */
[----:B------:R0:W-:Y:S04]  /*213b0*/  STL [R1+0x528], R7 ;  /* 0x0005280701007387 */ /* 0x0001e80000100800 */
[----:B------:R-:W-:Y:S04]  /*213c0*/  STL [R1+0x530], R29 ;  /* 0x0005301d01007387 */ /* 0x000fe80000100800 */
[----:B0-----:R-:W4:Y:S01]  /*213d0*/  LDL.LU R7, [R1+0x514] ;  /* 0x0005140001077983 */ /* 0x001f220000300800 */
[----:B------:R-:W-:-:S02]  /*213e0*/  IADD3.X R27, PT, PT, R27, UR52, RZ, P6, !PT ;  /* 0x000000341b1b7c10 */ /* 0x000fc4000b7fe4ff */
[----:B------:R-:W-:Y:S02]  /*213f0*/  IADD3 R26, P6, PT, R26, UR21, RZ ;  /* 0x000000151a1a7c10 */ /* 0x000fe4000ffde0ff */
[----:B------:R-:W-:Y:S01]  /*21400*/  IADD3.X R25, PT, PT, R25, UR52, RZ, P2, !PT ;  /* 0x0000003419197c10 */ /* 0x000fe200097fe4ff */
        /* <DEDUP_REMOVED lines=24> */
[----:B------:R-:W-:Y:S04]  /*21590*/  STL [R1+0x51c], R18 ;  /* 0x00051c1201007387 */ /* 0x000fe80000100800 */
[----:B------:R-:W-:Y:S01]  /*215a0*/  STL [R1+0x518], R17 ;  /* 0x0005181101007387 */ /* 0x000fe20000100800 */
[----:B------:R-:W-:-:S03]  /*215b0*/  IADD3.X R10, PT, PT, R10, UR52, RZ, P4, !PT ;  /* 0x000000340a0a7c10 */ /* 0x000fc6000a7fe4ff */
[----:B------:R-:W-:Y:S01]  /*215c0*/  STL [R1+0x894], R16 ;  /* 0x0008941001007387 */ /* 0x000fe20000100800 */
[----:B------:R-:W-:-:S03]  /*215d0*/  IADD3 R13, P3, PT, R13, UR21, RZ ;  /* 0x000000150d0d7c10 */ /* 0x000fc6000ff7e0ff */
[----:B------:R-:W-:Y:S01]  /*215e0*/  STL [R1+0x510], R15 ;  /* 0x0005100f01007387 */ /* 0x000fe20000100800 */
[----:B------:R-:W-:-:S03]  /*215f0*/  IADD3 R12, P4, PT, R12, UR21, RZ ;  /* 0x000000150c0c7c10 */ /* 0x000fc6000ff9e0ff */
[----:B------:R0:W-:Y:S04]  /*21600*/  STL [R1+0x884], R10 ;  /* 0x0008840a01007387 */ /* 0x0001e80000100800 */
[----:B------:R-:W-:Y:S04]  /*21610*/  STL [R1+0x88c], R14 ;  /* 0x00088c0e01007387 */ /* 0x000fe80000100800 */
[----:B0-----:R-:W4:Y:S04]  /*21620*/  LDL.LU R10, [R1+0x50c] ;  /* 0x00050c00010a7983 */ /* 0x001f280000300800 */
[----:B------:R-:W-:Y:S04]  /*21630*/  STL [R1+0x508], R13 ;  /* 0x0005080d01007387 */ /* 0x000fe80000100800 */
[----:B------:R-:W4:Y:S01]  /*21640*/  LDL.LU R33, [R1+0x868] ;  /* 0x0008680001217983 */ /* 0x000f220000300800 */
[----:B--2---:R-:W-:-:S05]  /*21650*/  IADD3.X R9, PT, PT, R9, UR52, RZ, P5, !PT ;  /* 0x0000003409097c10 */ /* 0x004fca000affe4ff */
[----:B------:R0:W-:Y:S04]  /*21660*/  STL [R1+0x87c], R9 ;  /* 0x00087c0901007387 */ /* 0x0001e80000100800 */
[----:B------:R-:W-:Y:S04]  /*21670*/  STL [R1+0x500], R12 ;  /* 0x0005000c01007387 */ /* 0x000fe80000100800 */
[----:B0-----:R-:W2:Y:S04]  /*21680*/  LDL.LU R9, [R1+0x504] ;  /* 0x0005040001097983 */ /* 0x001ea80000300800 */
[----:B------:R-:W2:Y:S04]  /*21690*/  LDL.LU R32, [R1+0x860] ;  /* 0x0008600001207983 */ /* 0x000ea80000300800 */
[----:B------:R-:W2:Y:S04]  /*216a0*/  LDL.LU R31, [R1+0x4fc] ;  /* 0x0004fc00011f7983 */ /* 0x000ea80000300800 */
[----:B------:R-:W2:Y:S01]  /*216b0*/  LDL.LU R30, [R1+0x4f8] ;  /* 0x0004f800011e7983 */ /* 0x000ea20000300800 */
[----:B---3--:R-:W-:-:S05]  /*216c0*/  IADD3 R8, P5, PT, R8, UR21, RZ ;  /* 0x0000001508087c10 */ /* 0x008fca000ffbe0ff */
[----:B------:R0:W-:Y:S04]  /*216d0*/  STL [R1+0x878], R8 ;  /* 0x0008780801007387 */ /* 0x0001e80000100800 */
[----:B------:R-:W3:Y:S04]  /*216e0*/  LDL.LU R29, [R1+0x874] ;  /* 0x00087400011d7983 */ /* 0x000ee80000300800 */
[----:B------:R-:W3:Y:S04]  /*216f0*/  LDL.LU R28, [R1+0x4f0] ;  /* 0x0004f000011c7983 */ /* 0x000ee80000300800 */
[----:B0-----:R-:W3:Y:S04]  /*21700*/  LDL.LU R8, [R1+0x86c] ;  /* 0x00086c0001087983 */ /* 0x001ee80000300800 */
[----:B------:R-:W3:Y:S04]  /*21710*/  LDL.LU R27, [R1+0x4e8] ;  /* 0x0004e800011b7983 */ /* 0x000ee80000300800 */
[----:B------:R-:W3:Y:S04]  /*21720*/  LDL.LU R26, [R1+0x864] ;  /* 0x00086400011a7983 */ /* 0x000ee80000300800 */
[----:B------:R-:W3:Y:S01]  /*21730*/  LDL.LU R25, [R1+0x4e0] ;  /* 0x0004e00001197983 */ /* 0x000ee20000300800 */
[----:B----4-:R-:W-:-:S05]  /*21740*/  IADD3.X R7, PT, PT, R7, UR52, RZ, P6, !PT ;  /* 0x0000003407077c10 */ /* 0x010fca000b7fe4ff */
        /* <DEDUP_REMOVED lines=18> */
[----:B------:R-:W-:-:S05]  /*21870*/  IADD3.X R10, PT, PT, R10, UR52, RZ, P2, !PT ;  /* 0x000000340a0a7c10 */ /* 0x000fca00097fe4ff */
[----:B------:R0:W-:Y:S04]  /*21880*/  STL [R1+0x50c], R10 ;  /* 0x00050c0a01007387 */ /* 0x0001e80000100800 */
[----:B0-----:R-:W4:Y:S01]  /*21890*/  LDL.LU R10, [R1+0x4c0] ;  /* 0x0004c000010a7983 */ /* 0x001f220000300800 */
[----:B------:R-:W-:Y:S02]  /*218a0*/  IADD3 R33, P2, PT, R33, UR21, RZ ;  /* 0x0000001521217c10 */ /* 0x000fe4000ff5e0ff */
[----:B--2---:R-:W-:-:S05]  /*218b0*/  IADD3.X R9, PT, PT, R9, UR52, RZ, P3, !PT ;  /* 0x0000003409097c10 */ /* 0x004fca0009ffe4ff */
[----:B------:R0:W-:Y:S04]  /*218c0*/  STL [R1+0x504], R9 ;  /* 0x0005040901007387 */ /* 0x0001e80000100800 */
[----:B0-----:R-:W2:Y:S01]  /*218d0*/  LDL.LU R9, [R1+0x83c] ;  /* 0x00083c0001097983 */ /* 0x001ea20000300800 */
[----:B------:R-:W-:Y:S02]  /*218e0*/  IADD3 R32, P3, PT, R32, UR21, RZ ;  /* 0x0000001520207c10 */ /* 0x000fe4000ff7e0ff */
[----:B------:R-:W-:Y:S02]  /*218f0*/  IADD3.X R31, PT, PT, R31, UR52, RZ, P4, !PT ;  /* 0x000000341f1f7c10 */ /* 0x000fe4000a7fe4ff */
[----:B------:R-:W-:Y:S01]  /*21900*/  IADD3 R30, P4, PT, R30, UR21, RZ ;  /* 0x000000151e1e7c10 */ /* 0x000fe2000ff9e0ff */
[----:B------:R-:W-:Y:S04]  /*21910*/  STL [R1+0x868], R33 ;  /* 0x0008682101007387 */ /* 0x000fe80000100800 */
[----:B------:R-:W-:Y:S01]  /*21920*/  STL [R1+0x860], R32 ;  /* 0x0008602001007387 */ /* 0x000fe20000100800 */
[----:B---3--:R-:W-:-:S03]  /*21930*/  IADD3.X R29, PT, PT, R29, UR52, RZ, P5, !PT ;  /* 0x000000341d1d7c10 */ /* 0x008fc6000affe4ff */
[----:B------:R-:W-:Y:S01]  /*21940*/  STL [R1+0x4fc], R31 ;  /* 0x0004fc1f01007387 */ /* 0x000fe20000100800 */
[----:B------:R-:W-:Y:S02]  /*21950*/  IADD3 R28, P5, PT, R28, UR21, RZ ;  /* 0x000000151c1c7c10 */ /* 0x000fe4000ffbe0ff */
[----:B------:R-:W-:Y:S01]  /*21960*/  IADD3.X R8, PT, PT, R8, UR52, RZ, P6, !PT ;  /* 0x0000003408087c10 */ /* 0x000fe2000b7fe4ff */
[----:B------:R-:W-:Y:S01]  /*21970*/  STL [R1+0x4f8], R30 ;  /* 0x0004f81e01007387 */ /* 0x000fe20000100800 */
[----:B------:R-:W-:-:S03]  /*21980*/  IADD3 R27, P6, PT, R27, UR21, RZ ;  /* 0x000000151b1b7c10 */ /* 0x000fc6000ffde0ff */
[----:B------:R0:W-:Y:S01]  /*21990*/  STL [R1+0x86c], R8 ;  /* 0x00086c0801007387 */ /* 0x0001e20000100800 */
[----:B------:R-:W-:-:S03]  /*219a0*/  IADD3.X R26, PT, PT, R26, UR52, RZ, P2, !PT ;  /* 0x000000341a1a7c10 */ /* 0x000fc600097fe4ff */
[----:B------:R-:W-:Y:S01]  /*219b0*/  STL [R1+0x874], R29 ;  /* 0x0008741d01007387 */ /* 0x000fe20000100800 */
[----:B------:R-:W-:-:S03]  /*219c0*/  IADD3 R25, P2, PT, R25, UR21, RZ ;  /* 0x0000001519197c10 */ /* 0x000fc6000ff5e0ff */
[----:B0-----:R-:W3:Y:S04]  /*219d0*/  LDL.LU R8, [R1+0x838] ;  /* 0x0008380001087983 */ /* 0x001ee80000300800 */
[----:B------:R-:W-:Y:S04]  /*219e0*/  STL [R1+0x4f0], R28 ;  /* 0x0004f01c01007387 */ /* 0x000fe80000100800 */
[----:B------:R-:W-:Y:S01]  /*219f0*/  STL [R1+0x4e8], R27 ;  /* 0x0004e81b01007387 */ /* 0x000fe20000100800 */
[----:B----4-:R-:W-:-:S03]  /*21a00*/  IADD3.X R24, PT, PT, R24, UR52, RZ, P3, !PT ;  /* 0x0000003418187c10 */ /* 0x010fc60009ffe4ff */
[----:B------:R-:W-:Y:S01]  /*21a10*/  STL [R1+0x864], R26 ;  /* 0x0008641a01007387 */ /* 0x000fe20000100800 */
[----:B------:R-:W-:-:S03]  /*21a20*/  IADD3.X R7, PT, PT, R7, UR52, RZ, P4, !PT ;  /* 0x0000003407077c10 */ /* 0x000fc6000a7fe4ff */
[----:B------:R-:W-:Y:S04]  /*21a30*/  STL [R1+0x4e0], R25 ;  /* 0x0004e01901007387 */ /* 0x000fe80000100800 */
[----:B------:R0:W-:Y:S04]  /*21a40*/  STL [R1+0x4f4], R7 ;  /* 0x0004f40701007387 */ /* 0x0001e80000100800 */
[----:B------:R-:W-:Y:S04]  /*21a50*/  STL [R1+0x85c], R24 ;  /* 0x00085c1801007387 */ /* 0x000fe80000100800 */
[----:B0-----:R-:W4:Y:S01]  /*21a60*/  LDL.LU R7, [R1+0x4d4] ;  /* 0x0004d40001077983 */ /* 0x001f220000300800 */
[----:B------:R-:W-:-:S02]  /*21a70*/  IADD3 R23, P3, PT, R23, UR21, RZ ;  /* 0x0000001517177c10 */ /* 0x000fc4000ff7e0ff */
[----:B------:R-:W-:Y:S02]  /*21a80*/  IADD3 R22, P4, PT, R22, UR21, RZ ;  /* 0x0000001516167c10 */ /* 0x000fe4000ff9e0ff */
[----:B------:R-:W-:Y:S02]  /*21a90*/  IADD3.X R21, PT, PT, R21, UR52, RZ, P5, !PT ;  /* 0x0000003415157c10 */ /* 0x000fe4000affe4ff */
[----:B------:R-:W-:Y:S01]  /*21aa0*/  IADD3 R20, P5, PT, R20, UR21, RZ ;  /* 0x0000001514147c10 */ /* 0x000fe2000ffbe0ff */
        /* <DEDUP_REMOVED lines=18> */
[----:B------:R0:W-:Y:S04]  /*21bd0*/  STL [R1+0x4c8], R11 ;  /* 0x0004c80b01007387 */ /* 0x0001e80000100800 */
[----:B------:R-:W-:Y:S04]  /*21be0*/  STL [R1+0x4d0], R14 ;  /* 0x0004d00e01007387 */ /* 0x000fe80000100800 */
[----:B0-----:R-:W4:Y:S04]  /*21bf0*/  LDL.LU R11, [R1+0x830] ;  /* 0x00083000010b7983 */ /* 0x001f280000300800 */
[----:B------:R-:W-:Y:S04]  /*21c00*/  STL [R1+0x84c], R13 ;  /* 0x00084c0d01007387 */ /* 0x000fe80000100800 */
[----:B------:R-:W4:Y:S01]  /*21c10*/  LDL.LU R33, [R1+0x4cc] ;  /* 0x0004cc0001217983 */ /* 0x000f220000300800 */
[----:B------:R-:W-:-:S05]  /*21c20*/  IADD3 R10, P5, PT, R10, UR21, RZ ;  /* 0x000000150a0a7c10 */ /* 0x000fca000ffbe0ff */
[----:B------:R0:W-:Y:S04]  /*21c30*/  STL [R1+0x4c0], R10 ;  /* 0x0004c00a01007387 */ /* 0x0001e80000100800 */
[----:B------:R-:W-:Y:S04]  /*21c40*/  STL [R1+0x844], R12 ;  /* 0x0008440c01007387 */ /* 0x000fe80000100800 */
[----:B0-----:R-:W4:Y:S04]  /*21c50*/  LDL.LU R10, [R1+0x828] ;  /* 0x00082800010a7983 */ /* 0x001f280000300800 */
[----:B------:R-:W4:Y:S04]  /*21c60*/  LDL.LU R32, [R1+0x4c4] ;  /* 0x0004c40001207983 */ /* 0x000f280000300800 */
[----:B------:R-:W4:Y:S04]  /*21c70*/  LDL.LU R31, [R1+0x820] ;  /* 0x00082000011f7983 */ /* 0x000f280000300800 */
[----:B------:R-:W4:Y:S01]  /*21c80*/  LDL.LU R30, [R1+0x4bc] ;  /* 0x0004bc00011e7983 */ /* 0x000f220000300800 */
[----:B--2---:R-:W-:-:S05]  /*21c90*/  IADD3.X R9, PT, PT, R9, UR52, RZ, P6, !PT ;  /* 0x0000003409097c10 */ /* 0x004fca000b7fe4ff */
[----:B------:R0:W-:Y:S04]  /*21ca0*/  STL [R1+0x83c], R9 ;  /* 0x00083c0901007387 */ /* 0x0001e80000100800 */
[----:B------:R-:W2:Y:S04]  /*21cb0*/  LDL.LU R29, [R1+0x4b8] ;  /* 0x0004b800011d7983 */ /* 0x000ea80000300800 */
[----:B------:R-:W2:Y:S04]  /*21cc0*/  LDL.LU R28, [R1+0x834] ;  /* 0x00083400011c7983 */ /* 0x000ea80000300800 */
        /* <DEDUP_REMOVED lines=23> */
[----:B------:R-:W-:-:S05]  /*21e40*/  IADD3 R11, P2, PT, R11, UR21, RZ ;  /* 0x000000150b0b7c10 */ /* 0x000fca000ff5e0ff */
[----:B------:R0:W-:Y:S01]  /*21e50*/  STL [R1+0x830], R11 ;  /* 0x0008300b01007387 */ /* 0x0001e20000100800 */
[----:B------:R-:W-:-:S03]  /*21e60*/  IADD3.X R33, PT, PT, R33, UR52, RZ, P3, !PT ;  /* 0x0000003421217c10 */ /* 0x000fc60009ffe4ff */
[----:B0-----:R-:W4:Y:S01]  /*21e70*/  LDL.LU R11, [R1+0x804] ;  /* 0x00080400010b7983 */ /* 0x001f220000300800 */
[----:B------:R-:W-:Y:S02]  /*21e80*/  IADD3 R10, P3, PT, R10, UR21, RZ ;  /* 0x000000150a0a7c10 */ /* 0x000fe4000ff7e0ff */
[----:B------:R-:W-:-:S03]  /*21e90*/  IADD3.X R32, PT, PT, R32, UR52, RZ, P4, !PT ;  /* 0x0000003420207c10 */ /* 0x000fc6000a7fe4ff */
[----:B------:R0:W-:Y:S01]  /*21ea0*/  STL [R1+0x828], R10 ;  /* 0x0008280a01007387 */ /* 0x0001e20000100800 */
[----:B------:R-:W-:Y:S02]  /*21eb0*/  IADD3 R31, P4, PT, R31, UR21, RZ ;  /* 0x000000151f1f7c10 */ /* 0x000fe4000ff9e0ff */
[----:B------:R-:W-:Y:S01]  /*21ec0*/  IADD3.X R30, PT, PT, R30, UR52, RZ, P5, !PT ;  /* 0x000000341e1e7c10 */ /* 0x000fe2000affe4ff */
        /* <DEDUP_REMOVED lines=14> */
[----:B------:R-:W-:Y:S04]  /*21fb0*/  STL [R1+0x834], R28 ;  /* 0x0008341c01007387 */ /* 0x000fe80000100800 */
[----:B------:R-:W-:Y:S01]  /*21fc0*/  STL [R1+0x82c], R27 ;  /* 0x00082c1b01007387 */ /* 0x000fe20000100800 */
[----:B---3--:R-:W-:Y:S02]  /*21fd0*/  IADD3 R24, P3, PT, R24, UR21, RZ ;  /* 0x0000001518187c10 */ /* 0x008fe4000ff7e0ff */
[----:B------:R-:W-:Y:S01]  /*21fe0*/  IADD3.X R23, PT, PT, R23, UR52, RZ, P4, !PT ;  /* 0x0000003417177c10 */ /* 0x000fe2000a7fe4ff */
        /* <DEDUP_REMOVED lines=8> */
[----:B0-----:R-:W3:Y:S04]  /*22070*/  LDL.LU R8, [R1+0x7f8] ;  /* 0x0007f80001087983 */ /* 0x001ee80000300800 */
[----:B------:R-:W-:Y:S01]  /*22080*/  STL [R1+0x81c], R23 ;  /* 0x00081c1701007387 */ /* 0x000fe20000100800 */
[----:B----4-:R-:W-:-:S03]  /*22090*/  IADD3 R19, P6, PT, R19, UR21, RZ ;  /* 0x0000001513137c10 */ /* 0x010fc6000ffde0ff */
        /* <DEDUP_REMOVED lines=13> */
[----:B------:R-:W-:Y:S04]  /*22170*/  STL [R1+0x498], R15 ;  /* 0x0004980f01007387 */ /* 0x000fe80000100800 */
[----:B------:R0:W-:Y:S04]  /*22180*/  STL [R1+0x80c], R7 ;  /* 0x00080c0701007387 */ /* 0x0001e80000100800 */
[----:B------:R-:W-:Y:S04]  /*22190*/  STL [R1+0x814], R14 ;  /* 0x0008140e01007387 */ /* 0x000fe80000100800 */
[----:B0-----:R-:W4:Y:S01]  /*221a0*/  LDL.LU R7, [R1+0x494] ;  /* 0x0004940001077983 */ /* 0x001f220000300800 */
[----:B------:R-:W-:-:S02]  /*221b0*/  IADD3 R13, P4, PT, R13, UR21, RZ ;  /* 0x000000150d0d7c10 */ /* 0x000fc4000ff9e0ff */
[----:B------:R-:W-:-:S03]  /*221c0*/  IADD3 R12, P5, PT, R12, UR21, RZ ;  /* 0x000000150c0c7c10 */ /* 0x000fc6000ffbe0ff */
[----:B------:R-:W-:Y:S04]  /*221d0*/  STL [R1+0x490], R13 ;  /* 0x0004900d01007387 */ /* 0x000fe80000100800 */
[----:B------:R-:W4:Y:S01]  /*221e0*/  LDL.LU R33, [R1+0x7f0] ;  /* 0x0007f00001217983 */ /* 0x000f220000300800 */
[----:B------:R-:W-:-:S05]  /*221f0*/  IADD3.X R11, PT, PT, R11, UR52, RZ, P6, !PT ;  /* 0x000000340b0b7c10 */ /* 0x000fca000b7fe4ff */
[----:B------:R0:W-:Y:S04]  /*22200*/  STL [R1+0x804], R11 ;  /* 0x0008040b01007387 */ /* 0x0001e80000100800 */
[----:B------:R-:W-:Y:S04]  /*22210*/  STL [R1+0x488], R12 ;  /* 0x0004880c01007387 */ /* 0x000fe80000100800 */
        /* <DEDUP_REMOVED lines=31> */
[----:B----4-:R-:W-:-:S05]  /*22410*/  IADD3.X R7, PT, PT, R7, UR52, RZ, P3, !PT ;  /* 0x0000003407077c10 */ /* 0x010fca0009ffe4ff */
[----:B------:R0:W-:Y:S04]  /*22420*/  STL [R1+0x494], R7 ;  /* 0x0004940701007387 */ /* 0x0001e80000100800 */
[----:B0-----:R-:W4:Y:S01]  /*22430*/  LDL.LU R7, [R1+0x448] ;  /* 0x0004480001077983 */ /* 0x001f220000300800 */
[----:B------:R-:W-:Y:S02]  /*22440*/  IADD3 R33, P3, PT, R33, UR21, RZ ;  /* 0x0000001521217c10 */ /* 0x000fe4000ff7e0ff */
[----:B------:R-:W-:Y:S02]  /*22450*/  IADD3.X R11, PT, PT, R11, UR52, RZ, P4, !PT ;  /* 0x000000340b0b7c10 */ /* 0x000fe4000a7fe4ff */
[----:B------:R-:W-:-:S03]  /*22460*/  IADD3 R32, P4, PT, R32, UR21, RZ ;  /* 0x0000001520207c10 */ /* 0x000fc6000ff9e0ff */
[----:B------:R0:W-:Y:S01]  /*22470*/  STL [R1+0x48c], R11 ;  /* 0x00048c0b01007387 */ /* 0x0001e20000100800 */
[----:B------:R-:W-:Y:S02]  /*22480*/  IADD3.X R31, PT, PT, R31, UR52, RZ, P5, !PT ;  /* 0x000000341f1f7c10 */ /* 0x000fe4000affe4ff */
[----:B------:R-:W-:Y:S01]  /*22490*/  IADD3 R30, P5, PT, R30, UR21, RZ ;  /* 0x000000151e1e7c10 */ /* 0x000fe2000ffbe0ff */
[----:B0-----:R-:W4:Y:S04]  /*224a0*/  LDL.LU R11, [R1+0x7c4] ;  /* 0x0007c400010b7983 */ /* 0x001f280000300800 */
        /* <DEDUP_REMOVED lines=10> */
[----:B------:R-:W-:Y:S01]  /*22550*/  STL [R1+0x47c], R29 ;  /* 0x00047c1d01007387 */ /* 0x000fe20000100800 */
[----:B------:R-:W-:-:S03]  /*22560*/  IADD3 R25, P3, PT, R25, UR21, RZ ;  /* 0x0000001519197c10 */ /* 0x000fc6000ff7e0ff */
[----:B0-----:R-:W4:Y:S04]  /*22570*/  LDL.LU R10, [R1+0x440] ;  /* 0x00044000010a7983 */ /* 0x001f280000300800 */
[----:B------:R-:W-:Y:S04]  /*22580*/  STL [R1+0x478], R28 ;  /* 0x0004781c01007387 */ /* 0x000fe80000100800 */
[----:B------:R-:W-:Y:S04]  /*22590*/  STL [R1+0x470], R27 ;  /* 0x0004701b01007387 */ /* 0x000fe80000100800 */
[----:B------:R-:W-:Y:S04]  /*225a0*/  STL [R1+0x7ec], R26 ;  /* 0x0007ec1a01007387 */ /* 0x000fe80000100800 */
[----:B------:R-:W-:Y:S01]  /*225b0*/  STL [R1+0x468], R25 ;  /* 0x0004681901007387 */ /* 0x000fe20000100800 */
[----:B--2---:R-:W-:-:S02]  /*225c0*/  IADD3.X R24, PT, PT, R24, UR52, RZ, P4, !PT ;  /* 0x0000003418187c10 */ /* 0x004fc4000a7fe4ff */
[----:B------:R-:W-:-:S05]  /*225d0*/  IADD3.X R9, PT, PT, R9, UR52, RZ, P5, !PT ;  /* 0x0000003409097c10 */ /* 0x000fca000affe4ff */
[----:B------:R0:W-:Y:S04]  /*225e0*/  STL [R1+0x7dc], R9 ;  /* 0x0007dc0901007387 */ /* 0x0001e80000100800 */
[----:B------:R-:W-:Y:S04]  /*225f0*/  STL [R1+0x7e4], R24 ;  /* 0x0007e41801007387 */ /* 0x000fe80000100800 */
[----:B0-----:R-:W2:Y:S01]  /*22600*/  LDL.LU R9, [R1+0x7bc] ;  /* 0x0007bc0001097983 */ /* 0x001ea20000300800 */
[----:B------:R-:W-:Y:S02]  /*22610*/  IADD3 R23, P4, PT, R23, UR21, RZ ;  /* 0x0000001517177c10 */ /* 0x000fe4000ff9e0ff */
[----:B------:R-:W-:-:S02]  /*22620*/  IADD3 R22, P5, PT, R22, UR21, RZ ;  /* 0x0000001516167c10 */ /* 0x000fc4000ffbe0ff */
[----:B------:R-:W-:Y:S02]  /*22630*/  IADD3.X R21, PT, PT, R21, UR52, RZ, P6, !PT ;  /* 0x0000003415157c10 */ /* 0x000fe4000b7fe4ff */
[----:B------:R-:W-:Y:S01]  /*22640*/  IADD3 R20, P6, PT, R20, UR21, RZ ;  /* 0x0000001514147c10 */ /* 0x000fe2000ffde0ff */
[----:B------:R-:W-:Y:S01]  /*22650*/  STL [R1+0x460], R23 ;  /* 0x0004601701007387 */ /* 0x000fe20000100800 */
[----:B---3--:R-:W-:-:S03]  /*22660*/  IADD3.X R19, PT, PT, R19, UR52, RZ, P2, !PT ;  /* 0x0000003413137c10 */ /* 0x008fc600097fe4ff */
        /* <DEDUP_REMOVED lines=18> */
[----:B0-----:R-:W3:Y:S04]  /*22790*/  LDL.LU R8, [R1+0x7b8] ;  /* 0x0007b80001087983 */ /* 0x001ee80000300800 */
[----:B------:R-:W-:Y:S04]  /*227a0*/  STL [R1+0x7d4], R13 ;  /* 0x0007d40d01007387 */ /* 0x000fe80000100800 */
[----:B------:R-:W3:Y:S01]  /*227b0*/  LDL.LU R33, [R1+0x454] ;  /* 0x0004540001217983 */ /* 0x000ee20000300800 */
[----:B----4-:R-:W-:-:S05]  /*227c0*/  IADD3 R7, P6, PT, R7, UR21, RZ ;  /* 0x0000001507077c10 */ /* 0x010fca000ffde0ff */
[----:B------:R0:W-:Y:S04]  /*227d0*/  STL [R1+0x448], R7 ;  /* 0x0004480701007387 */ /* 0x0001e80000100800 */
[----:B------:R-:W-:Y:S04]  /*227e0*/  STL [R1+0x7cc], R12 ;  /* 0x0007cc0c01007387 */ /* 0x000fe80000100800 */
        /* <DEDUP_REMOVED lines=31> */
[----:B---3--:R-:W-:-:S05]  /*229e0*/  IADD3 R8, P3, PT, R8, UR21, RZ ;  /* 0x0000001508087c10 */ /* 0x008fca000ff7e0ff */
[----:B------:R0:W-:Y:S01]  /*229f0*/  STL [R1+0x7b8], R8 ;  /* 0x0007b80801007387 */ /* 0x0001e20000100800 */
[----:B------:R-:W-:-:S03]  /*22a00*/  IADD3.X R33, PT, PT, R33, UR52, RZ, P4, !PT ;  /* 0x0000003421217c10 */ /* 0x000fc6000a7fe4ff */
[----:B0-----:R-:W3:Y:S01]  /*22a10*/  LDL.LU R8, [R1+0x78c] ;  /* 0x00078c0001087983 */ /* 0x001ee20000300800 */
[----:B----4-:R-:W-:-:S05]  /*22a20*/  IADD3 R7, P4, PT, R7, UR21, RZ ;  /* 0x0000001507077c10 */ /* 0x010fca000ff9e0ff */
[----:B------:R0:W-:Y:S04]  /*22a30*/  STL [R1+0x7b0], R7 ;  /* 0x0007b00701007387 */ /* 0x0001e80000100800 */
[----:B0-----:R-:W4:Y:S01]  /*22a40*/  LDL.LU R7, [R1+0x408] ;  /* 0x0004080001077983 */ /* 0x001f220000300800 */
[----:B------:R-:W-:Y:S02]  /*22a50*/  IADD3.X R32, PT, PT, R32, UR52, RZ, P5, !PT ;  /* 0x0000003420207c10 */ /* 0x000fe4000affe4ff */
[----:B------:R-:W-:Y:S02]  /*22a60*/  IADD3 R31, P5, PT, R31, UR21, RZ ;  /* 0x000000151f1f7c10 */ /* 0x000fe4000ffbe0ff */
[----:B------:R-:W-:Y:S01]  /*22a70*/  IADD3.X R30, PT, PT, R30, UR52, RZ, P6, !PT ;  /* 0x000000341e1e7c10 */ /* 0x000fe2000b7fe4ff */
[----:B------:R-:W-:Y:S04]  /*22a80*/  STL [R1+0x454], R33 ;  /* 0x0004542101007387 */ /* 0x000fe80000100800 */
[----:B------:R-:W-:Y:S01]  /*22a90*/  STL [R1+0x44c], R32 ;  /* 0x00044c2001007387 */ /* 0x000fe20000100800 */
[----:B------:R-:W-:-:S02]  /*22aa0*/  IADD3 R29, P6, PT, R29, UR21, RZ ;  /* 0x000000151d1d7c10 */ /* 0x000fc4000ffde0ff */
        /* <DEDUP_REMOVED lines=9> */
[----:B0-----:R-:W4:Y:S04]  /*22b40*/  LDL.LU R11, [R1+0x784] ;  /* 0x00078400010b7983 */ /* 0x001f280000300800 */
        /* <DEDUP_REMOVED lines=13> */
[----:B------:R-:W-:Y:S04]  /*22c20*/  STL [R1+0x7a4], R23 ;  /* 0x0007a41701007387 */ /* 0x000fe80000100800 */
[----:B------:R-:W-:Y:S04]  /*22c30*/  STL [R1+0x79c], R22 ;  /* 0x00079c1601007387 */ /* 0x000fe80000100800 */
[----:B------:R-:W-:Y:S04]  /*22c40*/  STL [R1+0x798], R21 ;  /* 0x0007981501007387 */ /* 0x000fe80000100800 */
[----:B------:R-:W-:Y:S01]  /*22c50*/  STL [R1+0x434], R20 ;  /* 0x0004341401007387 */ /* 0x000fe20000100800 */
[----:B--2---:R-:W-:-:S02]  /*22c60*/  IADD3 R19, P2, PT, R19, UR21, RZ ;  /* 0x0000001513137c10 */ /* 0x004fc4000ff5e0ff */
        /* <DEDUP_REMOVED lines=10> */
[----:B------:R-:W-:-:S05]  /*22d10*/  IADD3.X R9, PT, PT, R9, UR52, RZ, P6, !PT ;  /* 0x0000003409097c10 */ /* 0x000fca000b7fe4ff */
[----:B------:R0:W-:Y:S04]  /*22d20*/  STL [R1+0x794], R9 ;  /* 0x0007940901007387 */ /* 0x0001e80000100800 */
[----:B------:R-:W-:Y:S04]  /*22d30*/  STL [R1+0x41c], R14 ;  /* 0x00041c0e01007387 */ /* 0x000fe80000100800 */
[----:B0-----:R-:W2:Y:S01]  /*22d40*/  LDL.LU R9, [R1+0x77c] ;  /* 0x00077c0001097983 */ /* 0x001ea20000300800 */
[----:B------:R-:W-:Y:S02]  /*22d50*/  IADD3 R13, P5, PT, R13, UR21, RZ ;  /* 0x000000150d0d7c10 */ /* 0x000fe4000ffbe0ff */
[----:B------:R-:W-:-:S03]  /*22d60*/  IADD3 R12, P6, PT, R12, UR21, RZ ;  /* 0x000000150c0c7c10 */ /* 0x000fc6000ffde0ff */
[----:B------:R-:W-:Y:S04]  /*22d70*/  STL [R1+0x418], R13 ;  /* 0x0004180d01007387 */ /* 0x000fe80000100800 */
[----:B------:R-:W2:Y:S01]  /*22d80*/  LDL.LU R33, [R1+0x778] ;  /* 0x0007780001217983 */ /* 0x000ea20000300800 */
[----:B---3--:R-:W-:-:S05]  /*22d90*/  IADD3.X R8, PT, PT, R8, UR52, RZ, P2, !PT ;  /* 0x0000003408087c10 */ /* 0x008fca00097fe4ff */
[----:B------:R0:W-:Y:S04]  /*22da0*/  STL [R1+0x78c], R8 ;  /* 0x00078c0801007387 */ /* 0x0001e80000100800 */
[----:B------:R-:W-:Y:S04]  /*22db0*/  STL [R1+0x410], R12 ;  /* 0x0004100c01007387 */ /* 0x000fe80000100800 */
[----:B0-----:R-:W3:Y:S04]  /*22dc0*/  LDL.LU R8, [R1+0x414] ;  /* 0x0004140001087983 */ /* 0x001ee80000300800 */
[----:B------:R-:W3:Y:S04]  /*22dd0*/  LDL.LU R32, [R1+0x770] ;  /* 0x0007700001207983 */ /* 0x000ee80000300800 */
[----:B------:R-:W3:Y:S04]  /*22de0*/  LDL.LU R31, [R1+0x40c] ;  /* 0x00040c00011f7983 */ /* 0x000ee80000300800 */
[----:B------:R-:W3:Y:S01]  /*22df0*/  LDL.LU R30, [R1+0x768] ;  /* 0x00076800011e7983 */ /* 0x000ee20000300800 */
[----:B----4-:R-:W-:-:S05]  /*22e00*/  IADD3 R7, P2, PT, R7, UR21, RZ ;  /* 0x0000001507077c10 */ /* 0x010fca000ff5e0ff */
        /* <DEDUP_REMOVED lines=26> */
[----:B--2---:R-:W-:-:S05]  /*22fb0*/  IADD3.X R9, PT, PT, R9, UR52, RZ, P4, !PT ;  /* 0x0000003409097c10 */ /* 0x004fca000a7fe4ff */
[----:B------:R0:W-:Y:S04]  /*22fc0*/  STL [R1+0x77c], R9 ;  /* 0x00077c0901007387 */ /* 0x0001e80000100800 */
[----:B0-----:R-:W2:Y:S01]  /*22fd0*/  LDL.LU R9, [R1+0x3d0] ;  /* 0x0003d00001097983 */ /* 0x001ea20000300800 */
[----:B------:R-:W-:Y:S02]  /*22fe0*/  IADD3 R33, P4, PT, R33, UR21, RZ ;  /* 0x0000001521217c10 */ /* 0x000fe4000ff9e0ff */
[----:B---3--:R-:W-:Y:S02]  /*22ff0*/  IADD3.X R8, PT, PT, R8, UR52, RZ, P5, !PT ;  /* 0x0000003408087c10 */ /* 0x008fe4000affe4ff */
[----:B------:R-:W-:-:S03]  /*23000*/  IADD3 R32, P5, PT, R32, UR21, RZ ;  /* 0x0000001520207c10 */ /* 0x000fc6000ffbe0ff */
[----:B------:R0:W-:Y:S01]  /*23010*/  STL [R1+0x414], R8 ;  /* 0x0004140801007387 */ /* 0x0001e20000100800 */
[----:B------:R-:W-:Y:S02]  /*23020*/  IADD3.X R31, PT, PT, R31, UR52, RZ, P6, !PT ;  /* 0x000000341f1f7c10 */ /* 0x000fe4000b7fe4ff */
[----:B------:R-:W-:Y:S01]  /*23030*/  IADD3 R30, P6, PT, R30, UR21, RZ ;  /* 0x000000151e1e7c10 */ /* 0x000fe2000ffde0ff */
        /* <DEDUP_REMOVED lines=50> */
[----:B--2---:R-:W-:-:S05]  /*23360*/  IADD3 R9, P2, PT, R9, UR21, RZ ;  /* 0x0000001509097c10 */ /* 0x004fca000ff5e0ff */
[----:B------:R0:W-:Y:S04]  /*23370*/  STL [R1+0x3d0], R9 ;  /* 0x0003d00901007387 */ /* 0x0001e80000100800 */
[----:B------:R-:W-:Y:S04]  /*23380*/  STL [R1+0x754], R12 ;  /* 0x0007540c01007387 */ /* 0x000fe80000100800 */
        /* <DEDUP_REMOVED lines=35> */
[----:B--2---:R-:W-:-:S05]  /*235c0*/  IADD3 R9, P5, PT, R9, UR21, RZ ;  /* 0x0000001509097c10 */ /* 0x004fca000ffbe0ff */
[----:B------:R0:W-:Y:S04]  /*235d0*/  STL [R1+0x738], R9 ;  /* 0x0007380901007387 */ /* 0x0001e80000100800 */
[----:B0-----:R-:W2:Y:S01]  /*235e0*/  LDL.LU R9, [R1+0x390] ;  /* 0x0003900001097983 */ /* 0x001ea20000300800 */
[----:B------:R-:W-:Y:S02]  /*235f0*/  IADD3.X R32, PT, PT, R32, UR52, RZ, P6, !PT ;  /* 0x0000003420207c10 */ /* 0x000fe4000b7fe4ff */
[----:B------:R-:W-:Y:S02]  /*23600*/  IADD3 R31, P6, PT, R31, UR21, RZ ;  /* 0x000000151f1f7c10 */ /* 0x000fe4000ffde0ff */
[----:B------:R-:W-:Y:S01]  /*23610*/  IADD3.X R30, PT, PT, R30, UR52, RZ, P2, !PT ;  /* 0x000000341e1e7c10 */ /* 0x000fe200097fe4ff */
[----:B------:R-:W-:Y:S04]  /*23620*/  STL [R1+0x73c], R33 ;  /* 0x00073c2101007387 */ /* 0x000fe80000100800 */
[----:B------:R-:W-:Y:S01]  /*23630*/  STL [R1+0x3d4], R32 ;  /* 0x0003d42001007387 */ /* 0x000fe20000100800 */
[----:B---3--:R-:W-:-:S02]  /*23640*/  IADD3 R29, P2, PT, R29, UR21, RZ ;  /* 0x000000151d1d7c10 */ /* 0x008fc4000ff5e0ff */
        /* <DEDUP_REMOVED lines=10> */
[----:B------:R-:W-:Y:S04]  /*236f0*/  STL [R1+0x3c4], R28 ;  /* 0x0003c41c01007387 */ /* 0x000fe80000100800 */
[----:B------:R-:W-:Y:S01]  /*23700*/  STL [R1+0x3bc], R27 ;  /* 0x0003bc1b01007387 */ /* 0x000fe20000100800 */
[----:B----4-:R-:W-:Y:S02]  /*23710*/  IADD3 R24, P5, PT, R24, UR21, RZ ;  /* 0x0000001518187c10 */ /* 0x010fe4000ffbe0ff */
[----:B------:R-:W-:Y:S01]  /*23720*/  IADD3.X R23, PT, PT, R23, UR52, RZ, P6, !PT ;  /* 0x0000003417177c10 */ /* 0x000fe2000b7fe4ff */
[----:B------:R-:W-:Y:S01]  /*23730*/  STL [R1+0x3b8], R26 ;  /* 0x0003b81a01007387 */ /* 0x000fe20000100800 */
[----:B------:R-:W-:-:S03]  /*23740*/  IADD3 R7, P6, PT, R7, UR21, RZ ;  /* 0x0000001507077c10 */ /* 0x000fc6000ffde0ff */
        /* <DEDUP_REMOVED lines=24> */
[----:B------:R0:W-:Y:S01]  /*238d0*/  STL [R1+0x39c], R11 ;  /* 0x00039c0b01007387 */ /* 0x0001e20000100800 */
[----:B------:R-:W-:-:S03]  /*238e0*/  IADD3 R12, P2, PT, R12, UR21, RZ ;  /* 0x000000150c0c7c10 */ /* 0x000fc6000ff5e0ff */
[----:B------:R-:W-:Y:S04]  /*238f0*/  STL [R1+0x3a4], R14 ;  /* 0x0003a40e01007387 */ /* 0x000fe80000100800 */
[----:B0-----:R-:W4:Y:S04]  /*23900*/  LDL.LU R11, [R1+0x704] ;  /* 0x00070400010b7983 */ /* 0x001f280000300800 */
        /* <DEDUP_REMOVED lines=37> */
[----:B------:R0:W-:Y:S01]  /*23b60*/  STL [R1+0x704], R11 ;  /* 0x0007040b01007387 */ /* 0x0001e20000100800 */
[----:B------:R-:W-:-:S03]  /*23b70*/  IADD3 R33, P5, PT, R33, UR21, RZ ;  /* 0x0000001521217c10 */ /* 0x000fc6000ffbe0ff */
[----:B0-----:R-:W4:Y:S01]  /*23b80*/  LDL.LU R11, [R1+0x358] ;  /* 0x00035800010b7983 */ /* 0x001f220000300800 */
[----:B------:R-:W-:Y:S02]  /*23b90*/  IADD3.X R10, PT, PT, R10, UR52, RZ, P6, !PT ;  /* 0x000000340a0a7c10 */ /* 0x000fe4000b7fe4ff */
[----:B------:R-:W-:-:S03]  /*23ba0*/  IADD3 R32, P6, PT, R32, UR21, RZ ;  /* 0x0000001520207c10 */ /* 0x000fc6000ffde0ff */
[----:B------:R0:W-:Y:S01]  /*23bb0*/  STL [R1+0x6fc], R10 ;  /* 0x0006fc0a01007387 */ /* 0x0001e20000100800 */
[----:B------:R-:W-:Y:S02]  /*23bc0*/  IADD3.X R31, PT, PT, R31, UR52, RZ, P2, !PT ;  /* 0x000000341f1f7c10 */ /* 0x000fe400097fe4ff */
[----:B------:R-:W-:Y:S01]  /*23bd0*/  IADD3 R30, P2, PT, R30, UR21, RZ ;  /* 0x000000151e1e7c10 */ /* 0x000fe2000ff5e0ff */
        /* <DEDUP_REMOVED lines=26> */
[----:B0-----:R-:W3:Y:S04]  /*23d80*/  LDL.LU R8, [R1+0x6cc] ;  /* 0x0006cc0001087983 */ /* 0x001ee80000300800 */
[----:B------:R-:W-:Y:S01]  /*23d90*/  STL [R1+0x370], R23 ;  /* 0x0003701701007387 */ /* 0x000fe20000100800 */
[----:B----4-:R-:W-:-:S03]  /*23da0*/  IADD3.X R19, PT, PT, R19, UR52, RZ, P4, !PT ;  /* 0x0000003413137c10 */ /* 0x010fc6000a7fe4ff */
        /* <DEDUP_REMOVED lines=15> */
[----:B------:R0:W-:Y:S04]  /*23ea0*/  STL [R1+0x6c0], R7 ;  /* 0x0006c00701007387 */ /* 0x0001e80000100800 */
[----:B------:R-:W-:Y:S04]  /*23eb0*/  STL [R1+0x6c8], R14 ;  /* 0x0006c80e01007387 */ /* 0x000fe80000100800 */
[----:B0-----:R-:W4:Y:S01]  /*23ec0*/  LDL.LU R7, [R1+0x348] ;  /* 0x0003480001077983 */ /* 0x001f220000300800 */
[----:B------:R-:W-:-:S03]  /*23ed0*/  IADD3.X R12, PT, PT, R12, UR52, RZ, P3, !PT ;  /* 0x000000340c0c7c10 */ /* 0x000fc60009ffe4ff */
        /* <DEDUP_REMOVED lines=230> */
[----:B------:R-:W-:Y:S01]  /*24d40*/  IADD3.X R30, PT, PT, R30, UR52, RZ, P4, !PT ;  /* 0x000000341e1e7c10 */ /* 0x000fe2000a7fe4ff */
[----:B0-----:R-:W3:Y:S04]  /*24d50*/  LDL.LU R8, [R1+0x5f0] ;  /* 0x0005f00001087983 */ /* 0x001ee80000300800 */
[----:B------:R-:W-:Y:S04]  /*24d60*/  STL [R1+0x64c], R33 ;  /* 0x00064c2101007387 */ /* 0x000fe80000100800 */
[----:B------:R-:W-:Y:S01]  /*24d70*/  STL [R1+0x644], R32 ;  /* 0x0006442001007387 */ /* 0x000fe20000100800 */
[----:B----4-:R-:W-:-:S02]  /*24d80*/  IADD3 R29, P4, PT, R29, UR21, RZ ;  /* 0x000000151d1d7c10 */ /* 0x010fc4000ff9e0ff */
        /* <DEDUP_REMOVED lines=10> */
[----:B------:R-:W-:Y:S04]  /*24e30*/  STL [R1+0x2d4], R28 ;  /* 0x0002d41c01007387 */ /* 0x000fe80000100800 */
[----:B------:R-:W-:Y:S01]  /*24e40*/  STL [R1+0x2cc], R27 ;  /* 0x0002cc1b01007387 */ /* 0x000fe20000100800 */
[----:B------:R-:W-:Y:S02]  /*24e50*/  IADD3 R24, P2, PT, R24, UR21, RZ ;  /* 0x0000001518187c10 */ /* 0x000fe4000ff5e0ff */
        /* <DEDUP_REMOVED lines=529> */
[----:B------:R-:W4:Y:S04]  /*26f70*/  LDL.LU R13, [R1] ;  /* 0x00000000010d7983 */ /* 0x000f280000300800 */
[----:B------:R-:W4:Y:S04]  /*26f80*/  LDL.LU R12, [R1+0x14] ;  /* 0x00001400010c7983 */ /* 0x000f280000300800 */
[----:B0-----:R-:W4:Y:S01]  /*26f90*/  LDL.LU R11, [R1+0xc] ;  /* 0x00000c00010b7983 */ /* 0x001f220000300800 */
[----:B------:R-:W-:-:S02]  /*26fa0*/  IADD3 R10, P4, PT, R10, UR20, RZ ;  /* 0x000000140a0a7c10 */ /* 0x000fc4000ff9e0ff */
[----:B------:R-:W-:-:S03]  /*26fb0*/  IADD3.X R33, PT, PT, R33, UR33, RZ, P5, !PT ;  /* 0x0000002121217c10 */ /* 0x000fc6000affe4ff */
[----:B------:R0:W-:Y:S04]  /*26fc0*/  STL [R1+0x50], R10 ;  /* 0x0000500a01007387 */ /* 0x0001e80000100800 */
        /* <DEDUP_REMOVED lines=50> */
[----:B------:R-:W-:-:S03]  /*272f0*/  IADD3.X R11, PT, PT, R11, UR33, RZ, P3, !PT ;  /* 0x000000210b0b7c10 */ /* 0x000fc60009ffe4ff */
[----:B------:R-:W-:Y:S01]  /*27300*/  STL [R1+0x1c], R14 ;  /* 0x00001c0e01007387 */ /* 0x000fe20000100800 */
[----:B------:R-:W0:Y:S03]  /*27310*/  SYNCS.PHASECHK.TRANS64.TRYWAIT P3, [UR13], R6 ;  /* 0x00000006ff0075a7 */ /* 0x000e26000806110d */
[----:B------:R-:W-:Y:S04]  /*27320*/  STL [R1], R13 ;  /* 0x0000000d01007387 */ /* 0x000fe80000100800 */
[----:B------:R-:W-:Y:S04]  /*27330*/  STL [R1+0x14], R12 ;  /* 0x0000140c01007387 */ /* 0x000fe80000100800 */
[----:B------:R-:W-:Y:S01]  /*27340*/  STL [R1+0xc], R11 ;  /* 0x00000c0b01007387 */ /* 0x000fe20000100800 */
[----:B------:R-:W-:-:S05]  /*27350*/  IADD3.X R10, PT, PT, R10, UR33, RZ, P4, !PT ;  /* 0x000000210a0a7c10 */ /* 0x000fca000a7fe4ff */
[----:B------:R-:W-:Y:S01]  /*27360*/  STL [R1+0x964], R10 ;  /* 0x0009640a01007387 */ /* 0x000fe20000100800 */
[----:B-----5:R-:W-:-:S04]  /*27370*/  IADD3 R162, P4, PT, R162, UR20, RZ ;  /* 0x00000014a2a27c10 */ /* 0x020fc8000ff9e0ff */
[----:B------:R-:W-:Y:S02]  /*27380*/  IADD3.X R161, PT, PT, R161, UR33, RZ, P4, !PT ;  /* 0x00000021a1a17c10 */ /* 0x000fe4000a7fe4ff */
[----:B------:R-:W-:Y:S02]  /*27390*/  IADD3.X R165, PT, PT, R165, UR33, RZ, P6, !PT ;  /* 0x00000021a5a57c10 */ /* 0x000fe4000b7fe4ff */
[----:B------:R-:W-:Y:S02]  /*273a0*/  IADD3 R158, P6, PT, R158, UR20, RZ ;  /* 0x000000149e9e7c10 */ /* 0x000fe4000ffde0ff */
[----:B------:R-:W-:Y:S02]  /*273b0*/  IADD3 R164, P2, PT, R164, UR20, RZ ;  /* 0x00000014a4a47c10 */ /* 0x000fe4000ff5e0ff */
[----:B------:R-:W-:Y:S02]  /*273c0*/  IADD3.X R157, PT, PT, R157, UR33, RZ, P6, !PT ;  /* 0x000000219d9d7c10 */ /* 0x000fe4000b7fe4ff */
[----:B------:R-:W-:-:S02]  /*273d0*/  IADD3 R152, P6, PT, R152, UR20, RZ ;  /* 0x0000001498987c10 */ /* 0x000fc4000ffde0ff */
[----:B------:R-:W-:Y:S02]  /*273e0*/  IADD3.X R163, PT, PT, R163, UR33, RZ, P2, !PT ;  /* 0x00000021a3a37c10 */ /* 0x000fe400097fe4ff */
[----:B------:R-:W-:Y:S02]  /*273f0*/  IADD3 R156, P2, PT, R156, UR20, RZ ;  /* 0x000000149c9c7c10 */ /* 0x000fe4000ff5e0ff */
[----:B------:R-:W-:Y:S02]  /*27400*/  IADD3.X R151, PT, PT, R151, UR33, RZ, P6, !PT ;  /* 0x0000002197977c10 */ /* 0x000fe4000b7fe4ff */
[----:B------:R-:W-:Y:S01]  /*27410*/  IADD3 R144, P6, PT, R144, UR20, RZ ;  /* 0x0000001490907c10 */ /* 0x000fe2000ffde0ff */
[----:B-1----:R-:W-:Y:S01]  /*27420*/  UIMAD UR4, UR23, -0x80, UR53 ;  /* 0xffffff80170478a4 */ /* 0x002fe2000f8e0235 */
[----:B------:R-:W-:Y:S02]  /*27430*/  IADD3.X R155, PT, PT, R155, UR33, RZ, P2, !PT ;  /* 0x000000219b9b7c10 */ /* 0x000fe400097fe4ff */
[----:B------:R-:W-:-:S02]  /*27440*/  IADD3 R150, P2, PT, R150, UR20, RZ ;  /* 0x0000001496967c10 */ /* 0x000fc4000ff5e0ff */
[----:B------:R-:W-:Y:S02]  /*27450*/  IADD3.X R143, PT, PT, R143, UR33, RZ, P6, !PT ;  /* 0x000000218f8f7c10 */ /* 0x000fe4000b7fe4ff */
[----:B------:R-:W-:Y:S02]  /*27460*/  IADD3 R142, P6, PT, R142, UR20, RZ ;  /* 0x000000148e8e7c10 */ /* 0x000fe4000ffde0ff */
[----:B------:R-:W-:Y:S02]  /*27470*/  IADD3.X R149, PT, PT, R149, UR33, RZ, P2, !PT ;  /* 0x0000002195957c10 */ /* 0x000fe400097fe4ff */
[----:B------:R-:W-:Y:S02]  /*27480*/  IADD3.X R141, PT, PT, R141, UR33, RZ, P6, !PT ;  /* 0x000000218d8d7c10 */ /* 0x000fe4000b7fe4ff */
[----:B------:R-:W-:Y:S02]  /*27490*/  PRMT R102, RZ, 0x7610, R102 ;  /* 0x00007610ff667816 */ /* 0x000fe40000000066 */
[----:B--2---:R-:W-:-:S05]  /*274a0*/  IADD3.X R9, PT, PT, R9, UR33, RZ, P5, !PT ;  /* 0x0000002109097c10 */ /* 0x004fca000affe4ff */
[----:B------:R1:W-:Y:S02]  /*274b0*/  STL [R1+0x4], R9 ;  /* 0x0000040901007387 */ /* 0x0003e40000100800 */
[----:B-1----:R-:W1:Y:S01]  /*274c0*/  S2R R9, SR_TID.X ;  /* 0x0000000000097919 */ /* 0x002e620000002100 */
[----:B------:R-:W-:-:S04]  /*274d0*/  IADD3 R160, P5, PT, R160, UR20, RZ ;  /* 0x00000014a0a07c10 */ /* 0x000fc8000ffbe0ff */
[----:B------:R-:W-:Y:S02]  /*274e0*/  IADD3.X R159, PT, PT, R159, UR33, RZ, P5, !PT ;  /* 0x000000219f9f7c10 */ /* 0x000fe4000affe4ff */
[----:B---3--:R-:W-:-:S05]  /*274f0*/  IADD3 R8, P4, PT, R8, UR20, RZ ;  /* 0x0000001408087c10 */ /* 0x008fca000ff9e0ff */
[----:B------:R1:W-:Y:S01]  /*27500*/  STL [R1+0x960], R8 ;  /* 0x0009600801007387 */ /* 0x0003e20000100800 */
[----:B------:R-:W-:Y:S02]  /*27510*/  IADD3 R154, P5, PT, R154, UR20, RZ ;  /* 0x000000149a9a7c10 */ /* 0x000fe4000ffbe0ff */
[----:B-1----:R-:W-:Y:S02]  /*27520*/  SHF.R.U32.HI R8, RZ, 0x6, R9 ;  /* 0x00000006ff087819 */ /* 0x002fe40000011609 */
[----:B------:R-:W-:Y:S02]  /*27530*/  IADD3.X R153, PT, PT, R153, UR33, RZ, P5, !PT ;  /* 0x0000002199997c10 */ /* 0x000fe4000affe4ff */
[----:B------:R-:W-:Y:S02]  /*27540*/  SGXT.U32 R8, R8, 0x1 ;  /* 0x000000010808781a */ /* 0x000fe40000000000 */
[----:B----4-:R-:W-:-:S05]  /*27550*/  IADD3.X R7, PT, PT, R7, UR33, RZ, P4, !PT ;  /* 0x0000002107077c10 */ /* 0x010fca000a7fe4ff */
[----:B------:R1:W-:Y:S01]  /*27560*/  STL [R1+0x95c], R7 ;  /* 0x00095c0701007387 */ /* 0x0003e20000100800 */
[----:B------:R-:W-:Y:S02]  /*27570*/  IADD3 R148, P4, PT, R148, UR20, RZ ;  /* 0x0000001494947c10 */ /* 0x000fe4000ff9e0ff */
[--C-:B-1----:R-:W-:Y:S02]  /*27580*/  SHF.R.U32.HI R7, RZ, 0x6, R9.reuse ;  /* 0x00000006ff077819 */ /* 0x102fe40000011609 */
[----:B------:R-:W-:Y:S02]  /*27590*/  SHF.R.U32.HI R9, RZ, 0x6, R9 ;  /* 0x00000006ff097819 */ /* 0x000fe40000011609 */
[----:B------:R-:W-:Y:S02]  /*275a0*/  SGXT.U32 R7, R7, 0x1 ;  /* 0x000000010707781a */ /* 0x000fe40000000000 */
[----:B------:R-:W-:Y:S02]  /*275b0*/  SGXT.U32 R9, R9, 0x1 ;  /* 0x000000010909781a */ /* 0x000fe40000000000 */
[----:B------:R-:W-:-:S02]  /*275c0*/  IADD3 R146, P5, PT, R146, UR20, RZ ;  /* 0x0000001492927c10 */ /* 0x000fc4000ffbe0ff */
[----:B------:R-:W-:Y:S02]  /*275d0*/  LOP3.LUT R9, R9, 0x2, RZ, 0xfc, !PT ;  /* 0x0000000209097812 */ /* 0x000fe400078efcff */
[----:B------:R-:W-:Y:S02]  /*275e0*/  LOP3.LUT R8, R8, 0x4, RZ, 0xfc, !PT ;  /* 0x0000000408087812 */ /* 0x000fe400078efcff */
[----:B------:R-:W-:Y:S02]  /*275f0*/  LOP3.LUT R7, R7, 0x6, RZ, 0xfc, !PT ;  /* 0x0000000607077812 */ /* 0x000fe400078efcff */
[----:B------:R-:W-:Y:S02]  /*27600*/  IADD3.X R147, PT, PT, R147, UR33, RZ, P4, !PT ;  /* 0x0000002193937c10 */ /* 0x000fe4000a7fe4ff */
[----:B------:R-:W-:Y:S02]  /*27610*/  IADD3.X R145, PT, PT, R145, UR33, RZ, P5, !PT ;  /* 0x0000002191917c10 */ /* 0x000fe4000affe4ff */
[----:B------:R-:W-:-:S02]  /*27620*/  ISETP.GE.AND P5, PT, R9, UR4, PT ;  /* 0x0000000409007c0c */ /* 0x000fc4000bfa6270 */
[----:B------:R-:W-:Y:S02]  /*27630*/  ISETP.GE.AND P4, PT, R8, UR4, PT ;  /* 0x0000000408007c0c */ /* 0x000fe4000bf86270 */
[----:B------:R-:W-:Y:S01]  /*27640*/  ISETP.GE.AND P2, PT, R7, UR4, PT ;  /* 0x0000000407007c0c */ /* 0x000fe2000bf46270 */
[----:B0-----:R-:W-:-:S12]  /*27650*/  @!P3 BRA `(.L_x_8) ;  /* 0x000000f80084b947 */ /* 0x001fd80003800000 */
.L_x_16:
[----:B------:R-:W0:Y:S01]  /*27660*/  S2R R7, SR_TID.X ;  /* 0x0000000000077919 */ /* 0x000e220000002100 */
[----:B------:R-:W-:Y:S01]  /*27670*/  @!P5 IMAD.MOV.U32 R6, RZ, RZ, R144 ;  /* 0x000000ffff06d224 */ /* 0x000fe200078e0090 */
[----:B------:R-:W-:Y:S01]  /*27680*/  PRMT R89, RZ, 0x7610, R89 ;  /* 0x00007610ff597816 */ /* 0x000fe20000000059 */
[----:B------:R-:W1:Y:S01]  /*27690*/  S2R R8, SR_TID.X ;  /* 0x0000000000087919 */ /* 0x000e620000002100 */
[----:B------:R-:W-:Y:S02]  /*276a0*/  PRMT R28, RZ, 0x7610, R28 ;  /* 0x00007610ff1c7816 */ /* 0x000fe4000000001c */
[----:B------:R-:W-:Y:S01]  /*276b0*/  PRMT R78, RZ, 0x7610, R78 ;  /* 0x00007610ff4e7816 */ /* 0x000fe2000000004e */
[----:B------:R-:W2:Y:S01]  /*276c0*/  LDL R79, [R1+0x8] ;  /* 0x00000800014f7983 */ /* 0x000ea20000100800 */
[----:B0-----:R-:W-:-:S04]  /*276d0*/  SHF.R.U32.HI R7, RZ, 0x6, R7 ;  /* 0x00000006ff077819 */ /* 0x001fc80000011607 */
[----:B------:R-:W-:Y:S02]  /*276e0*/  SGXT.U32 R7, R7, 0x1 ;  /* 0x000000010707781a */ /* 0x000fe40000000000 */
[----:B-1----:R-:W-:Y:S02]  /*276f0*/  SHF.R.U32.HI R36, RZ, 0x6, R8 ;  /* 0x00000006ff247819 */ /* 0x002fe40000011608 */
[----:B------:R-:W-:Y:S02]  /*27700*/  LOP3.LUT R7, R7, 0x8, RZ, 0xfc, !PT ;  /* 0x0000000807077812 */ /* 0x000fe400078efcff */
[----:B------:R-:W-:Y:S02]  /*27710*/  SGXT.U32 R36, R36, 0x1 ;  /* 0x000000012424781a */ /* 0x000fe40000000000 */
[----:B------:R-:W-:Y:S01]  /*27720*/  ISETP.GE.AND P3, PT, R7, UR4, PT ;  /* 0x0000000407007c0c */ /* 0x000fe2000bf66270 */
[----:B------:R-:W-:Y:S01]  /*27730*/  @!P5 IMAD.MOV.U32 R7, RZ, RZ, R143 ;  /* 0x000000ffff07d224 */ /* 0x000fe200078e008f */
[----:B------:R-:W-:-:S04]  /*27740*/  LOP3.LUT R36, R36, 0xa, RZ, 0xfc, !PT ;  /* 0x0000000a24247812 */ /* 0x000fc800078efcff */
[----:B------:R0:W3:Y:S01]  /*27750*/  @!P5 LDG.E.U8 R102, desc[UR24][R6.64] ;  /* 0x000000180666d981 */ /* 0x0000e2000c1e1100 */
[--C-:B------:R-:W-:Y:S02]  /*27760*/  SHF.R.U32.HI R2, RZ, 0x6, R8.reuse ;  /* 0x00000006ff027819 */ /* 0x100fe40000011608 */
[----:B------:R-:W-:Y:S02]  /*27770*/  ISETP.GE.AND P5, PT, R36, UR4, PT ;  /* 0x0000000424007c0c */ /* 0x000fe4000bfa6270 */
[----:B------:R-:W-:Y:S01]  /*27780*/  SHF.R.U32.HI R36, RZ, 0x6, R8 ;  /* 0x00000006ff247819 */ /* 0x000fe20000011608 */
[----:B0-----:R-:W-:Y:S02]  /*27790*/  @!P4 IMAD.MOV.U32 R6, RZ, RZ, R146 ;  /* 0x000000ffff06c224 */ /* 0x001fe400078e0092 */
[----:B------:R-:W-:Y:S01]  /*277a0*/  @!P4 IMAD.MOV.U32 R7, RZ, RZ, R145 ;  /* 0x000000ffff07c224 */ /* 0x000fe200078e0091 */
[----:B------:R-:W-:Y:S02]  /*277b0*/  SGXT.U32 R2, R2, 0x1 ;  /* 0x000000010202781a */ /* 0x000fe40000000000 */
[----:B------:R-:W-:-:S02]  /*277c0*/  SGXT.U32 R36, R36, 0x1 ;  /* 0x000000012424781a */ /* 0x000fc40000000000 */
[----:B------:R0:W4:Y:S01]  /*277d0*/  @!P4 LDG.E.U8 R89, desc[UR24][R6.64] ;  /* 0x000000180659c981 */ /* 0x000122000c1e1100 */
[----:B------:R-:W-:Y:S02]  /*277e0*/  LOP3.LUT R2, R2, 0x12, RZ, 0xfc, !PT ;  /* 0x0000001202027812 */ /* 0x000fe400078efcff */
[----:B------:R-:W-:Y:S01]  /*277f0*/  LOP3.LUT R36, R36, 0xc, RZ, 0xfc, !PT ;  /* 0x0000000c24247812 */ /* 0x000fe200078efcff */
[----:B0-----:R-:W-:Y:S02]  /*27800*/  @!P2 IMAD.MOV.U32 R6, RZ, RZ, R148 ;  /* 0x000000ffff06a224 */ /* 0x001fe400078e0094 */
[----:B------:R-:W-:-:S05]  /*27810*/  @!P2 IMAD.MOV.U32 R7, RZ, RZ, R147 ;  /* 0x000000ffff07a224 */ /* 0x000fca00078e0093 */
[----:B------:R0:W5:Y:S01]  /*27820*/  @!P2 LDG.E.U8 R28, desc[UR24][R6.64] ;  /* 0x00000018061ca981 */ /* 0x000162000c1e1100 */
[----:B------:R-:W-:Y:S01]  /*27830*/  ISETP.GE.AND P4, PT, R36, UR4, PT ;  /* 0x0000000424007c0c */ /* 0x000fe2000bf86270 */
[----:B0-----:R-:W-:Y:S02]  /*27840*/  @!P3 IMAD.MOV.U32 R6, RZ, RZ, R150 ;  /* 0x000000ffff06b224 */ /* 0x001fe400078e0096 */
[----:B------:R-:W-:Y:S01]  /*27850*/  @!P3 IMAD.MOV.U32 R7, RZ, RZ, R149 ;  /* 0x000000ffff07b224 */ /* 0x000fe200078e0095 */
[----:B------:R-:W-:-:S04]  /*27860*/  SHF.R.U32.HI R36, RZ, 0x6, R8 ;  /* 0x00000006ff247819 */ /* 0x000fc80000011608 */
[----:B------:R0:W2:Y:S01]  /*27870*/  @!P3 LDG.E.U8 R78, desc[UR24][R6.64] ;  /* 0x00000018064eb981 */ /* 0x0000a2000c1e1100 */
[----:B------:R-:W-:Y:S02]  /*27880*/  ISETP.GE.AND P3, PT, R2, UR4, PT ;  /* 0x0000000402007c0c */ /* 0x000fe4000bf66270 */
[----:B------:R-:W-:Y:S02]  /*27890*/  SHF.R.U32.HI R2, RZ, 0x6, R8 ;  /* 0x00000006ff027819 */ /* 0x000fe40000011608 */
[----:B------:R-:W-:Y:S02]  /*278a0*/  PRMT R104, RZ, 0x7610, R104 ;  /* 0x00007610ff687816 */ /* 0x000fe40000000068 */
[----:B------:R-:W-:Y:S02]  /*278b0*/  SGXT.U32 R2, R2, 0x1 ;  /* 0x000000010202781a */ /* 0x000fe40000000000 */
[----:B------:R-:W-:Y:S01]  /*278c0*/  SGXT.U32 R36, R36, 0x1 ;  /* 0x000000012424781a */ /* 0x000fe20000000000 */
[----:B0-----:R-:W-:-:S02]  /*278d0*/  @!P5 IMAD.MOV.U32 R6, RZ, RZ, R152 ;  /* 0x000000ffff06d224 */ /* 0x001fc400078e0098 */
[----:B------:R-:W-:Y:S01]  /*278e0*/  @!P5 IMAD.MOV.U32 R7, RZ, RZ, R151 ;  /* 0x000000ffff07d224 */ /* 0x000fe200078e0097 */
[----:B------:R-:W-:Y:S02]  /*278f0*/  LOP3.LUT R2, R2, 0x14, RZ, 0xfc, !PT ;  /* 0x0000001402027812 */ /* 0x000fe400078efcff */
[----:B------:R-:W-:Y:S02]  /*27900*/  LOP3.LUT R36, R36, 0x10, RZ, 0xfc, !PT ;  /* 0x0000001024247812 */ /* 0x000fe400078efcff */
[----:B------:R0:W2:Y:S01]  /*27910*/  @!P5 LDG.E.U8 R104, desc[UR24][R6.64] ;  /* 0x000000180668d981 */ /* 0x0000a2000c1e1100 */
[----:B------:R-:W-:Y:S02]  /*27920*/  ISETP.GE.AND P5, PT, R2, UR4, PT ;  /* 0x0000000402007c0c */ /* 0x000fe4000bfa6270 */
[----:B------:R-:W-:Y:S02]  /*27930*/  SHF.R.U32.HI R2, RZ, 0x6, R8 ;  /* 0x00000006ff027819 */ /* 0x000fe40000011608 */
[----:B------:R-:W-:-:S02]  /*27940*/  ISETP.GE.AND P2, PT, R36, UR4, PT ;  /* 0x0000000424007c0c */ /* 0x000fc4000bf46270 */
[----:B------:R-:W-:Y:S01]  /*27950*/  SGXT.U32 R2, R2, 0x1 ;  /* 0x000000010202781a */ /* 0x000fe20000000000 */
[----:B------:R-:W2:Y:S01]  /*27960*/  LDL R36, [R1+0xc] ;  /* 0x00000c0001247983 */ /* 0x000ea20000100800 */
[----:B------:R-:W-:Y:S01]  /*27970*/  PRMT R87, RZ, 0x7610, R87 ;  /* 0x00007610ff577816 */ /* 0x000fe20000000057 */
[----:B0-----:R-:W-:Y:S02]  /*27980*/  @!P4 IMAD.MOV.U32 R6, RZ, RZ, R154 ;  /* 0x000000ffff06c224 */ /* 0x001fe400078e009a */
[----:B------:R-:W-:Y:S01]  /*27990*/  @!P4 IMAD.MOV.U32 R7, RZ, RZ, R153 ;  /* 0x000000ffff07c224 */ /* 0x000fe200078e0099 */
[----:B------:R-:W-:Y:S02]  /*279a0*/  LOP3.LUT R2, R2, 0x16, RZ, 0xfc, !PT ;  /* 0x0000001602027812 */ /* 0x000fe400078efcff */
[----:B------:R-:W-:Y:S02]  /*279b0*/  PRMT R83, RZ, 0x7610, R83 ;  /* 0x00007610ff537816 */ /* 0x000fe40000000053 */
[----:B------:R0:W2:Y:S01]  /*279c0*/  @!P4 LDG.E.U8 R87, desc[UR24][R6.64] ;  /* 0x000000180657c981 */ /* 0x0000a2000c1e1100 */
[----:B------:R-:W-:-:S02]  /*279d0*/  ISETP.GE.AND P4, PT, R2, UR4, PT ;  /* 0x0000000402007c0c */ /* 0x000fc4000bf86270 */
[----:B------:R-:W-:Y:S02]  /*279e0*/  SHF.R.U32.HI R2, RZ, 0x6, R8 ;  /* 0x00000006ff027819 */ /* 0x000fe40000011608 */
[----:B------:R-:W-:Y:S02]  /*279f0*/  PRMT R105, RZ, 0x7610, R105 ;  /* 0x00007610ff697816 */ /* 0x000fe40000000069 */
[----:B------:R-:W-:Y:S01]  /*27a00*/  SGXT.U32 R2, R2, 0x1 ;  /* 0x000000010202781a */ /* 0x000fe20000000000 */
[----:B0-----:R-:W-:Y:S02]  /*27a10*/  @!P2 IMAD.MOV.U32 R6, RZ, RZ, R156 ;  /* 0x000000ffff06a224 */ /* 0x001fe400078e009c */
[----:B------:R-:W-:Y:S01]  /*27a20*/  @!P2 IMAD.MOV.U32 R7, RZ, RZ, R155 ;  /* 0x000000ffff07a224 */ /* 0x000fe200078e009b */
[----:B------:R-:W-:-:S04]  /*27a30*/  LOP3.LUT R2, R2, 0x18, RZ, 0xfc, !PT ;  /* 0x0000001802027812 */ /* 0x000fc800078efcff */
[----:B------:R0:W2:Y:S01]  /*27a40*/  @!P2 LDG.E.U8 R83, desc[UR24][R6.64] ;  /* 0x000000180653a981 */ /* 0x0000a2000c1e1100 */
[----:B------:R-:W-:Y:S02]  /*27a50*/  PRMT R85, RZ, 0x7610, R85 ;  /* 0x00007610ff557816 */ /* 0x000fe40000000055 */
[----:B------:R-:W-:Y:S01]  /*27a60*/  ISETP.GE.AND P2, PT, R2, UR4, PT ;  /* 0x0000000402007c0c */ /* 0x000fe2000bf46270 */
[----:B0-----:R-:W-:Y:S02]  /*27a70*/  @!P3 IMAD.MOV.U32 R6, RZ, RZ, R158 ;  /* 0x000000ffff06b224 */ /* 0x001fe400078e009e */
[----:B------:R-:W-:-:S05]  /*27a80*/  @!P3 IMAD.MOV.U32 R7, RZ, RZ, R157 ;  /* 0x000000ffff07b224 */ /* 0x000fca00078e009d */
[----:B------:R0:W2:Y:S01]  /*27a90*/  @!P3 LDG.E.U8 R105, desc[UR24][R6.64] ;  /* 0x000000180669b981 */ /* 0x0000a2000c1e1100 */
[----:B------:R-:W-:Y:S01]  /*27aa0*/  PRMT R26, RZ, 0x7610, R26 ;  /* 0x00007610ff1a7816 */ /* 0x000fe2000000001a */
[----:B0-----:R-:W-:Y:S02]  /*27ab0*/  @!P5 IMAD.MOV.U32 R6, RZ, RZ, R160 ;  /* 0x000000ffff06d224 */ /* 0x001fe400078e00a0 */
[----:B------:R-:W-:-:S05]  /*27ac0*/  @!P5 IMAD.MOV.U32 R7, RZ, RZ, R159 ;  /* 0x000000ffff07d224 */ /* 0x000fca00078e009f */
[----:B------:R0:W2:Y:S01]  /*27ad0*/  @!P5 LDG.E.U8 R85, desc[UR24][R6.64] ;  /* 0x000000180655d981 */ /* 0x0000a2000c1e1100 */
[----:B------:R-:W-:Y:S01]  /*27ae0*/  PRMT R74, RZ, 0x7610, R74 ;  /* 0x00007610ff4a7816 */ /* 0x000fe2000000004a */
[----:B0-----:R-:W-:Y:S02]  /*27af0*/  @!P4 IMAD.MOV.U32 R6, RZ, RZ, R162 ;  /* 0x000000ffff06c224 */ /* 0x001fe400078e00a2 */
[----:B------:R-:W-:-:S05]  /*27b00*/  @!P4 IMAD.MOV.U32 R7, RZ, RZ, R161 ;  /* 0x000000ffff07c224 */ /* 0x000fca00078e00a1 */
[----:B------:R0:W2:Y:S02]  /*27b10*/  @!P4 LDG.E.U8 R26, desc[UR24][R6.64] ;  /* 0x00000018061ac981 */ /* 0x0000a4000c1e1100 */
[----:B0-----:R-:W-:Y:S02]  /*27b20*/  @!P2 IMAD.MOV.U32 R6, RZ, RZ, R164 ;  /* 0x000000ffff06a224 */ /* 0x001fe400078e00a4 */
[----:B------:R-:W-:-:S05]  /*27b30*/  @!P2 IMAD.MOV.U32 R7, RZ, RZ, R163 ;  /* 0x000000ffff07a224 */ /* 0x000fca00078e00a3 */
[----:B------:R0:W2:Y:S04]  /*27b40*/  @!P2 LDG.E.U8 R74, desc[UR24][R6.64] ;  /* 0x00000018064aa981 */ /* 0x0000a8000c1e1100 */
[----:B------:R-:W0:Y:S01]  /*27b50*/  LDL R7, [R1] ;  /* 0x0000000001077983 */ /* 0x000e220000100800 */
[----:B------:R-:W-:-:S04]  /*27b60*/  SHF.R.U32.HI R2, RZ, 0x6, R8 ;  /* 0x00000006ff027819 */ /* 0x000fc80000011608 */
[----:B------:R-:W-:-:S04]  /*27b70*/  SGXT.U32 R2, R2, 0x1 ;  /* 0x000000010202781a */ /* 0x000fc80000000000 */
[----:B------:R-:W-:-:S04]  /*27b80*/  LOP3.LUT R2, R2, 0x1a, RZ, 0xfc, !PT ;  /* 0x0000001a02027812 */ /* 0x000fc800078efcff */
[----:B------:R-:W-:Y:S02]  /*27b90*/  ISETP.GE.AND P3, PT, R2, UR4, PT ;  /* 0x0000000402007c0c */ /* 0x000fe4000bf66270 */
[----:B------:R-:W-:Y:S02]  /*27ba0*/  PRMT R108, RZ, 0x7610, R108 ;  /* 0x00007610ff6c7816 */ /* 0x000fe4000000006c */
[----:B------:R-:W-:Y:S02]  /*27bb0*/  SHF.R.U32.HI R2, RZ, 0x6, R8 ;  /* 0x00000006ff027819 */ /* 0x000fe40000011608 */
[----:B------:R-:W2:Y:S01]  /*27bc0*/  LDL R8, [R1+0x10] ;  /* 0x0000100001087983 */ /* 0x000ea20000100800 */
[----:B------:R-:W1:Y:S01]  /*27bd0*/  S2R R37, SR_TID.X ;  /* 0x0000000000257919 */ /* 0x000e620000002100 */
[----:B------:R-:W-:-:S05]  /*27be0*/  SGXT.U32 R2, R2, 0x1 ;  /* 0x000000010202781a */ /* 0x000fca0000000000 */
[----:B0-----:R-:W-:Y:S02]  /*27bf0*/  @!P3 IMAD.MOV.U32 R6, RZ, RZ, R7 ;  /* 0x000000ffff06b224 */ /* 0x001fe400078e0007 */
[----:B------:R-:W-:-:S05]  /*27c00*/  @!P3 IMAD.MOV.U32 R7, RZ, RZ, R165 ;  /* 0x000000ffff07b224 */ /* 0x000fca00078e00a5 */
[----:B------:R0:W3:Y:S04]  /*27c10*/  @!P3 LDG.E.U8 R108, desc[UR24][R6.64] ;  /* 0x00000018066cb981 */ /* 0x0000e8000c1e1100 */
[----:B------:R-:W3:Y:S01]  /*27c20*/  LDL R7, [R1+0x4] ;  /* 0x0000040001077983 */ /* 0x000ee20000100800 */
[----:B------:R-:W-:-:S04]  /*27c30*/  LOP3.LUT R2, R2, 0x1c, RZ, 0xfc, !PT ;  /* 0x0000001c02027812 */ /* 0x000fc800078efcff */
[----:B------:R-:W-:Y:S02]  /*27c40*/  ISETP.GE.AND P5, PT, R2, UR4, PT ;  /* 0x0000000402007c0c */ /* 0x000fe4000bfa6270 */
[----:B-1----:R-:W-:-:S04]  /*27c50*/  SHF.R.U32.HI R2, RZ, 0x6, R37 ;  /* 0x00000006ff027819 */ /* 0x002fc80000011625 */
[----:B------:R-:W-:Y:S02]  /*27c60*/  SGXT.U32 R2, R2, 0x1 ;  /* 0x000000010202781a */ /* 0x000fe40000000000 */
[--C-:B0-----:R-:W-:Y:S02]  /*27c70*/  SHF.R.U32.HI R6, RZ, 0x6, R37.reuse ;  /* 0x00000006ff067819 */ /* 0x101fe40000011625 */
[----:B------:R-:W-:Y:S02]  /*27c80*/  LOP3.LUT R2, R2, 0x20, RZ, 0xfc, !PT ;  /* 0x0000002002027812 */ /* 0x000fe400078efcff */
[----:B------:R-:W-:Y:S02]  /*27c90*/  SGXT.U32 R6, R6, 0x1 ;  /* 0x000000010606781a */ /* 0x000fe40000000000 */
[----:B------:R-:W-:Y:S02]  /*27ca0*/  ISETP.GE.AND P4, PT, R2, UR4, PT ;  /* 0x0000000402007c0c */ /* 0x000fe4000bf86270 */
[----:B------:R-:W-:-:S02]  /*27cb0*/  SHF.R.U32.HI R2, RZ, 0x6, R37 ;  /* 0x00000006ff027819 */ /* 0x000fc40000011625 */
[----:B------:R-:W-:Y:S02]  /*27cc0*/  LOP3.LUT R6, R6, 0x24, RZ, 0xfc, !PT ;  /* 0x0000002406067812 */ /* 0x000fe400078efcff */
[----:B------:R-:W-:Y:S02]  /*27cd0*/  SGXT.U32 R2, R2, 0x1 ;  /* 0x000000010202781a */ /* 0x000fe40000000000 */
[----:B------:R-:W-:Y:S02]  /*27ce0*/  PRMT R81, RZ, 0x7610, R81 ;  /* 0x00007610ff517816 */ /* 0x000fe40000000051 */
[----:B------:R-:W-:Y:S01]  /*27cf0*/  ISETP.GE.AND P3, PT, R6, UR4, PT ;  /* 0x0000000406007c0c */ /* 0x000fe2000bf66270 */
[----:B--2---:R-:W-:Y:S01]  /*27d00*/  @!P5 IMAD.MOV.U32 R6, RZ, RZ, R79 ;  /* 0x000000ffff06d224 */ /* 0x004fe200078e004f */
[----:B------:R-:W-:Y:S01]  /*27d10*/  LOP3.LUT R2, R2, 0x22, RZ, 0xfc, !PT ;  /* 0x0000002202027812 */ /* 0x000fe200078efcff */
[----:B------:R-:W2:Y:S01]  /*27d20*/  LDL R79, [R1+0x28] ;  /* 0x00002800014f7983 */ /* 0x000ea20000100800 */
[----:B------:R-:W-:-:S02]  /*27d30*/  PRMT R76, RZ, 0x7610, R76 ;  /* 0x00007610ff4c7816 */ /* 0x000fc4000000004c */
[----:B------:R-:W-:Y:S02]  /*27d40*/  ISETP.GE.AND P2, PT, R2, UR4, PT ;  /* 0x0000000402007c0c */ /* 0x000fe4000bf46270 */
[----:B------:R-:W2:Y:S01]  /*27d50*/  LDL R2, [R1+0x18] ;  /* 0x0000180001027983 */ /* 0x000ea20000100800 */
[----:B------:R-:W-:-:S04]  /*27d60*/  SHF.R.U32.HI R37, RZ, 0x6, R37 ;  /* 0x00000006ff257819 */ /* 0x000fc80000011625 */
[----:B------:R-:W-:-:S04]  /*27d70*/  SGXT.U32 R37, R37, 0x1 ;  /* 0x000000012525781a */ /* 0x000fc80000000000 */
[----:B------:R-:W-:Y:S01]  /*27d80*/  LOP3.LUT R37, R37, 0x26, RZ, 0xfc, !PT ;  /* 0x0000002625257812 */ /* 0x000fe200078efcff */
[----:B---3--:R0:W3:Y:S02]  /*27d90*/  @!P5 LDG.E.U8 R81, desc[UR24][R6.64] ;  /* 0x000000180651d981 */ /* 0x0080e4000c1e1100 */
[----:B0-----:R-:W-:Y:S02]  /*27da0*/  @!P4 IMAD.MOV.U32 R6, RZ, RZ, R8 ;  /* 0x000000ffff06c224 */ /* 0x001fe400078e0008 */
[----:B------:R-:W-:Y:S01]  /*27db0*/  @!P4 IMAD.MOV.U32 R7, RZ, RZ, R36 ;  /* 0x000000ffff07c224 */ /* 0x000fe200078e0024 */
[----:B------:R-:W-:Y:S01]  /*27dc0*/  ISETP.GE.AND P5, PT, R37, UR4, PT ;  /* 0x0000000425007c0c */ /* 0x000fe2000bfa6270 */
[----:B------:R-:W3:Y:S04]  /*27dd0*/  LDL R36, [R1+0x2c] ;  /* 0x00002c0001247983 */ /* 0x000ee80000100800 */
[----:B------:R0:W3:Y:S01]  /*27de0*/  @!P4 LDG.E.U8 R76, desc[UR24][R6.64] ;  /* 0x00000018064cc981 */ /* 0x0000e2000c1e1100 */
[----:B------:R-:W-:-:S02]  /*27df0*/  PRMT R109, RZ, 0x7610, R109 ;  /* 0x00007610ff6d7816 */ /* 0x000fc4000000006d */
[----:B------:R-:W-:Y:S01]  /*27e00*/  PRMT R80, RZ, 0x7610, R80 ;  /* 0x00007610ff507816 */ /* 0x000fe20000000050 */
[----:B------:R-:W3:Y:S04]  /*27e10*/  LDL R8, [R1+0x30] ;  /* 0x0000300001087983 */ /* 0x000ee80000100800 */
[----:B------:R-:W3:Y:S01]  /*27e20*/  LDL R7, [R1+0x14] ;  /* 0x0000140001077983 */ /* 0x000ee20000100800 */
[----:B------:R-:W0:Y:S02]  /*27e30*/  S2R R37, SR_TID.X ;  /* 0x0000000000257919 */ /* 0x000e240000002100 */
[----:B0-----:R-:W-:-:S04]  /*27e40*/  SHF.R.U32.HI R6, RZ, 0x6, R37 ;  /* 0x00000006ff067819 */ /* 0x001fc80000011625 */
[----:B------:R-:W-:-:S04]  /*27e50*/  SGXT.U32 R6, R6, 0x1 ;  /* 0x000000010606781a */ /* 0x000fc80000000000 */
[----:B------:R-:W-:-:S04]  /*27e60*/  LOP3.LUT R6, R6, 0x28, RZ, 0xfc, !PT ;  /* 0x0000002806067812 */ /* 0x000fc800078efcff */
[----:B------:R-:W-:Y:S01]  /*27e70*/  ISETP.GE.AND P4, PT, R6, UR4, PT ;  /* 0x0000000406007c0c */ /* 0x000fe2000bf86270 */
[----:B--2---:R-:W-:-:S05]  /*27e80*/  @!P2 IMAD.MOV.U32 R6, RZ, RZ, R2 ;  /* 0x000000ffff06a224 */ /* 0x004fca00078e0002 */
[----:B---3--:R0:W2:Y:S04]  /*27e90*/  @!P2 LDG.E.U8 R109, desc[UR24][R6.64] ;  /* 0x00000018066da981 */ /* 0x0080a8000c1e1100 */
[----:B------:R-:W0:Y:S04]  /*27ea0*/  LDL R6, [R1+0x1c] ;  /* 0x00001c0001067983 */ /* 0x000e280000100800 */
[----:B------:R-:W0:Y:S02]  /*27eb0*/  LDL R7, [R1+0x20] ;  /* 0x0000200001077983 */ /* 0x000e240000100800 */
[----:B0-----:R-:W-:-:S04]  /*27ec0*/  @!P3 LOP3.LUT R7, R7, R6, RZ, 0x3c, !PT ;  /* 0x000000060707b212 */ /* 0x001fc800078e3cff */
[----:B------:R-:W-:-:S04]  /*27ed0*/  @!P3 LOP3.LUT R6, R7, R6, RZ, 0x3c, !PT ;  /* 0x000000060706b212 */ /* 0x000fc800078e3cff */
[----:B------:R-:W-:-:S05]  /*27ee0*/  @!P3 LOP3.LUT R7, R7, R6, RZ, 0x3c, !PT ;  /* 0x000000060707b212 */ /* 0x000fca00078e3cff */
[----:B------:R0:W3:Y:S04]  /*27ef0*/  @!P3 LDG.E.U8 R80, desc[UR24][R6.64] ;  /* 0x000000180650b981 */ /* 0x0000e8000c1e1100 */
[----:B------:R-:W2:Y:S01]  /*27f00*/  LDL R7, [R1+0x24] ;  /* 0x0000240001077983 */ /* 0x000ea20000100800 */
[--C-:B0-----:R-:W-:Y:S02]  /*27f10*/  SHF.R.U32.HI R6, RZ, 0x6, R37.reuse ;  /* 0x00000006ff067819 */ /* 0x101fe40000011625 */
[----:B------:R-:W-:Y:S02]  /*27f20*/  SHF.R.U32.HI R2, RZ, 0x6, R37 ;  /* 0x00000006ff027819 */ /* 0x000fe40000011625 */
[----:B------:R-:W-:Y:S02]  /*27f30*/  SGXT.U32 R6, R6, 0x1 ;  /* 0x000000010606781a */ /* 0x000fe40000000000 */
[----:B------:R-:W-:-:S02]  /*27f40*/  SGXT.U32 R2, R2, 0x1 ;  /* 0x000000010202781a */ /* 0x000fc40000000000 */
[----:B------:R-:W-:Y:S02]  /*27f50*/  LOP3.LUT R6, R6, 0x2c, RZ, 0xfc, !PT ;  /* 0x0000002c06067812 */ /* 0x000fe400078efcff */
[----:B------:R-:W-:Y:S02]  /*27f60*/  PRMT R24, RZ, 0x7610, R24 ;  /* 0x00007610ff187816 */ /* 0x000fe40000000018 */
[----:B------:R-:W-:Y:S01]  /*27f70*/  ISETP.GE.AND P3, PT, R6, UR4, PT ;  /* 0x0000000406007c0c */ /* 0x000fe2000bf66270 */
[----:B------:R-:W-:Y:S01]  /*27f80*/  @!P5 IMAD.MOV.U32 R6, RZ, RZ, R79 ;  /* 0x000000ffff06d224 */ /* 0x000fe200078e004f */
[----:B------:R-:W-:Y:S01]  /*27f90*/  LOP3.LUT R2, R2, 0x2a, RZ, 0xfc, !PT ;  /* 0x0000002a02027812 */ /* 0x000fe200078efcff */
[----:B------:R-:W3:Y:S01]  /*27fa0*/  LDL R79, [R1+0x48] ;  /* 0x00004800014f7983 */ /* 0x000ee20000100800 */
[----:B------:R-:W-:Y:S02]  /*27fb0*/  PRMT R82, RZ, 0x7610, R82 ;  /* 0x00007610ff527816 */ /* 0x000fe40000000052 */
[----:B------:R-:W-:-:S02]  /*27fc0*/  ISETP.GE.AND P2, PT, R2, UR4, PT ;  /* 0x0000000402007c0c */ /* 0x000fc4000bf46270 */
[----:B------:R-:W3:Y:S01]  /*27fd0*/  LDL R2, [R1+0x38] ;  /* 0x0000380001027983 */ /* 0x000ee20000100800 */
[----:B------:R-:W-:-:S04]  /*27fe0*/  SHF.R.U32.HI R37, RZ, 0x6, R37 ;  /* 0x00000006ff257819 */ /* 0x000fc80000011625 */
[----:B------:R-:W-:-:S04]  /*27ff0*/  SGXT.U32 R37, R37, 0x1 ;  /* 0x000000012525781a */ /* 0x000fc80000000000 */
[----:B------:R-:W-:Y:S01]  /*28000*/  LOP3.LUT R37, R37, 0x30, RZ, 0xfc, !PT ;  /* 0x0000003025257812 */ /* 0x000fe200078efcff */
[----:B--2---:R0:W2:Y:S02]  /*28010*/  @!P5 LDG.E.U8 R24, desc[UR24][R6.64] ;  /* 0x000000180618d981 */ /* 0x0040a4000c1e1100 */
[----:B0-----:R-:W-:Y:S02]  /*28020*/  @!P4 IMAD.MOV.U32 R6, RZ, RZ, R8 ;  /* 0x000000ffff06c224 */ /* 0x001fe400078e0008 */
[----:B------:R-:W-:Y:S01]  /*28030*/  @!P4 IMAD.MOV.U32 R7, RZ, RZ, R36 ;  /* 0x000000ffff07c224 */ /* 0x000fe200078e0024 */
[----:B------:R-:W-:Y:S01]  /*28040*/  ISETP.GE.AND P5, PT, R37, UR4, PT ;  /* 0x0000000425007c0c */ /* 0x000fe2000bfa6270 */
[----:B------:R-:W2:Y:S04]  /*28050*/  LDL R36, [R1+0x4c] ;  /* 0x00004c0001247983 */ /* 0x000ea80000100800 */
[----:B------:R0:W2:Y:S01]  /*28060*/  @!P4 LDG.E.U8 R82, desc[UR24][R6.64] ;  /* 0x000000180652c981 */ /* 0x0000a2000c1e1100 */
[----:B------:R-:W-:-:S02]  /*28070*/  PRMT R111, RZ, 0x7610, R111 ;  /* 0x00007610ff6f7816 */ /* 0x000fc4000000006f */
[----:B------:R-:W-:Y:S01]  /*28080*/  PRMT R77, RZ, 0x7610, R77 ;  /* 0x00007610ff4d7816 */ /* 0x000fe2000000004d */
[----:B------:R-:W2:Y:S04]  /*28090*/  LDL R8, [R1+0x50] ;  /* 0x0000500001087983 */ /* 0x000ea80000100800 */
[----:B------:R-:W2:Y:S01]  /*280a0*/  LDL R7, [R1+0x34] ;  /* 0x0000340001077983 */ /* 0x000ea20000100800 */
[----:B------:R-:W0:Y:S02]  /*280b0*/  S2R R37, SR_TID.X ;  /* 0x0000000000257919 */ /* 0x000e240000002100 */
[----:B0-----:R-:W-:-:S04]  /*280c0*/  SHF.R.U32.HI R6, RZ, 0x6, R37 ;  /* 0x00000006ff067819 */ /* 0x001fc80000011625 */
[----:B------:R-:W-:-:S04]  /*280d0*/  SGXT.U32 R6, R6, 0x1 ;  /* 0x000000010606781a */ /* 0x000fc80000000000 */
[----:B------:R-:W-:-:S04]  /*280e0*/  LOP3.LUT R6, R6, 0x32, RZ, 0xfc, !PT ;  /* 0x0000003206067812 */ /* 0x000fc800078efcff */
[----:B------:R-:W-:Y:S01]  /*280f0*/  ISETP.GE.AND P4, PT, R6, UR4, PT ;  /* 0x0000000406007c0c */ /* 0x000fe2000bf86270 */
[----:B---3--:R-:W-:-:S05]  /*28100*/  @!P2 IMAD.MOV.U32 R6, RZ, RZ, R2 ;  /* 0x000000ffff06a224 */ /* 0x008fca00078e0002 */
[----:B--2---:R0:W2:Y:S04]  /*28110*/  @!P2 LDG.E.U8 R111, desc[UR24][R6.64] ;  /* 0x00000018066fa981 */ /* 0x0040a8000c1e1100 */
        /* <DEDUP_REMOVED lines=175> */
[----:B------:R-:W-:Y:S02]  /*28c10*/  LOP3.LUT R2, R2, 0x58, RZ, 0xfc, !PT ;  /* 0x0000005802027812 */ /* 0x000fe400078efcff */
[----:B------:R-:W-:Y:S02]  /*28c20*/  PRMT R18, RZ, 0x7610, R18 ;  /* 0x00007610ff127816 */ /* 0x000fe40000000012 */
[----:B------:R-:W-:-:S02]  /*28c30*/  ISETP.GE.AND P2, PT, R2, UR4, PT ;  /* 0x0000000402007c0c */ /* 0x000fc4000bf46270 */
[----:B------:R-:W3:Y:S01]  /*28c40*/  LDL R2, [R1+0xd8] ;  /* 0x0000d80001027983 */ /* 0x000ee20000100800 */
[----:B------:R-:W0:Y:S03]  /*28c50*/  S2R R79, SR_TID.X ;  /* 0x00000000004f7919 */ /* 0x000e260000002100 */
[----:B--2---:R1:W2:Y:S02]  /*28c60*/  @!P5 LDG.E.U8 R34, desc[UR24][R6.64] ;  /* 0x000000180622d981 */ /* 0x0042a4000c1e1100 */
[----:B-1----:R-:W-:Y:S02]  /*28c70*/  @!P4 IMAD.MOV.U32 R6, RZ, RZ, R8 ;  /* 0x000000ffff06c224 */ /* 0x002fe400078e0008 */
[----:B------:R-:W-:Y:S01]  /*28c80*/  @!P4 IMAD.MOV.U32 R7, RZ, RZ, R36 ;  /* 0x000000ffff07c224 */ /* 0x000fe200078e0024 */
[----:B------:R-:W-:Y:S01]  /*28c90*/  PRMT R92, RZ, 0x7610, R92 ;  /* 0x00007610ff5c7816 */ /* 0x000fe2000000005c */
[----:B------:R-:W2:Y:S04]  /*28ca0*/  LDL R36, [R1+0xec] ;  /* 0x0000ec0001247983 */ /* 0x000ea80000100800 */
[----:B------:R0:W2:Y:S01]  /*28cb0*/  @!P4 LDG.E.U8 R18, desc[UR24][R6.64] ;  /* 0x000000180612c981 */ /* 0x0000a2000c1e1100 */
[----:B------:R-:W-:-:S02]  /*28cc0*/  SHF.R.U32.HI R37, RZ, 0x6, R37 ;  /* 0x00000006ff257819 */ /* 0x000fc40000011625 */
[----:B------:R-:W-:Y:S01]  /*28cd0*/  PRMT R99, RZ, 0x7610, R99 ;  /* 0x00007610ff637816 */ /* 0x000fe20000000063 */
[----:B------:R-:W2:Y:S04]  /*28ce0*/  LDL R8, [R1+0xf0] ;  /* 0x0000f00001087983 */ /* 0x000ea80000100800 */
[----:B------:R-:W2:Y:S01]  /*28cf0*/  LDL R7, [R1+0xd4] ;  /* 0x0000d40001077983 */ /* 0x000ea20000100800 */
[----:B0-----:R-:W-:-:S04]  /*28d00*/  SHF.R.U32.HI R6, RZ, 0x6, R79 ;  /* 0x00000006ff067819 */ /* 0x001fc8000001164f */
[----:B------:R-:W-:-:S04]  /*28d10*/  SGXT.U32 R6, R6, 0x1 ;  /* 0x000000010606781a */ /* 0x000fc80000000000 */
[----:B------:R-:W-:-:S04]  /*28d20*/  LOP3.LUT R6, R6, 0x60, RZ, 0xfc, !PT ;  /* 0x0000006006067812 */ /* 0x000fc800078efcff */
[----:B------:R-:W-:Y:S01]  /*28d30*/  ISETP.GE.AND P4, PT, R6, UR4, PT ;  /* 0x0000000406007c0c */ /* 0x000fe2000bf86270 */
[----:B---3--:R-:W-:-:S05]  /*28d40*/  @!P2 IMAD.MOV.U32 R6, RZ, RZ, R2 ;  /* 0x000000ffff06a224 */ /* 0x008fca00078e0002 */
[----:B--2---:R0:W2:Y:S04]  /*28d50*/  @!P2 LDG.E.U8 R92, desc[UR24][R6.64] ;  /* 0x00000018065ca981 */ /* 0x0040a8000c1e1100 */
[----:B------:R-:W0:Y:S04]  /*28d60*/  LDL R6, [R1+0xdc] ;  /* 0x0000dc0001067983 */ /* 0x000e280000100800 */
[----:B------:R-:W0:Y:S01]  /*28d70*/  LDL R7, [R1+0xe0] ;  /* 0x0000e00001077983 */ /* 0x000e220000100800 */
[----:B------:R-:W-:-:S04]  /*28d80*/  SGXT.U32 R37, R37, 0x1 ;  /* 0x000000012525781a */ /* 0x000fc80000000000 */
[----:B------:R-:W-:-:S04]  /*28d90*/  LOP3.LUT R37, R37, 0x5c, RZ, 0xfc, !PT ;  /* 0x0000005c25257812 */ /* 0x000fc800078efcff */
[----:B------:R-:W-:Y:S02]  /*28da0*/  ISETP.GE.AND P5, PT, R37, UR4, PT ;  /* 0x0000000425007c0c */ /* 0x000fe4000bfa6270 */
[----:B------:R-:W3:Y:S01]  /*28db0*/  LDL R37, [R1+0xe8] ;  /* 0x0000e80001257983 */ /* 0x000ee20000100800 */
[----:B------:R-:W-:Y:S02]  /*28dc0*/  SHF.R.U32.HI R2, RZ, 0x6, R79 ;  /* 0x00000006ff027819 */ /* 0x000fe4000001164f */
[----:B------:R-:W-:Y:S01]  /*28dd0*/  PRMT R33, RZ, 0x7610, R33 ;  /* 0x00007610ff217816 */ /* 0x000fe20000000021 */
[----:B------:R-:W2:Y:S01]  /*28de0*/  LDL R79, [R1+0xf8] ;  /* 0x0000f800014f7983 */ /* 0x000ea20000100800 */
[----:B------:R-:W-:-:S04]  /*28df0*/  SGXT.U32 R2, R2, 0x1 ;  /* 0x000000010202781a */ /* 0x000fc80000000000 */
[----:B------:R-:W-:-:S04]  /*28e00*/  LOP3.LUT R2, R2, 0x62, RZ, 0xfc, !PT ;  /* 0x0000006202027812 */ /* 0x000fc800078efcff */
[----:B------:R-:W-:Y:S02]  /*28e10*/  ISETP.GE.AND P2, PT, R2, UR4, PT ;  /* 0x0000000402007c0c */ /* 0x000fe4000bf46270 */
[----:B------:R-:W1:Y:S01]  /*28e20*/  S2R R2, SR_TID.X ;  /* 0x0000000000027919 */ /* 0x000e620000002100 */
[----:B0-----:R-:W-:-:S04]  /*28e30*/  @!P3 LOP3.LUT R7, R7, R6, RZ, 0x3c, !PT ;  /* 0x000000060707b212 */ /* 0x001fc800078e3cff */
[----:B------:R-:W-:-:S04]  /*28e40*/  @!P3 LOP3.LUT R6, R7, R6, RZ, 0x3c, !PT ;  /* 0x000000060706b212 */ /* 0x000fc800078e3cff */
[----:B------:R-:W-:-:S05]  /*28e50*/  @!P3 LOP3.LUT R7, R7, R6, RZ, 0x3c, !PT ;  /* 0x000000060707b212 */ /* 0x000fca00078e3cff */
[----:B------:R1:W2:Y:S04]  /*28e60*/  @!P3 LDG.E.U8 R99, desc[UR24][R6.64] ;  /* 0x000000180663b981 */ /* 0x0002a8000c1e1100 */
[----:B------:R-:W2:Y:S01]  /*28e70*/  LDL R7, [R1+0xe4] ;  /* 0x0000e40001077983 */ /* 0x000ea20000100800 */
[----:B-1----:R-:W-:-:S04]  /*28e80*/  SHF.R.U32.HI R6, RZ, 0x6, R2 ;  /* 0x00000006ff067819 */ /* 0x002fc80000011602 */
[----:B------:R-:W-:-:S04]  /*28e90*/  SGXT.U32 R6, R6, 0x1 ;  /* 0x000000010606781a */ /* 0x000fc80000000000 */
[----:B------:R-:W-:-:S04]  /*28ea0*/  LOP3.LUT R6, R6, 0x64, RZ, 0xfc, !PT ;  /* 0x0000006406067812 */ /* 0x000fc800078efcff */
[----:B------:R-:W-:Y:S01]  /*28eb0*/  ISETP.GE.AND P3, PT, R6, UR4, PT ;  /* 0x0000000406007c0c */ /* 0x000fe2000bf66270 */
[----:B---3--:R-:W-:Y:S01]  /*28ec0*/  @!P5 IMAD.MOV.U32 R6, RZ, RZ, R37 ;  /* 0x000000ffff06d224 */ /* 0x008fe200078e0025 */
[----:B------:R-:W-:Y:S01]  /*28ed0*/  PRMT R94, RZ, 0x7610, R94 ;  /* 0x00007610ff5e7816 */ /* 0x000fe2000000005e */
[----:B------:R-:W3:Y:S04]  /*28ee0*/  LDL R37, [R1+0x10c] ;  /* 0x00010c0001257983 */ /* 0x000ee80000100800 */
[----:B--2---:R0:W2:Y:S02]  /*28ef0*/  @!P5 LDG.E.U8 R33, desc[UR24][R6.64] ;  /* 0x000000180621d981 */ /* 0x0040a4000c1e1100 */
[----:B0-----:R-:W-:Y:S02]  /*28f00*/  @!P4 IMAD.MOV.U32 R6, RZ, RZ, R8 ;  /* 0x000000ffff06c224 */ /* 0x001fe400078e0008 */
[----:B------:R-:W-:Y:S01]  /*28f10*/  @!P4 IMAD.MOV.U32 R7, RZ, RZ, R36 ;  /* 0x000000ffff07c224 */ /* 0x000fe200078e0024 */
[----:B------:R-:W0:Y:S04]  /*28f20*/  S2R R8, SR_TID.X ;  /* 0x0000000000087919 */ /* 0x000e280000002100 */
[----:B------:R0:W2:Y:S01]  /*28f30*/  @!P4 LDG.E.U8 R94, desc[UR24][R6.64] ;  /* 0x00000018065ec981 */ /* 0x0000a2000c1e1100 */
[----:B------:R-:W-:-:S02]  /*28f40*/  PRMT R98, RZ, 0x7610, R98 ;  /* 0x00007610ff627816 */ /* 0x000fc40000000062 */
[----:B------:R-:W-:Y:S01]  /*28f50*/  SHF.R.U32.HI R2, RZ, 0x6, R2 ;  /* 0x00000006ff027819 */ /* 0x000fe20000011602 */
[----:B------:R-:W2:Y:S04]  /*28f60*/  LDL R36, [R1+0x110] ;  /* 0x0001100001247983 */ /* 0x000ea80000100800 */
[----:B------:R-:W2:Y:S01]  /*28f70*/  LDL R7, [R1+0xf4] ;  /* 0x0000f40001077983 */ /* 0x000ea20000100800 */
[----:B0-----:R-:W-:-:S04]  /*28f80*/  SHF.R.U32.HI R6, RZ, 0x6, R8 ;  /* 0x00000006ff067819 */ /* 0x001fc80000011608 */
[----:B------:R-:W-:-:S04]  /*28f90*/  SGXT.U32 R6, R6, 0x1 ;  /* 0x000000010606781a */ /* 0x000fc80000000000 */
[----:B------:R-:W-:-:S04]  /*28fa0*/  LOP3.LUT R6, R6, 0x68, RZ, 0xfc, !PT ;  /* 0x0000006806067812 */ /* 0x000fc800078efcff */
[----:B------:R-:W-:Y:S01]  /*28fb0*/  ISETP.GE.AND P4, PT, R6, UR4, PT ;  /* 0x0000000406007c0c */ /* 0x000fe2000bf86270 */
[----:B------:R-:W-:Y:S01]  /*28fc0*/  @!P2 IMAD.MOV.U32 R6, RZ, RZ, R79 ;  /* 0x000000ffff06a224 */ /* 0x000fe200078e004f */
[----:B------:R-:W-:Y:S01]  /*28fd0*/  SGXT.U32 R2, R2, 0x1 ;  /* 0x000000010202781a */ /* 0x000fe20000000000 */
[----:B------:R-:W3:Y:S04]  /*28fe0*/  LDL R79, [R1+0x118] ;  /* 0x00011800014f7983 */ /* 0x000ee80000100800 */
[----:B--2---:R0:W2:Y:S04]  /*28ff0*/  @!P2 LDG.E.U8 R98, desc[UR24][R6.64] ;  /* 0x000000180662a981 */ /* 0x0040a8000c1e1100 */
[----:B------:R-:W0:Y:S04]  /*29000*/  LDL R6, [R1+0xfc] ;  /* 0x0000fc0001067983 */ /* 0x000e280000100800 */
[----:B------:R-:W0:Y:S01]  /*29010*/  LDL R7, [R1+0x100] ;  /* 0x0001000001077983 */ /* 0x000e220000100800 */
[----:B------:R-:W-:-:S02]  /*29020*/  LOP3.LUT R2, R2, 0x66, RZ, 0xfc, !PT ;  /* 0x0000006602027812 */ /* 0x000fc400078efcff */
[----:B------:R-:W-:Y:S02]  /*29030*/  PRMT R32, RZ, 0x7610, R32 ;  /* 0x00007610ff207816 */ /* 0x000fe40000000020 */
[----:B------:R-:W-:Y:S02]  /*29040*/  ISETP.GE.AND P5, PT, R2, UR4, PT ;  /* 0x0000000402007c0c */ /* 0x000fe4000bfa6270 */
[----:B------:R-:W2:Y:S01]  /*29050*/  LDL R2, [R1+0x108] ;  /* 0x0001080001027983 */ /* 0x000ea20000100800 */
[----:B------:R-:W-:-:S04]  /*29060*/  SHF.R.U32.HI R8, RZ, 0x6, R8 ;  /* 0x00000006ff087819 */ /* 0x000fc80000011608 */
[----:B------:R-:W-:-:S04]  /*29070*/  SGXT.U32 R8, R8, 0x1 ;  /* 0x000000010808781a */ /* 0x000fc80000000000 */
[----:B------:R-:W-:-:S04]  /*29080*/  LOP3.LUT R8, R8, 0x6a, RZ, 0xfc, !PT ;  /* 0x0000006a08087812 */ /* 0x000fc800078efcff */
[----:B------:R-:W-:Y:S02]  /*29090*/  ISETP.GE.AND P2, PT, R8, UR4, PT ;  /* 0x0000000408007c0c */ /* 0x000fe4000bf46270 */
[----:B------:R-:W1:Y:S01]  /*290a0*/  S2R R8, SR_TID.X ;  /* 0x0000000000087919 */ /* 0x000e620000002100 */
[----:B0-----:R-:W-:-:S04]  /*290b0*/  @!P3 LOP3.LUT R7, R7, R6, RZ, 0x3c, !PT ;  /* 0x000000060707b212 */ /* 0x001fc800078e3cff */
[----:B------:R-:W-:-:S04]  /*290c0*/  @!P3 LOP3.LUT R6, R7, R6, RZ, 0x3c, !PT ;  /* 0x000000060706b212 */ /* 0x000fc800078e3cff */
[----:B------:R-:W-:-:S05]  /*290d0*/  @!P3 LOP3.LUT R7, R7, R6, RZ, 0x3c, !PT ;  /* 0x000000060707b212 */ /* 0x000fca00078e3cff */
[----:B------:R1:W3:Y:S04]  /*290e0*/  @!P3 LDG.E.U8 R32, desc[UR24][R6.64] ;  /* 0x000000180620b981 */ /* 0x0002e8000c1e1100 */
[----:B------:R-:W3:Y:S01]  /*290f0*/  LDL R7, [R1+0x104] ;  /* 0x0001040001077983 */ /* 0x000ee20000100800 */
[----:B-1----:R-:W-:-:S04]  /*29100*/  SHF.R.U32.HI R6, RZ, 0x6, R8 ;  /* 0x00000006ff067819 */ /* 0x002fc80000011608 */
[----:B------:R-:W-:-:S04]  /*29110*/  SGXT.U32 R6, R6, 0x1 ;  /* 0x000000010606781a */ /* 0x000fc80000000000 */
[----:B------:R-:W-:Y:S02]  /*29120*/  LOP3.LUT R6, R6, 0x6c, RZ, 0xfc, !PT ;  /* 0x0000006c06067812 */ /* 0x000fe400078efcff */
[----:B------:R-:W-:Y:S02]  /*29130*/  PRMT R16, RZ, 0x7610, R16 ;  /* 0x00007610ff107816 */ /* 0x000fe40000000010 */
[----:B------:R-:W-:Y:S01]  /*29140*/  ISETP.GE.AND P3, PT, R6, UR4, PT ;  /* 0x0000000406007c0c */ /* 0x000fe2000bf66270 */
[----:B--2---:R-:W-:Y:S01]  /*29150*/  @!P5 IMAD.MOV.U32 R6, RZ, RZ, R2 ;  /* 0x000000ffff06d224 */ /* 0x004fe200078e0002 */
[----:B------:R-:W-:-:S04]  /*29160*/  PRMT R96, RZ, 0x7610, R96 ;  /* 0x00007610ff607816 */ /* 0x000fc80000000060 */
[----:B---3--:R0:W2:Y:S02]  /*29170*/  @!P5 LDG.E.U8 R16, desc[UR24][R6.64] ;  /* 0x000000180610d981 */ /* 0x0080a4000c1e1100 */
[----:B0-----:R-:W-:Y:S02]  /*29180*/  @!P4 IMAD.MOV.U32 R6, RZ, RZ, R36 ;  /* 0x000000ffff06c224 */ /* 0x001fe400078e0024 */
[----:B------:R-:W-:Y:S01]  /*29190*/  @!P4 IMAD.MOV.U32 R7, RZ, RZ, R37 ;  /* 0x000000ffff07c224 */ /* 0x000fe200078e0025 */
[----:B------:R-:W-:Y:S01]  /*291a0*/  PRMT R95, RZ, 0x7610, R95 ;  /* 0x00007610ff5f7816 */ /* 0x000fe2000000005f */
[----:B------:R-:W3:Y:S04]  /*291b0*/  LDL R37, [R1+0x12c] ;  /* 0x00012c0001257983 */ /* 0x000ee80000100800 */
[----:B------:R0:W2:Y:S01]  /*291c0*/  @!P4 LDG.E.U8 R96, desc[UR24][R6.64] ;  /* 0x000000180660c981 */ /* 0x0000a2000c1e1100 */
[----:B------:R-:W-:-:S02]  /*291d0*/  PRMT R31, RZ, 0x7610, R31 ;  /* 0x00007610ff1f7816 */ /* 0x000fc4000000001f */
[----:B------:R-:W-:Y:S01]  /*291e0*/  SHF.R.U32.HI R2, RZ, 0x6, R8 ;  /* 0x00000006ff027819 */ /* 0x000fe20000011608 */
[----:B------:R-:W2:Y:S04]  /*291f0*/  LDL R36, [R1+0x130] ;  /* 0x0001300001247983 */ /* 0x000ea80000100800 */
[----:B------:R-:W2:Y:S04]  /*29200*/  LDL R8, [R1+0x128] ;  /* 0x0001280001087983 */ /* 0x000ea80000100800 */
[----:B------:R-:W2:Y:S01]  /*29210*/  LDL R7, [R1+0x114] ;  /* 0x0001140001077983 */ /* 0x000ea20000100800 */
[----:B0-----:R-:W-:Y:S01]  /*29220*/  @!P2 IMAD.MOV.U32 R6, RZ, RZ, R79 ;  /* 0x000000ffff06a224 */ /* 0x001fe200078e004f */
[----:B------:R-:W-:-:S02]  /*29230*/  SGXT.U32 R2, R2, 0x1 ;  /* 0x000000010202781a */ /* 0x000fc40000000000 */
[----:B------:R-:W-:Y:S01]  /*29240*/  PRMT R97, RZ, 0x7610, R97 ;  /* 0x00007610ff617816 */ /* 0x000fe20000000061 */
[----:B------:R-:W3:Y:S04]  /*29250*/  LDL R79, [R1+0x138] ;  /* 0x00013800014f7983 */ /* 0x000ee80000100800 */
[----:B--2---:R0:W2:Y:S04]  /*29260*/  @!P2 LDG.E.U8 R95, desc[UR24][R6.64] ;  /* 0x00000018065fa981 */ /* 0x0040a8000c1e1100 */
[----:B------:R-:W0:Y:S04]  /*29270*/  LDL R6, [R1+0x11c] ;  /* 0x00011c0001067983 */ /* 0x000e280000100800 */
[----:B------:R-:W0:Y:S02]  /*29280*/  LDL R7, [R1+0x120] ;  /* 0x0001200001077983 */ /* 0x000e240000100800 */
[----:B0-----:R-:W-:-:S04]  /*29290*/  @!P3 LOP3.LUT R7, R7, R6, RZ, 0x3c, !PT ;  /* 0x000000060707b212 */ /* 0x001fc800078e3cff */
[----:B------:R-:W-:-:S04]  /*292a0*/  @!P3 LOP3.LUT R6, R7, R6, RZ, 0x3c, !PT ;  /* 0x000000060706b212 */ /* 0x000fc800078e3cff */
[----:B------:R-:W-:-:S05]  /*292b0*/  @!P3 LOP3.LUT R7, R7, R6, RZ, 0x3c, !PT ;  /* 0x000000060707b212 */ /* 0x000fca00078e3cff */
[----:B------:R0:W2:Y:S02]  /*292c0*/  @!P3 LDG.E.U8 R31, desc[UR24][R6.64] ;  /* 0x00000018061fb981 */ /* 0x0000a4000c1e1100 */
[----:B0-----:R-:W0:Y:S02]  /*292d0*/  S2R R7, SR_TID.X ;  /* 0x0000000000077919 */ /* 0x001e240000002100 */
[----:B0-----:R-:W-:Y:S02]  /*292e0*/  SHF.R.U32.HI R6, RZ, 0x6, R7 ;  /* 0x00000006ff067819 */ /* 0x001fe40000011607 */
[----:B------:R-:W2:Y:S01]  /*292f0*/  LDL R7, [R1+0x124] ;  /* 0x0001240001077983 */ /* 0x000ea20000100800 */
[----:B------:R-:W-:-:S04]  /*29300*/  LOP3.LUT R2, R2, 0x70, RZ, 0xfc, !PT ;  /* 0x0000007002027812 */ /* 0x000fc800078efcff */
[----:B------:R-:W-:Y:S02]  /*29310*/  ISETP.GE.AND P5, PT, R2, UR4, PT ;  /* 0x0000000402007c0c */ /* 0x000fe4000bfa6270 */
[----:B------:R-:W-:Y:S01]  /*29320*/  SGXT.U32 R6, R6, 0x1 ;  /* 0x000000010606781a */ /* 0x000fe20000000000 */
[----:B------:R-:W0:Y:S03]  /*29330*/  S2R R2, SR_TID.X ;  /* 0x0000000000027919 */ /* 0x000e260000002100 */
[----:B------:R-:W-:-:S04]  /*29340*/  LOP3.LUT R6, R6, 0x76, RZ, 0xfc, !PT ;  /* 0x0000007606067812 */ /* 0x000fc800078efcff */
[----:B------:R-:W-:-:S03]  /*29350*/  ISETP.GE.AND P3, PT, R6, UR4, PT ;  /* 0x0000000406007c0c */ /* 0x000fc6000bf66270 */
[----:B------:R-:W-:Y:S01]  /*29360*/  @!P5 IMAD.MOV.U32 R6, RZ, RZ, R8 ;  /* 0x000000ffff06d224 */ /* 0x000fe200078e0008 */
[----:B------:R-:W-:Y:S01]  /*29370*/  PRMT R93, RZ, 0x7610, R93 ;  /* 0x00007610ff5d7816 */ /* 0x000fe2000000005d */
[----:B------:R-:W3:Y:S01]  /*29380*/  LDL R8, [R1+0x148] ;  /* 0x0001480001087983 */ /* 0x000ee20000100800 */
[----:B0-----:R-:W-:-:S04]  /*29390*/  SHF.R.U32.HI R2, RZ, 0x6, R2 ;  /* 0x00000006ff027819 */ /* 0x001fc80000011602 */
[----:B------:R-:W-:-:S04]  /*293a0*/  SGXT.U32 R2, R2, 0x1 ;  /* 0x000000010202781a */ /* 0x000fc80000000000 */
[----:B------:R-:W-:-:S04]  /*293b0*/  LOP3.LUT R2, R2, 0x72, RZ, 0xfc, !PT ;  /* 0x0000007202027812 */ /* 0x000fc800078efcff */
[----:B------:R-:W-:Y:S01]  /*293c0*/  ISETP.GE.AND P4, PT, R2, UR4, PT ;  /* 0x0000000402007c0c */ /* 0x000fe2000bf86270 */
[----:B--2---:R0:W2:Y:S02]  /*293d0*/  @!P5 LDG.E.U8 R97, desc[UR24][R6.64] ;  /* 0x000000180661d981 */ /* 0x0040a4000c1e1100 */
[----:B0-----:R-:W0:Y:S10]  /*293e0*/  S2R R7, SR_TID.X ;  /* 0x0000000000077919 */ /* 0x001e340000002100 */
[----:B------:R-:W-:Y:S01]  /*293f0*/  @!P4 IMAD.MOV.U32 R6, RZ, RZ, R36 ;  /* 0x000000ffff06c224 */ /* 0x000fe200078e0024 */
[----:B------:R-:W1:Y:S01]  /*29400*/  S2R R2, SR_TID.X ;  /* 0x0000000000027919 */ /* 0x000e620000002100 */
[----:B------:R-:W-:-:S02]  /*29410*/  PRMT R30, RZ, 0x7610, R30 ;  /* 0x00007610ff1e7816 */ /* 0x000fc4000000001e */
[----:B------:R-:W-:Y:S01]  /*29420*/  PRMT R14, RZ, 0x7610, R14 ;  /* 0x00007610ff0e7816 */ /* 0x000fe2000000000e */
[----:B------:R-:W2:Y:S01]  /*29430*/  LDL R36, [R1+0x150] ;  /* 0x0001500001247983 */ /* 0x000ea20000100800 */
[----:B0-----:R-:W-:-:S04]  /*29440*/  SHF.R.U32.HI R7, RZ, 0x6, R7 ;  /* 0x00000006ff077819 */ /* 0x001fc80000011607 */
[----:B------:R-:W-:-:S04]  /*29450*/  SGXT.U32 R7, R7, 0x1 ;  /* 0x000000010707781a */ /* 0x000fc80000000000 */
[----:B------:R-:W-:-:S04]  /*29460*/  LOP3.LUT R7, R7, 0x78, RZ, 0xfc, !PT ;  /* 0x0000007807077812 */ /* 0x000fc800078efcff */
[----:B------:R-:W-:Y:S01]  /*29470*/  ISETP.GE.AND P5, PT, R7, UR4, PT ;  /* 0x0000000407007c0c */ /* 0x000fe2000bfa6270 */
[----:B---3--:R-:W-:Y:S01]  /*29480*/  @!P4 IMAD.MOV.U32 R7, RZ, RZ, R37 ;  /* 0x000000ffff07c224 */ /* 0x008fe200078e0025 */
[----:B-1----:R-:W-:Y:S01]  /*29490*/  SHF.R.U32.HI R2, RZ, 0x6, R2 ;  /* 0x00000006ff027819 */ /* 0x002fe20000011602 */
[----:B------:R-:W3:Y:S04]  /*294a0*/  LDL R37, [R1+0x14c] ;  /* 0x00014c0001257983 */ /* 0x000ee80000100800 */
[----:B------:R0:W2:Y:S02]  /*294b0*/  @!P4 LDG.E.U8 R93, desc[UR24][R6.64] ;  /* 0x00000018065dc981 */ /* 0x0000a4000c1e1100 */
[----:B0-----:R-:W0:Y:S02]  /*294c0*/  S2R R7, SR_TID.X ;  /* 0x0000000000077919 */ /* 0x001e240000002100 */
[----:B0-----:R-:W-:-:S02]  /*294d0*/  SHF.R.U32.HI R6, RZ, 0x6, R7 ;  /* 0x00000006ff067819 */ /* 0x001fc40000011607 */
[----:B------:R-:W2:Y:S01]  /*294e0*/  LDL R7, [R1+0x134] ;  /* 0x0001340001077983 */ /* 0x000ea20000100800 */
[----:B------:R-:W-:-:S04]  /*294f0*/  SGXT.U32 R2, R2, 0x1 ;  /* 0x000000010202781a */ /* 0x000fc80000000000 */
[----:B------:R-:W-:-:S04]  /*29500*/  LOP3.LUT R2, R2, 0x74, RZ, 0xfc, !PT ;  /* 0x0000007402027812 */ /* 0x000fc800078efcff */
[----:B------:R-:W-:Y:S02]  /*29510*/  ISETP.GE.AND P2, PT, R2, UR4, PT ;  /* 0x0000000402007c0c */ /* 0x000fe4000bf46270 */
[----:B------:R-:W-:-:S04]  /*29520*/  SGXT.U32 R6, R6, 0x1 ;  /* 0x000000010606781a */ /* 0x000fc80000000000 */
[----:B------:R-:W-:-:S04]  /*29530*/  LOP3.LUT R6, R6, 0x7a, RZ, 0xfc, !PT ;  /* 0x0000007a06067812 */ /* 0x000fc800078efcff */
[----:B------:R-:W-:-:S03]  /*29540*/  ISETP.GE.AND P4, PT, R6, UR4, PT ;  /* 0x0000000406007c0c */ /* 0x000fc6000bf86270 */
[----:B------:R-:W-:-:S05]  /*29550*/  @!P2 IMAD.MOV.U32 R6, RZ, RZ, R79 ;  /* 0x000000ffff06a224 */ /* 0x000fca00078e004f */
[----:B--2---:R0:W2:Y:S04]  /*29560*/  @!P2 LDG.E.U8 R30, desc[UR24][R6.64] ;  /* 0x00000018061ea981 */ /* 0x0040a8000c1e1100 */
[----:B------:R-:W0:Y:S04]  /*29570*/  LDL R6, [R1+0x13c] ;  /* 0x00013c0001067983 */ /* 0x000e280000100800 */
[----:B------:R-:W0:Y:S01]  /*29580*/  LDL R7, [R1+0x140] ;  /* 0x0001400001077983 */ /* 0x000e220000100800 */
[----:B------:R-:W1:Y:S01]  /*29590*/  S2R R79, SR_TID.X ;  /* 0x00000000004f7919 */ /* 0x000e620000002100 */
[----:B0-----:R-:W-:-:S04]  /*295a0*/  @!P3 LOP3.LUT R7, R7, R6, RZ, 0x3c, !PT ;  /* 0x000000060707b212 */ /* 0x001fc800078e3cff */
[----:B------:R-:W-:-:S04]  /*295b0*/  @!P3 LOP3.LUT R6, R7, R6, RZ, 0x3c, !PT ;  /* 0x000000060706b212 */ /* 0x000fc800078e3cff */
[----:B------:R-:W-:-:S05]  /*295c0*/  @!P3 LOP3.LUT R7, R7, R6, RZ, 0x3c, !PT ;  /* 0x000000060707b212 */ /* 0x000fca00078e3cff */
[----:B------:R0:W2:Y:S04]  /*295d0*/  @!P3 LDG.E.U8 R14, desc[UR24][R6.64] ;  /* 0x00000018060eb981 */ /* 0x0000a8000c1e1100 */
[----:B------:R-:W2:Y:S01]  /*295e0*/  LDL R7, [R1+0x144] ;  /* 0x0001440001077983 */ /* 0x000ea20000100800 */
[----:B-1----:R-:W-:Y:S01]  /*295f0*/  SHF.R.U32.HI R79, RZ, 0x6, R79 ;  /* 0x00000006ff4f7819 */ /* 0x002fe2000001164f */
[----:B0-----:R-:W-:Y:S01]  /*29600*/  @!P5 IMAD.MOV.U32 R6, RZ, RZ, R8 ;  /* 0x000000ffff06d224 */ /* 0x001fe200078e0008 */
[----:B------:R-:W-:Y:S01]  /*29610*/  PRMT R100, RZ, 0x7610, R100 ;  /* 0x00007610ff647816 */ /* 0x000fe20000000064 */
[----:B------:R-:W3:Y:S01]  /*29620*/  LDL R8, [R1+0x960] ;  /* 0x0009600001087983 */ /* 0x000ee20000100800 */
[----:B------:R-:W-:-:S04]  /*29630*/  SGXT.U32 R79, R79, 0x1 ;  /* 0x000000014f4f781a */ /* 0x000fc80000000000 */
[----:B------:R-:W-:Y:S02]  /*29640*/  LOP3.LUT R79, R79, 0x7c, RZ, 0xfc, !PT ;  /* 0x0000007c4f4f7812 */ /* 0x000fe400078efcff */
[----:B------:R-:W-:Y:S02]  /*29650*/  PRMT R91, RZ, 0x7610, R91 ;  /* 0x00007610ff5b7816 */ /* 0x000fe4000000005b */
[----:B------:R-:W-:Y:S02]  /*29660*/  ISETP.GE.AND P2, PT, R79, UR4, PT ;  /* 0x000000044f007c0c */ /* 0x000fe4000bf46270 */
[----:B------:R-:W4:Y:S04]  /*29670*/  LDL R79, [R1+0x158] ;  /* 0x00015800014f7983 */ /* 0x000f280000100800 */
[----:B--2---:R0:W2:Y:S02]  /*29680*/  @!P5 LDG.E.U8 R100, desc[UR24][R6.64] ;  /* 0x000000180664d981 */ /* 0x0040a4000c1e1100 */
[----:B0-----:R-:W-:-:S02]  /*29690*/  @!P4 IMAD.MOV.U32 R6, RZ, RZ, R36 ;  /* 0x000000ffff06c224 */ /* 0x001fc400078e0024 */
[----:B---3--:R-:W-:Y:S01]  /*296a0*/  @!P4 IMAD.MOV.U32 R7, RZ, RZ, R37 ;  /* 0x000000ffff07c224 */ /* 0x008fe200078e0025 */
[----:B------:R-:W-:Y:S01]  /*296b0*/  PRMT R29, RZ, 0x7610, R29 ;  /* 0x00007610ff1d7816 */ /* 0x000fe2000000001d */
[----:B------:R-:W3:Y:S04]  /*296c0*/  LDL R37, [R1+0x964] ;  /* 0x0009640001257983 */ /* 0x000ee80000100800 */
[----:B------:R4:W2:Y:S04]  /*296d0*/  @!P4 LDG.E.U8 R91, desc[UR24][R6.64] ;  /* 0x00000018065bc981 */ /* 0x0008a8000c1e1100 */
[----:B------:R-:W2:Y:S04]  /*296e0*/  LDL R36, [R1+0x968] ;  /* 0x0009680001247983 */ /* 0x000ea80000100800 */
[----:B------:R-:W2:Y:S01]  /*296f0*/  LDL R7, [R1+0x154] ;  /* 0x0001540001077983 */ /* 0x000ea20000100800 */
[----:B----4-:R-:W-:Y:S01]  /*29700*/  @!P2 IMAD.MOV.U32 R6, RZ, RZ, R79 ;  /* 0x000000ffff06a224 */ /* 0x010fe200078e004f */
[----:B------:R-:W-:-:S02]  /*29710*/  UISETP.GE.AND UP2, UPT, UR26, UR4, UPT ;  /* 0x000000041a00728c */ /* 0x000fc4000bf46270 */
[----:B------:R-:W-:Y:S01]  /*29720*/  UISETP.GE.AND UP1, UPT, UR27, UR4, UPT ;  /* 0x000000041b00728c */ /* 0x000fe2000bf26270 */
[----:B------:R-:W-:Y:S01]  /*29730*/  PRMT R27, RZ, 0x7610, R27 ;  /* 0x00007610ff1b7816 */ /* 0x000fe2000000001b */
[----:B------:R-:W4:Y:S02]  /*29740*/  LDL R79, [R1+0x970] ;  /* 0x00097000014f7983 */ /* 0x000f240000100800 */
[----:B------:R-:W-:Y:S02]  /*29750*/  PLOP3.LUT P3, PT, PT, PT, UP2, 0x80, 0x8 ;  /* 0x000000000008781c */ /* 0x000fe40003f6f028 */
[----:B------:R-:W-:Y:S01]  /*29760*/  PLOP3.LUT P5, PT, PT, PT, UP2, 0x80, 0x8 ;  /* 0x000000000008781c */ /* 0x000fe20003faf028 */
[----:B--2---:R0:W2:Y:S04]  /*29770*/  @!P2 LDG.E.U8 R29, desc[UR24][R6.64] ;  /* 0x00000018061da981 */ /* 0x0040a8000c1e1100 */
[----:B------:R-:W2:Y:S01]  /*29780*/  LDL R7, [R1+0x95c] ;  /* 0x00095c0001077983 */ /* 0x000ea20000100800 */
[----:B------:R-:W-:-:S02]  /*29790*/  PLOP3.LUT P4, PT, PT, PT, UP1, 0x80, 0x8 ;  /* 0x000000000008781c */ /* 0x000fc40003f8f018 */
[----:B------:R-:W-:-:S03]  /*297a0*/  PLOP3.LUT P6, PT, PT, PT, UP1, 0x80, 0x8 ;  /* 0x000000000008781c */ /* 0x000fc60003fcf018 */
[----:B0-----:R-:W-:Y:S01]  /*297b0*/  @!P3 IMAD.MOV.U32 R6, RZ, RZ, R8 ;  /* 0x000000ffff06b224 */ /* 0x001fe200078e0008 */
[----:B------:R-:W-:Y:S01]  /*297c0*/  PRMT R25, RZ, 0x7610, R25 ;  /* 0x00007610ff197816 */ /* 0x000fe20000000019 */
[----:B------:R-:W-:Y:S01]  /*297d0*/  UISETP.GE.AND UP2, UPT, UR28, UR4, UPT ;  /* 0x000000041c00728c */ /* 0x000fe2000bf46270 */
[----:B------:R-:W-:Y:S01]  /*297e0*/  PRMT R23, RZ, 0x7610, R23 ;  /* 0x00007610ff177816 */ /* 0x000fe20000000017 */
[----:B------:R-:W3:Y:S04]  /*297f0*/  LDL R8, [R1+0x978] ;  /* 0x0009780001087983 */ /* 0x000ee80000100800 */
[----:B--2---:R0:W2:Y:S02]  /*29800*/  @!P5 LDG.E.U8 R27, desc[UR24][R6.64] ;  /* 0x00000018061bd981 */ /* 0x0040a4000c1e1100 */
[----:B0-----:R-:W-:-:S02]  /*29810*/  @!P4 IMAD.MOV.U32 R6, RZ, RZ, R36 ;  /* 0x000000ffff06c224 */ /* 0x001fc400078e0024 */
[----:B---3--:R-:W-:Y:S01]  /*29820*/  @!P4 IMAD.MOV.U32 R7, RZ, RZ, R37 ;  /* 0x000000ffff07c224 */ /* 0x008fe200078e0025 */
[----:B------:R-:W-:Y:S01]  /*29830*/  PLOP3.LUT P2, PT, PT, PT, UP2, 0x80, 0x8 ;  /* 0x000000000008781c */ /* 0x000fe20003f4f028 */
[----:B------:R-:W3:Y:S04]  /*29840*/  LDL R37, [R1+0x97c] ;  /* 0x00097c0001257983 */ /* 0x000ee80000100800 */
[----:B------:R4:W2:Y:S01]  /*29850*/  @!P6 LDG.E.U8 R25, desc[UR24][R6.64] ;  /* 0x000000180619e981 */ /* 0x0008a2000c1e1100 */
[----:B------:R-:W-:-:S03]  /*29860*/  PLOP3.LUT P5, PT, PT, PT, UP2, 0x80, 0x8 ;  /* 0x000000000008781c */ /* 0x000fc60003faf028 */
[----:B------:R-:W2:Y:S04]  /*29870*/  LDL R36, [R1+0x980] ;  /* 0x0009800001247983 */ /* 0x000ea80000100800 */
[----:B------:R-:W2:Y:S01]  /*29880*/  LDL R7, [R1+0x96c] ;  /* 0x00096c0001077983 */ /* 0x000ea20000100800 */
[----:B----4-:R-:W-:Y:S01]  /*29890*/  @!P2 IMAD.MOV.U32 R6, RZ, RZ, R79 ;  /* 0x000000ffff06a224 */ /* 0x010fe200078e004f */
[----:B------:R-:W-:Y:S02]  /*298a0*/  UISETP.GE.AND UP1, UPT, UR29, UR4, UPT ;  /* 0x000000041d00728c */ /* 0x000fe4000bf26270 */
[----:B------:R-:W-:Y:S01]  /*298b0*/  UISETP.GE.AND UP2, UPT, UR30, UR4, UPT ;  /* 0x000000041e00728c */ /* 0x000fe2000bf46270 */
[----:B------:R-:W-:Y:S01]  /*298c0*/  PRMT R21, RZ, 0x7610, R21 ;  /* 0x00007610ff157816 */ /* 0x000fe20000000015 */
[----:B------:R-:W4:Y:S02]  /*298d0*/  LDL R79, [R1+0x988] ;  /* 0x00098800014f7983 */ /* 0x000f240000100800 */
[----:B------:R-:W-:-:S02]  /*298e0*/  PLOP3.LUT P3, PT, PT, PT, UP1, 0x80, 0x8 ;  /* 0x000000000008781c */ /* 0x000fc40003f6f018 */
[----:B------:R-:W-:Y:S01]  /*298f0*/  PLOP3.LUT P4, PT, PT, PT, UP1, 0x80, 0x8 ;  /* 0x000000000008781c */ /* 0x000fe20003f8f018 */
[----:B--2---:R0:W2:Y:S04]  /*29900*/  @!P5 LDG.E.U8 R23, desc[UR24][R6.64] ;  /* 0x000000180617d981 */ /* 0x0040a8000c1e1100 */
[----:B------:R-:W2:Y:S01]  /*29910*/  LDL R7, [R1+0x974] ;  /* 0x0009740001077983 */ /* 0x000ea20000100800 */
[----:B------:R-:W-:Y:S02]  /*29920*/  PLOP3.LUT P6, PT, PT, PT, UP2, 0x80, 0x8 ;  /* 0x000000000008781c */ /* 0x000fe40003fcf028 */
[----:B------:R-:W-:-:S03]  /*29930*/  PLOP3.LUT P2, PT, PT, PT, UP2, 0x80, 0x8 ;  /* 0x000000000008781c */ /* 0x000fc60003f4f028 */
[----:B0-----:R-:W-:Y:S01]  /*29940*/  @!P3 IMAD.MOV.U32 R6, RZ, RZ, R8 ;  /* 0x000000ffff06b224 */ /* 0x001fe200078e0008 */
[----:B------:R-:W-:Y:S01]  /*29950*/  PRMT R19, RZ, 0x7610, R19 ;  /* 0x00007610ff137816 */ /* 0x000fe20000000013 */
[----:B------:R-:W-:-:S03]  /*29960*/  UISETP.GE.AND UP1, UPT, UR31, UR4, UPT ;  /* 0x000000041f00728c */ /* 0x000fc6000bf26270 */
[----:B--2---:R0:W2:Y:S03]  /*29970*/  @!P4 LDG.E.U8 R21, desc[UR24][R6.64] ;  /* 0x000000180615c981 */ /* 0x0040a6000c1e1100 */
[----:B0-----:R-:W-:Y:S02]  /*29980*/  @!P6 IMAD.MOV.U32 R6, RZ, RZ, R36 ;  /* 0x000000ffff06e224 */ /* 0x001fe400078e0024 */
[----:B---3--:R-:W-:Y:S01]  /*29990*/  @!P6 IMAD.MOV.U32 R7, RZ, RZ, R37 ;  /* 0x000000ffff07e224 */ /* 0x008fe200078e0025 */
[----:B------:R-:W-:Y:S01]  /*299a0*/  PLOP3.LUT P5, PT, PT, PT, UP1, 0x80, 0x8 ;  /* 0x000000000008781c */ /* 0x000fe20003faf018 */
[----:B------:R-:W3:Y:S04]  /*299b0*/  LDL R37, [R1+0x994] ;  /* 0x0009940001257983 */ /* 0x000ee80000100800 */
[----:B------:R4:W2:Y:S01]  /*299c0*/  @!P2 LDG.E.U8 R19, desc[UR24][R6.64] ;  /* 0x000000180613a981 */ /* 0x0008a2000c1e1100 */
[----:B------:R-:W-:-:S02]  /*299d0*/  PLOP3.LUT P4, PT, PT, PT, UP1, 0x80, 0x8 ;  /* 0x000000000008781c */ /* 0x000fc40003f8f018 */
[----:B------:R-:W-:Y:S01]  /*299e0*/  PRMT R17, RZ, 0x7610, R17 ;  /* 0x00007610ff117816 */ /* 0x000fe20000000011 */
[----:B------:R-:W2:Y:S04]  /*299f0*/  LDL R36, [R1+0x998] ;  /* 0x0009980001247983 */ /* 0x000ea80000100800 */
[----:B------:R-:W2:Y:S01]  /*29a00*/  LDL R7, [R1+0x984] ;  /* 0x0009840001077983 */ /* 0x000ea20000100800 */
[----:B----4-:R-:W-:Y:S01]  /*29a10*/  @!P5 IMAD.MOV.U32 R6, RZ, RZ, R79 ;  /* 0x000000ffff06d224 */ /* 0x010fe200078e004f */
[----:B------:R-:W0:Y:S01]  /*29a20*/  S2R R8, SR_TID.X ;  /* 0x0000000000087919 */ /* 0x000e220000002100 */
[----:B------:R-:W-:Y:S02]  /*29a30*/  UISETP.GE.AND UP2, UPT, UR32, UR4, UPT ;  /* 0x000000042000728c */ /* 0x000fe4000bf46270 */
[----:B------:R-:W-:Y:S01]  /*29a40*/  UISETP.GE.AND UP1, UPT, UR11, UR4, UPT ;  /* 0x000000040b00728c */ /* 0x000fe2000bf26270 */
[----:B------:R-:W-:Y:S01]  /*29a50*/  PRMT R15, RZ, 0x7610, R15 ;  /* 0x00007610ff0f7816 */ /* 0x000fe2000000000f */
[----:B------:R-:W4:Y:S02]  /*29a60*/  LDL R79, [R1+0x160] ;  /* 0x00016000014f7983 */ /* 0x000f240000100800 */
[----:B------:R-:W-:-:S02]  /*29a70*/  PLOP3.LUT P3, PT, PT, PT, UP2, 0x80, 0x8 ;  /* 0x000000000008781c */ /* 0x000fc40003f6f028 */
[----:B--2---:R1:W2:Y:S04]  /*29a80*/  @!P4 LDG.E.U8 R17, desc[UR24][R6.64] ;  /* 0x000000180611c981 */ /* 0x0042a8000c1e1100 */
[----:B------:R-:W1:Y:S04]  /*29a90*/  LDL R6, [R1+0x98c] ;  /* 0x00098c0001067983 */ /* 0x000e680000100800 */
[----:B------:R-:W1:Y:S01]  /*29aa0*/  LDL R7, [R1+0x990] ;  /* 0x0009900001077983 */ /* 0x000e620000100800 */
[----:B0-----:R-:W-:Y:S02]  /*29ab0*/  SHF.R.U32.HI R8, RZ, 0x6, R8 ;  /* 0x00000006ff087819 */ /* 0x001fe40000011608 */
[----:B------:R-:W-:-:S02]  /*29ac0*/  PLOP3.LUT P2, PT, PT, PT, UP2, 0x80, 0x8 ;  /* 0x000000000008781c */ /* 0x000fc40003f4f028 */
[----:B------:R-:W-:Y:S02]  /*29ad0*/  PLOP3.LUT P6, PT, PT, PT, UP1, 0x80, 0x8 ;  /* 0x000000000008781c */ /* 0x000fe40003fcf018 */
[----:B------:R-:W-:Y:S02]  /*29ae0*/  SGXT.U32 R8, R8, 0x1 ;  /* 0x000000010808781a */ /* 0x000fe40000000000 */
[----:B------:R-:W-:Y:S02]  /*29af0*/  PLOP3.LUT P5, PT, PT, PT, UP1, 0x80, 0x8 ;  /* 0x000000000008781c */ /* 0x000fe40003faf018 */
[----:B------:R-:W-:Y:S02]  /*29b00*/  ISETP.GE.AND P4, PT, R8, UR4, PT ;  /* 0x0000000408007c0c */ /* 0x000fe4000bf86270 */
[----:B------:R-:W-:Y:S02]  /*29b10*/  PRMT R13, RZ, 0x7610, R13 ;  /* 0x00007610ff0d7816 */ /* 0x000fe4000000000d */
[----:B------:R-:W-:Y:S01]  /*29b20*/  PRMT R38, RZ, 0x7610, R38 ;  /* 0x00007610ff267816 */ /* 0x000fe20000000026 */
[----:B------:R-:W0:Y:S01]  /*29b30*/  S2R R2, SR_TID.X ;  /* 0x0000000000027919 */ /* 0x000e220000002100 */
[----:B-1----:R-:W-:-:S04]  /*29b40*/  @!P3 LOP3.LUT R7, R7, R6, RZ, 0x3c, !PT ;  /* 0x000000060707b212 */ /* 0x002fc800078e3cff */
[----:B------:R-:W-:-:S04]  /*29b50*/  @!P3 LOP3.LUT R6, R7, R6, RZ, 0x3c, !PT ;  /* 0x000000060706b212 */ /* 0x000fc800078e3cff */
[----:B------:R-:W-:-:S05]  /*29b60*/  @!P3 LOP3.LUT R7, R7, R6, RZ, 0x3c, !PT ;  /* 0x000000060707b212 */ /* 0x000fca00078e3cff */
[----:B------:R1:W2:Y:S02]  /*29b70*/  @!P2 LDG.E.U8 R15, desc[UR24][R6.64] ;  /* 0x00000018060fa981 */ /* 0x0002a4000c1e1100 */
[----:B-1----:R-:W-:Y:S02]  /*29b80*/  @!P6 IMAD.MOV.U32 R6, RZ, RZ, R36 ;  /* 0x000000ffff06e224 */ /* 0x002fe400078e0024 */
[----:B---3--:R-:W-:Y:S01]  /*29b90*/  @!P6 IMAD.MOV.U32 R7, RZ, RZ, R37 ;  /* 0x000000ffff07e224 */ /* 0x008fe200078e0025 */
[----:B0-----:R-:W-:Y:S01]  /*29ba0*/  LOP3.LUT R2, R2, 0x7f, RZ, 0xc0, !PT ;  /* 0x0000007f02027812 */ /* 0x001fe200078ec0ff */
[----:B------:R-:W3:Y:S04]  /*29bb0*/  LDL R37, [R1+0x27c] ;  /* 0x00027c0001257983 */ /* 0x000ee80000100800 */
[----:B------:R0:W2:Y:S01]  /*29bc0*/  @!P5 LDG.E.U8 R13, desc[UR24][R6.64] ;  /* 0x00000018060dd981 */ /* 0x0000a2000c1e1100 */
[----:B------:R-:W-:-:S02]  /*29bd0*/  PRMT R12, RZ, 0x7610, R12 ;  /* 0x00007610ff0c7816 */ /* 0x000fc4000000000c */
[----:B------:R-:W-:Y:S01]  /*29be0*/  PRMT R11, RZ, 0x7610, R11 ;  /* 0x00007610ff0b7816 */ /* 0x000fe2000000000b */
[----:B------:R-:W3:Y:S01]  /*29bf0*/  LDL R36, [R1+0x280] ;  /* 0x0002800001247983 */ /* 0x000ee20000100800 */
[----:B0-----:R-:W-:Y:S02]  /*29c00*/  @!P4 IMAD.MOV.U32 R6, RZ, RZ, R142 ;  /* 0x000000ffff06c224 */ /* 0x001fe400078e008e */
[----:B------:R-:W-:-:S05]  /*29c10*/  @!P4 IMAD.MOV.U32 R7, RZ, RZ, R141 ;  /* 0x000000ffff07c224 */ /* 0x000fca00078e008d */
[----:B------:R4:W2:Y:S01]  /*29c20*/  @!P4 LDG.E.U8 R38, desc[UR24][R6.64] ;  /* 0x000000180626c981 */ /* 0x0008a2000c1e1100 */
[----:B------:R-:W-:Y:S06]  /*29c30*/  BAR.SYNC.DEFER_BLOCKING 0x0 ;  /* 0x0000000000007b1d */ /* 0x000fec0000010000 */
[----:B------:R-:W2:Y:S01]  /*29c40*/  LDL R7, [R1+0x15c] ;  /* 0x00015c0001077983 */ /* 0x000ea20000100800 */
[----:B------:R-:W-:-:S13]  /*29c50*/  ISETP.GE.AND P3, PT, R2, UR4, PT ;  /* 0x0000000402007c0c */ /* 0x000fda000bf66270 */
[----:B----4-:R-:W-:Y:S01]  /*29c60*/  @!P3 IMAD.MOV.U32 R6, RZ, RZ, R79 ;  /* 0x000000ffff06b224 */ /* 0x010fe200078e004f */
[----:B------:R-:W-:Y:S01]  /*29c70*/  PRMT R10, RZ, 0x7610, R10 ;  /* 0x00007610ff0a7816 */ /* 0x000fe2000000000a */
[----:B------:R-:W4:Y:S04]  /*29c80*/  LDL R79, [R1+0x618] ;  /* 0x00061800014f7983 */ /* 0x000f280000100800 */
[----:B--2---:R0:W2:Y:S04]  /*29c90*/  @!P3 LDG.E.U8 R12, desc[UR24][R6.64] ;  /* 0x00000018060cb981 */ /* 0x0040a8000c1e1100 */
[----:B------:R-:W0:Y:S04]  /*29ca0*/  LDL R6, [R1+0x19c] ;  /* 0x00019c0001067983 */ /* 0x000e280000100800 */
[----:B------:R-:W0:Y:S02]  /*29cb0*/  LDL R7, [R1+0x1a0] ;  /* 0x0001a00001077983 */ /* 0x000e240000100800 */
[----:B0-----:R-:W-:-:S04]  /*29cc0*/  @!P3 LOP3.LUT R7, R7, R6, RZ, 0x3c, !PT ;  /* 0x000000060707b212 */ /* 0x001fc800078e3cff */
[----:B------:R-:W-:-:S04]  /*29cd0*/  @!P3 LOP3.LUT R6, R7, R6, RZ, 0x3c, !PT ;  /* 0x000000060706b212 */ /* 0x000fc800078e3cff */
[----:B------:R-:W-:-:S05]  /*29ce0*/  @!P3 LOP3.LUT R7, R7, R6, RZ, 0x3c, !PT ;  /* 0x000000060707b212 */ /* 0x000fca00078e3cff */
[----:B------:R0:W2:Y:S04]  /*29cf0*/  @!P3 LDG.E.U8 R11, desc[UR24][R6.64] ;  /* 0x00000018060bb981 */ /* 0x0000a8000c1e1100 */
[----:B------:R-:W0:Y:S04]  /*29d00*/  LDL R6, [R1+0x1dc] ;  /* 0x0001dc0001067983 */ /* 0x000e280000100800 */
[----:B------:R-:W0:Y:S01]  /*29d10*/  LDL R7, [R1+0x1e0] ;  /* 0x0001e00001077983 */ /* 0x000e220000100800 */
[----:B------:R-:W-:-:S06]  /*29d20*/  PRMT R8, RZ, 0x7610, R8 ;  /* 0x00007610ff087816 */ /* 0x000fcc0000000008 */
[----:B---3--:R1:W3:Y:S04]  /*29d30*/  @!P3 LDG.E.U8 R8, desc[UR24][R36.64] ;  /* 0x000000182408b981 */ /* 0x0082e8000c1e1100 */
[----:B------:R-:W1:Y:S04]  /*29d40*/  LDL R36, [R1+0x5ec] ;  /* 0x0005ec0001247983 */ /* 0x000e680000100800 */
[----:B------:R-:W1:Y:S01]  /*29d50*/  LDL R37, [R1+0x5f0] ;  /* 0x0005f00001257983 */ /* 0x000e620000100800 */
[----:B0-----:R-:W-:-:S04]  /*29d60*/  @!P3 LOP3.LUT R7, R7, R6, RZ, 0x3c, !PT ;  /* 0x000000060707b212 */ /* 0x001fc800078e3cff */
[----:B------:R-:W-:-:S04]  /*29d70*/  @!P3 LOP3.LUT R6, R7, R6, RZ, 0x3c, !PT ;  /* 0x000000060706b212 */ /* 0x000fc800078e3cff */
[----:B------:R-:W-:-:S05]  /*29d80*/  @!P3 LOP3.LUT R7, R7, R6, RZ, 0x3c, !PT ;  /* 0x000000060707b212 */ /* 0x000fca00078e3cff */
[----:B------:R0:W2:Y:S04]  /*29d90*/  @!P3 LDG.E.U8 R10, desc[UR24][R6.64] ;  /* 0x00000018060ab981 */ /* 0x0000a8000c1e1100 */
[----:B------:R-:W0:Y:S04]  /*29da0*/  LDL R6, [R1+0x23c] ;  /* 0x00023c0001067983 */ /* 0x000e280000100800 */
[----:B------:R-:W0:Y:S01]  /*29db0*/  LDL R7, [R1+0x240] ;  /* 0x0002400001077983 */ /* 0x000e220000100800 */
[----:B------:R-:W-:Y:S02]  /*29dc0*/  PRMT R9, RZ, 0x7610, R9 ;  /* 0x00007610ff097816 */ /* 0x000fe40000000009 */
[----:B-1----:R-:W-:-:S04]  /*29dd0*/  @!P3 LOP3.LUT R37, R37, R36, RZ, 0x3c, !PT ;  /* 0x000000242525b212 */ /* 0x002fc800078e3cff */
[----:B------:R-:W-:-:S04]  /*29de0*/  @!P3 LOP3.LUT R36, R37, R36, RZ, 0x3c, !PT ;  /* 0x000000242524b212 */ /* 0x000fc800078e3cff */
[----:B------:R-:W-:Y:S02]  /*29df0*/  @!P3 LOP3.LUT R37, R37, R36, RZ, 0x3c, !PT ;  /* 0x000000242525b212 */ /* 0x000fe400078e3cff */
[----:B0-----:R-:W-:-:S04]  /*29e00*/  @!P3 LOP3.LUT R7, R7, R6, RZ, 0x3c, !PT ;  /* 0x000000060707b212 */ /* 0x001fc800078e3cff */
[----:B------:R-:W-:-:S04]  /*29e10*/  @!P3 LOP3.LUT R6, R7, R6, RZ, 0x3c, !PT ;  /* 0x000000060706b212 */ /* 0x000fc800078e3cff */
[----:B------:R-:W-:-:S05]  /*29e20*/  @!P3 LOP3.LUT R7, R7, R6, RZ, 0x3c, !PT ;  /* 0x000000060707b212 */ /* 0x000fca00078e3cff */
[----:B------:R0:W2:Y:S02]  /*29e30*/  @!P3 LDG.E.U8 R9, desc[UR24][R6.64] ;  /* 0x000000180609b981 */ /* 0x0000a4000c1e1100 */
[----:B0-----:R-:W-:-:S06]  /*29e40*/  PRMT R7, RZ, 0x7610, R7 ;  /* 0x00007610ff077816 */ /* 0x001fcc0000000007 */
[----:B------:R4:W2:Y:S04]  /*29e50*/  @!P3 LDG.E.U8 R7, desc[UR24][R36.64] ;  /* 0x000000182407b981 */ /* 0x0008a8000c1e1100 */
[----:B------:R-:W2:Y:S01]  /*29e60*/  LDL R37, [R1+0x614] ;  /* 0x0006140001257983 */ /* 0x000ea20000100800 */
[----:B------:R-:W-:Y:S01]  /*29e70*/  PRMT R6, RZ, 0x7610, R6 ;  /* 0x00007610ff067816 */ /* 0x000fe20000000006 */
        /* <DEDUP_REMOVED lines=12> */
[----:B------:R-:W-:Y:S02]  /*29f40*/  PRMT R135, RZ, 0x7610, R135 ;  /* 0x00007610ff877816 */ /* 0x000fe40000000087 */
        /* <DEDUP_REMOVED lines=348> */
[----:B------:R-:W-:Y:S02]  /*2b510*/  PRMT R41, RZ, 0x7610, R41 ;  /* 0x00007610ff297816 */ /* 0x000fe40000000029 */
[----:B------:R-:W-:Y:S02]  /*2b520*/  PRMT R40, RZ, 0x7610, R40 ;  /* 0x00007610ff287816 */ /* 0x000fe40000000028 */
[----:B------:R-:W-:Y:S01]  /*2b530*/  PRMT R39, RZ, 0x7610, R39 ;  /* 0x00007610ff277816 */ /* 0x000fe20000000027 */
[----:B------:R0:W-:Y:S04]  /*2b540*/  STS.U8 [R2+UR10+0x12200], R78 ;  /* 0x0122004e02007988 */ /* 0x0001e8000800000a */
[----:B------:R-:W4:Y:S04]  /*2b550*/  LDL R79, [R1+0x1b0] ;  /* 0x0001b000014f7983 */ /* 0x000f280000100800 */
[----:B0-----:R-:W4:Y:S04]  /*2b560*/  LDL R78, [R1+0x1ac] ;  /* 0x0001ac00014e7983 */ /* 0x001f280000100800 */
        /* <DEDUP_REMOVED lines=21> */
[----:B----4-:R-:W-:-:S03]  /*2b6c0*/  @!P3 LOP3.LUT R79, R79, R78, RZ, 0x3c, !PT ;  /* 0x0000004e4f4fb212 */ /* 0x010fc600078e3cff */
[----:B------:R1:W-:Y:S01]  /*2b6d0*/  STS.U8 [R2+UR10+0x12000], R38 ;  /* 0x0120002602007988 */ /* 0x0003e2000800000a */
[C---:B------:R-:W-:Y:S02]  /*2b6e0*/  @!P3 LOP3.LUT R78, R79.reuse, R78, RZ, 0x3c, !PT ;  /* 0x0000004e4f4eb212 */ /* 0x040fe400078e3cff */
[----:B-1----:R-:W-:Y:S02]  /*2b6f0*/  PRMT R38, RZ, 0x7610, R38 ;  /* 0x00007610ff267816 */ /* 0x002fe40000000026 */
[----:B------:R-:W-:Y:S02]  /*2b700*/  @!P3 LOP3.LUT R79, R79, R78, RZ, 0x3c, !PT ;  /* 0x0000004e4f4fb212 */ /* 0x000fe400078e3cff */
[----:B0-----:R-:W-:-:S04]  /*2b710*/  @!P3 LOP3.LUT R37, R37, R36, RZ, 0x3c, !PT ;  /* 0x000000242525b212 */ /* 0x001fc800078e3cff */
[----:B------:R-:W-:-:S04]  /*2b720*/  @!P3 LOP3.LUT R36, R37, R36, RZ, 0x3c, !PT ;  /* 0x000000242524b212 */ /* 0x000fc800078e3cff */
[----:B------:R-:W-:-:S05]  /*2b730*/  @!P3 LOP3.LUT R37, R37, R36, RZ, 0x3c, !PT ;  /* 0x000000242525b212 */ /* 0x000fca00078e3cff */
[----:B------:R0:W4:Y:S02]  /*2b740*/  @!P3 LDG.E.U8 R38, desc[UR24][R36.64] ;  /* 0x000000182426b981 */ /* 0x000124000c1e1100 */
[----:B0-----:R-:W-:-:S06]  /*2b750*/  PRMT R37, RZ, 0x7610, R37 ;  /* 0x00007610ff257816 */ /* 0x001fcc0000000025 */
        /* <DEDUP_REMOVED lines=9> */
[----:B------:R-:W0:Y:S04]  /*2b7f0*/  LDL R79, [R1+0x250] ;  /* 0x00025000014f7983 */ /* 0x000e280000100800 */
[----:B------:R1:W-:Y:S02]  /*2b800*/  STS.U8 [R2+UR10+0x12600], R74 ;  /* 0x0126004a02007988 */ /* 0x0003e4000800000a */
[----:B-1----:R-:W-:-:S02]  /*2b810*/  PRMT R74, RZ, 0x7610, R74 ;  /* 0x00007610ff4a7816 */ /* 0x002fc4000000004a */
[----:B------:R1:W-:Y:S04]  /*2b820*/  STS.U8 [R2+UR10+0x12400], R83 ;  /* 0x0124005302007988 */ /* 0x0003e8000800000a */
[----:B------:R3:W-:Y:S04]  /*2b830*/  STS.U8 [R2+UR10+0x12a00], R82 ;  /* 0x012a005202007988 */ /* 0x0007e8000800000a */
[----:B-1----:R-:W2:Y:S04]  /*2b840*/  LDL R83, [R1+0x600] ;  /* 0x0006000001537983 */ /* 0x002ea80000100800 */
[----:B---3--:R-:W2:Y:S01]  /*2b850*/  LDL R82, [R1+0x5fc] ;  /* 0x0005fc0001527983 */ /* 0x008ea20000100800 */
[----:B0-----:R-:W-:-:S04]  /*2b860*/  @!P3 LOP3.LUT R79, R79, R78, RZ, 0x3c, !PT ;  /* 0x0000004e4f4fb212 */ /* 0x001fc800078e3cff */
[----:B------:R-:W-:-:S04]  /*2b870*/  @!P3 LOP3.LUT R78, R79, R78, RZ, 0x3c, !PT ;  /* 0x0000004e4f4eb212 */ /* 0x000fc800078e3cff */
[----:B------:R-:W-:-:S05]  /*2b880*/  @!P3 LOP3.LUT R79, R79, R78, RZ, 0x3c, !PT ;  /* 0x0000004e4f4fb212 */ /* 0x000fca00078e3cff */
[----:B------:R0:W3:Y:S04]  /*2b890*/  @!P3 LDG.E.U8 R74, desc[UR24][R78.64] ;  /* 0x000000184e4ab981 */ /* 0x0000e8000c1e1100 */
[----:B------:R-:W0:Y:S04]  /*2b8a0*/  LDL R78, [R1+0x28c] ;  /* 0x00028c00014e7983 */ /* 0x000e280000100800 */
[----:B------:R-:W0:Y:S01]  /*2b8b0*/  LDL R79, [R1+0x290] ;  /* 0x00029000014f7983 */ /* 0x000e220000100800 */
[----:B--2---:R-:W-:-:S03]  /*2b8c0*/  @!P3 LOP3.LUT R83, R83, R82, RZ, 0x3c, !PT ;  /* 0x000000525353b212 */ /* 0x004fc600078e3cff */
[----:B------:R1:W-:Y:S01]  /*2b8d0*/  STS.U8 [R2+UR10+0x12800], R76 ;  /* 0x0128004c02007988 */ /* 0x0003e2000800000a */
[C---:B------:R-:W-:Y:S02]  /*2b8e0*/  @!P3 LOP3.LUT R82, R83.reuse, R82, RZ, 0x3c, !PT ;  /* 0x000000525352b212 */ /* 0x040fe400078e3cff */
[----:B-1----:R-:W-:Y:S02]  /*2b8f0*/  PRMT R76, RZ, 0x7610, R76 ;  /* 0x00007610ff4c7816 */ /* 0x002fe4000000004c */
[----:B------:R-:W-:Y:S02]  /*2b900*/  @!P3 LOP3.LUT R83, R83, R82, RZ, 0x3c, !PT ;  /* 0x000000525353b212 */ /* 0x000fe400078e3cff */
[----:B0-----:R-:W-:-:S04]  /*2b910*/  @!P3 LOP3.LUT R79, R79, R78, RZ, 0x3c, !PT ;  /* 0x0000004e4f4fb212 */ /* 0x001fc800078e3cff */
[----:B------:R-:W-:-:S04]  /*2b920*/  @!P3 LOP3.LUT R78, R79, R78, RZ, 0x3c, !PT ;  /* 0x0000004e4f4eb212 */ /* 0x000fc800078e3cff */
[----:B------:R-:W-:-:S05]  /*2b930*/  @!P3 LOP3.LUT R79, R79, R78, RZ, 0x3c, !PT ;  /* 0x0000004e4f4fb212 */ /* 0x000fca00078e3cff */
[----:B------:R0:W2:Y:S02]  /*2b940*/  @!P3 LDG.E.U8 R76, desc[UR24][R78.64] ;  /* 0x000000184e4cb981 */ /* 0x0000a4000c1e1100 */
        /* <DEDUP_REMOVED lines=83> */
[----:B------:R-:W-:Y:S04]  /*2be80*/  STS.U8 [R2+UR10+0x12c00], R112 ;  /* 0x012c007002007988 */ /* 0x000fe8000800000a */
        /* <DEDUP_REMOVED lines=156> */
[----:B------:R-:W-:Y:S02]  /*2c850*/  PRMT R112, RZ, 0x7610, R112 ;  /* 0x00007610ff707816 */ /* 0x000fe40000000070 */
[----:B--2---:R-:W-:-:S04]  /*2c860*/  @!P3 LOP3.LUT R81, R81, R80, RZ, 0x3c, !PT ;  /* 0x000000505151b212 */ /* 0x004fc800078e3cff */
        /* <DEDUP_REMOVED lines=33> */
[----:B------:R-:W-:Y:S01]  /*2ca80*/  @!P3 LOP3.LUT R73, R73, R72, RZ, 0x3c, !PT ;  /* 0x000000484949b212 */ /* 0x000fe200078e3cff */
[----:B------:R1:W-:Y:S04]  /*2ca90*/  STS.U8 [R4+UR10+0x13300], R35 ;  /* 0x0133002304007988 */ /* 0x0003e8000800000a */
[----:B------:R2:W-:Y:S04]  /*2caa0*/  STS.U8 [R4+UR10+0x13500], R34 ;  /* 0x0135002204007988 */ /* 0x0005e8000800000a */
[----:B-1----:R-:W3:Y:S04]  /*2cab0*/  LDL R35, [R1+0x6b8] ;  /* 0x0006b80001237983 */ /* 0x002ee80000100800 */
[----:B--2---:R-:W3:Y:S01]  /*2cac0*/  LDL R34, [R1+0x6b4] ;  /* 0x0006b40001227983 */ /* 0x004ee20000100800 */
        /* <DEDUP_REMOVED lines=9> */
[----:B---3--:R-:W-:-:S04]  /*2cb60*/  @!P3 LOP3.LUT R35, R35, R34, RZ, 0x3c, !PT ;  /* 0x000000222323b212 */ /* 0x008fc800078e3cff */
[----:B------:R-:W-:-:S04]  /*2cb70*/  @!P3 LOP3.LUT R34, R35, R34, RZ, 0x3c, !PT ;  /* 0x000000222322b212 */ /* 0x000fc800078e3cff */
[----:B------:R-:W-:Y:S01]  /*2cb80*/  @!P3 LOP3.LUT R35, R35, R34, RZ, 0x3c, !PT ;  /* 0x000000222323b212 */ /* 0x000fe200078e3cff */
[----:B------:R1:W-:Y:S04]  /*2cb90*/  STS.U8 [R4+UR10+0x13700], R33 ;  /* 0x0137002104007988 */ /* 0x0003e8000800000a */
[----:B------:R3:W-:Y:S04]  /*2cba0*/  STS.U8 [R4+UR10+0x13900], R32 ;  /* 0x0139002004007988 */ /* 0x0007e8000800000a */
[----:B-1----:R-:W2:Y:S04]  /*2cbb0*/  LDL R33, [R1+0x6f8] ;  /* 0x0006f80001217983 */ /* 0x002ea80000100800 */
[----:B---3--:R-:W2:Y:S01]  /*2cbc0*/  LDL R32, [R1+0x6f4] ;  /* 0x0006f40001207983 */ /* 0x008ea20000100800 */
[----:B0-----:R-:W-:-:S04]  /*2cbd0*/  @!P3 LOP3.LUT R73, R73, R72, RZ, 0x3c, !PT ;  /* 0x000000484949b212 */ /* 0x001fc800078e3cff */
[----:B------:R-:W-:-:S04]  /*2cbe0*/  @!P3 LOP3.LUT R72, R73, R72, RZ, 0x3c, !PT ;  /* 0x000000484948b212 */ /* 0x000fc800078e3cff */
[----:B------:R-:W-:-:S05]  /*2cbf0*/  @!P3 LOP3.LUT R73, R73, R72, RZ, 0x3c, !PT ;  /* 0x000000484949b212 */ /* 0x000fca00078e3cff */
[----:B------:R0:W3:Y:S02]  /*2cc00*/  @!P3 LDG.E.U8 R81, desc[UR24][R72.64] ;  /* 0x000000184851b981 */ /* 0x0000e4000c1e1100 */
[----:B0-----:R-:W-:-:S06]  /*2cc10*/  PRMT R72, RZ, 0x7610, R72 ;  /* 0x00007610ff487816 */ /* 0x001fcc0000000048 */
        /* <DEDUP_REMOVED lines=24> */
[----:B-----5:R3:W-:Y:S04]  /*2cda0*/  STS.U8 [R5+UR10+0x12180], R28 ;  /* 0x0121801c05007988 */ /* 0x0207e8000800000a */
[----:B-1----:R-:W5:Y:S04]  /*2cdb0*/  LDL R29, [R1+0x778] ;  /* 0x00077800011d7983 */ /* 0x002f680000100800 */
[----:B---3--:R-:W5:Y:S01]  /*2cdc0*/  LDL R28, [R1+0x774] ;  /* 0x00077400011c7983 */ /* 0x008f620000100800 */
[----:B0-----:R-:W-:-:S04]  /*2cdd0*/  @!P3 LOP3.LUT R33, R33, R32, RZ, 0x3c, !PT ;  /* 0x000000202121b212 */ /* 0x001fc800078e3cff */
[----:B------:R-:W-:-:S04]  /*2cde0*/  @!P3 LOP3.LUT R32, R33, R32, RZ, 0x3c, !PT ;  /* 0x000000202120b212 */ /* 0x000fc800078e3cff */
[----:B------:R-:W-:-:S05]  /*2cdf0*/  @!P3 LOP3.LUT R33, R33, R32, RZ, 0x3c, !PT ;  /* 0x000000202121b212 */ /* 0x000fca00078e3cff */
[----:B------:R0:W3:Y:S02]  /*2ce00*/  @!P3 LDG.E.U8 R35, desc[UR24][R32.64] ;  /* 0x000000182023b981 */ /* 0x0000e4000c1e1100 */
[----:B0-----:R-:W-:-:S06]  /*2ce10*/  PRMT R32, RZ, 0x7610, R32 ;  /* 0x00007610ff207816 */ /* 0x001fcc0000000020 */
[----:B------:R0:W2:Y:S04]  /*2ce20*/  @!P3 LDG.E.U8 R32, desc[UR24][R30.64] ;  /* 0x000000181e20b981 */ /* 0x0000a8000c1e1100 */
[----:B------:R-:W0:Y:S04]  /*2ce30*/  LDL R30, [R1+0x754] ;  /* 0x00075400011e7983 */ /* 0x000e280000100800 */
[----:B------:R-:W0:Y:S01]  /*2ce40*/  LDL R31, [R1+0x758] ;  /* 0x00075800011f7983 */ /* 0x000e220000100800 */
[----:B------:R-:W-:Y:S02]  /*2ce50*/  PRMT R33, RZ, 0x7610, R33 ;  /* 0x00007610ff217816 */ /* 0x000fe40000000021 */
[----:B-----5:R-:W-:-:S04]  /*2ce60*/  @!P3 LOP3.LUT R29, R29, R28, RZ, 0x3c, !PT ;  /* 0x0000001c1d1db212 */ /* 0x020fc800078e3cff */
[----:B------:R-:W-:-:S04]  /*2ce70*/  @!P3 LOP3.LUT R28, R29, R28, RZ, 0x3c, !PT ;  /* 0x0000001c1d1cb212 */ /* 0x000fc800078e3cff */
[----:B------:R-:W-:Y:S01]  /*2ce80*/  @!P3 LOP3.LUT R29, R29, R28, RZ, 0x3c, !PT ;  /* 0x0000001c1d1db212 */ /* 0x000fe200078e3cff */
[----:B------:R1:W-:Y:S04]  /*2ce90*/  STS.U8 [R5+UR10+0x12380], R27 ;  /* 0x0123801b05007988 */ /* 0x0003e8000800000a */
[----:B------:R5:W-:Y:S04]  /*2cea0*/  STS.U8 [R5+UR10+0x12580], R26 ;  /* 0x0125801a05007988 */ /* 0x000be8000800000a */
[----:B-1----:R-:W2:Y:S04]  /*2ceb0*/  LDL R27, [R1+0x7b8] ;  /* 0x0007b800011b7983 */ /* 0x002ea80000100800 */
[----:B-----5:R-:W2:Y:S01]  /*2cec0*/  LDL R26, [R1+0x7b4] ;  /* 0x0007b400011a7983 */ /* 0x020ea20000100800 */
[----:B0-----:R-:W-:-:S04]  /*2ced0*/  @!P3 LOP3.LUT R31, R31, R30, RZ, 0x3c, !PT ;  /* 0x0000001e1f1fb212 */ /* 0x001fc800078e3cff */
[----:B------:R-:W-:-:S04]  /*2cee0*/  @!P3 LOP3.LUT R30, R31, R30, RZ, 0x3c, !PT ;  /* 0x0000001e1f1eb212 */ /* 0x000fc800078e3cff */
[----:B------:R-:W-:-:S05]  /*2cef0*/  @!P3 LOP3.LUT R31, R31, R30, RZ, 0x3c, !PT ;  /* 0x0000001e1f1fb212 */ /* 0x000fca00078e3cff */
[----:B------:R0:W5:Y:S02]  /*2cf00*/  @!P3 LDG.E.U8 R33, desc[UR24][R30.64] ;  /* 0x000000181e21b981 */ /* 0x000164000c1e1100 */
        /* <DEDUP_REMOVED lines=151> */
[----:B------:R-:W-:Y:S02]  /*2d880*/  @!P3 LOP3.LUT R9, R9, R8, RZ, 0x3c, !PT ;  /* 0x000000080909b212 */ /* 0x000fe400078e3cff */
        /* <DEDUP_REMOVED lines=8> */
[----:B------:R-:W-:-:S03]  /*2d910*/  PRMT R11, RZ, 0x7610, R11 ;  /* 0x00007610ff0b7816 */ /* 0x000fc6000000000b */
[----:B------:R1:W-:Y:S04]  /*2d920*/  STS.U8 [R2+UR10+0x9400], R7 ;  /* 0x0094000702007988 */ /* 0x0003e8000800000a */
[----:B-1----:R-:W2:Y:S01]  /*2d930*/  LDL R7, [R1+0x638] ;  /* 0x0006380001077983 */ /* 0x002ea20000100800 */
[----:B0-----:R-:W-:-:S04]  /*2d940*/  @!P3 LOP3.LUT R9, R9, R8, RZ, 0x3c, !PT ;  /* 0x000000080909b212 */ /* 0x001fc800078e3cff */
[----:B------:R-:W-:-:S04]  /*2d950*/  @!P3 LOP3.LUT R8, R9, R8, RZ, 0x3c, !PT ;  /* 0x000000080908b212 */ /* 0x000fc800078e3cff */
[----:B------:R-:W-:-:S05]  /*2d960*/  @!P3 LOP3.LUT R9, R9, R8, RZ, 0x3c, !PT ;  /* 0x000000080909b212 */ /* 0x000fca00078e3cff */
[----:B------:R0:W3:Y:S04]  /*2d970*/  @!P3 LDG.E.U8 R11, desc[UR24][R8.64] ;  /* 0x00000018080bb981 */ /* 0x0000e8000c1e1100 */
[----:B------:R-:W3:Y:S01]  /*2d980*/  LDL R9, [R1+0x634] ;  /* 0x0006340001097983 */ /* 0x000ee20000100800 */
[----:B0-----:R-:W-:-:S03]  /*2d990*/  PRMT R8, RZ, 0x7610, R8 ;  /* 0x00007610ff087816 */ /* 0x001fc60000000008 */
[----:B------:R2:W-:Y:S02]  /*2d9a0*/  STS.U8 [R2+UR10+0x9800], R6 ;  /* 0x0098000602007988 */ /* 0x0005e4000800000a */
[----:B--2---:R-:W-:Y:S02]  /*2d9b0*/  @!P3 IMAD.MOV.U32 R6, RZ, RZ, R7 ;  /* 0x000000ffff06b224 */ /* 0x004fe400078e0007 */
[----:B------:R0:W-:Y:S04]  /*2d9c0*/  STS.U8 [R2+UR10+0xf000], R70 ;  /* 0x00f0004602007988 */ /* 0x0001e8000800000a */
[----:B------:R1:W-:Y:S04]  /*2d9d0*/  STS.U8 [R2+UR10+0xf400], R69 ;  /* 0x00f4004502007988 */ /* 0x0003e8000800000a */
[----:B0-----:R-:W2:Y:S04]  /*2d9e0*/  LDL R70, [R1+0x190] ;  /* 0x0001900001467983 */ /* 0x001ea80000100800 */
[----:B-1----:R-:W2:Y:S04]  /*2d9f0*/  LDL R69, [R1+0x18c] ;  /* 0x00018c0001457983 */ /* 0x002ea80000100800 */
[----:B------:R0:W-:Y:S04]  /*2da00*/  STS.U8 [R2+UR10+0xb800], R129 ;  /* 0x00b8008102007988 */ /* 0x0001e8000800000a */
[----:B------:R1:W-:Y:S04]  /*2da10*/  STS.U8 [R2+UR10+0xec00], R71 ;  /* 0x00ec004702007988 */ /* 0x0003e8000800000a */
[----:B------:R4:W-:Y:S04]  /*2da20*/  STS.U8 [R2+UR10+0xb400], R130 ;  /* 0x00b4008202007988 */ /* 0x0009e8000800000a */
[----:B0-----:R-:W2:Y:S04]  /*2da30*/  LDL R129, [R1+0x198] ;  /* 0x0001980001817983 */ /* 0x001ea80000100800 */
[----:B-1----:R-:W2:Y:S04]  /*2da40*/  LDL R71, [R1+0x194] ;  /* 0x0001940001477983 */ /* 0x002ea80000100800 */
[----:B----4-:R-:W4:Y:S04]  /*2da50*/  LDL R130, [R1+0x1c4] ;  /* 0x0001c40001827983 */ /* 0x010f280000100800 */
[----:B------:R0:W-:Y:S04]  /*2da60*/  STS.U8 [R2+UR10+0xac00], R132 ;  /* 0x00ac008402007988 */ /* 0x0001e8000800000a */
[----:B------:R1:W-:Y:S04]  /*2da70*/  STS.U8 [R2+UR10+0xb000], R131 ;  /* 0x00b0008302007988 */ /* 0x0003e8000800000a */
[----:B------:R1:W-:Y:S04]  /*2da80*/  STS.U8 [R2+UR10+0xa400], R134 ;  /* 0x00a4008602007988 */ /* 0x0003e8000800000a */
[----:B------:R5:W-:Y:S04]  /*2da90*/  STS.U8 [R2+UR10+0xa800], R133 ;  /* 0x00a8008502007988 */ /* 0x000be8000800000a */
[----:B0-----:R-:W2:Y:S04]  /*2daa0*/  LDL R132, [R1+0x1d0] ;  /* 0x0001d00001847983 */ /* 0x001ea80000100800 */
[----:B-1----:R-:W2:Y:S04]  /*2dab0*/  LDL R131, [R1+0x1cc] ;  /* 0x0001cc0001837983 */ /* 0x002ea80000100800 */
[----:B------:R-:W2:Y:S04]  /*2dac0*/  LDL R134, [R1+0x1d8] ;  /* 0x0001d80001867983 */ /* 0x000ea80000100800 */
[----:B-----5:R-:W5:Y:S04]  /*2dad0*/  LDL R133, [R1+0x1d4] ;  /* 0x0001d40001857983 */ /* 0x020f680000100800 */
[----:B------:R0:W-:Y:S04]  /*2dae0*/  STS.U8 [R2+UR10+0x9c00], R136 ;  /* 0x009c008802007988 */ /* 0x0001e8000800000a */
[----:B------:R1:W-:Y:S04]  /*2daf0*/  STS.U8 [R2+UR10+0xa000], R135 ;  /* 0x00a0008702007988 */ /* 0x0003e8000800000a */
[----:B------:R-:W-:Y:S04]  /*2db00*/  STS.U8 [R2+UR10+0xbc00], R128 ;  /* 0x00bc008002007988 */ /* 0x000fe8000800000a */
[----:B0-----:R-:W2:Y:S04]  /*2db10*/  LDL R136, [R1+0x228] ;  /* 0x0002280001887983 */ /* 0x001ea80000100800 */
[----:B-1----:R-:W2:Y:S04]  /*2db20*/  LDL R135, [R1+0x204] ;  /* 0x0002040001877983 */ /* 0x002ea80000100800 */
        /* <DEDUP_REMOVED lines=37> */
[----:B------:R-:W-:Y:S01]  /*2dd80*/  STS.U8 [R3+UR10+0xe080], R46 ;  /* 0x00e0802e03007988 */ /* 0x000fe2000800000a */
[----:B---3--:R-:W-:-:S03]  /*2dd90*/  @!P3 IMAD.MOV.U32 R7, RZ, RZ, R9 ;  /* 0x000000ffff07b224 */ /* 0x008fc600078e0009 */
[----:B------:R-:W-:Y:S04]  /*2dda0*/  STS.U8 [R3+UR10+0xe480], R45 ;  /* 0x00e4802d03007988 */ /* 0x000fe8000800000a */
[----:B------:R0:W3:Y:S04]  /*2ddb0*/  @!P3 LDG.E.U8 R8, desc[UR24][R6.64] ;  /* 0x000000180608b981 */ /* 0x0000e8000c1e1100 */
[----:B------:R-:W2:Y:S04]  /*2ddc0*/  LDL R9, [R1+0x1c8] ;  /* 0x0001c80001097983 */ /* 0x000ea80000100800 */
[----:B------:R-:W-:Y:S04]  /*2ddd0*/  STS.U8 [R3+UR10+0xe880], R44 ;  /* 0x00e8802c03007988 */ /* 0x000fe8000800000a */
[----:B------:R-:W0:Y:S04]  /*2dde0*/  LDL R6, [R1+0x184] ;  /* 0x0001840001067983 */ /* 0x000e280000100800 */
[----:B------:R-:W0:Y:S04]  /*2ddf0*/  LDL R7, [R1+0x188] ;  /* 0x0001880001077983 */ /* 0x000e280000100800 */
        /* <DEDUP_REMOVED lines=66> */
[----:B------:R-:W-:Y:S04]  /*2e220*/  STS.U8 [R5+UR10+0xf580], R19 ;  /* 0x00f5801305007988 */ /* 0x000fe8000800000a */
[----:B------:R-:W-:Y:S04]  /*2e230*/  STS.U8 [R5+UR10+0xf980], R16 ;  /* 0x00f9801005007988 */ /* 0x000fe8000800000a */
[----:B------:R-:W-:Y:S04]  /*2e240*/  STS.U8 [R5+UR10+0xfd80], R17 ;  /* 0x00fd801105007988 */ /* 0x000fe8000800000a */
[----:B------:R2:W-:Y:S04]  /*2e250*/  STS.U8 [R140+UR10+0x8a00], R12 ;  /* 0x008a000c8c007988 */ /* 0x0005e8000800000a */
[----:B------:R3:W-:Y:S04]  /*2e260*/  STS.U8 [R140+UR10+0x8e00], R13 ;  /* 0x008e000d8c007988 */ /* 0x0007e8000800000a */
[----:B-1----:R-:W5:Y:S04]  /*2e270*/  LDL R21, [R1+0x234] ;  /* 0x0002340001157983 */ /* 0x002f680000100800 */
[----:B--2---:R-:W2:Y:S04]  /*2e280*/  LDL R12, [R1+0x230] ;  /* 0x00023000010c7983 */ /* 0x004ea80000100800 */
[----:B---3--:R-:W2:Y:S04]  /*2e290*/  LDL R13, [R1+0x22c] ;  /* 0x00022c00010d7983 */ /* 0x008ea80000100800 */
[----:B------:R-:W3:Y:S04]  /*2e2a0*/  LDL R20, [R1+0x238] ;  /* 0x0002380001147983 */ /* 0x000ee80000100800 */
[----:B------:R1:W-:Y:S04]  /*2e2b0*/  STS.U8 [R140+UR10+0x8200], R14 ;  /* 0x0082000e8c007988 */ /* 0x0003e8000800000a */
[----:B------:R0:W-:Y:S04]  /*2e2c0*/  STS.U8 [R140+UR10+0x8600], R15 ;  /* 0x0086000f8c007988 */ /* 0x0001e8000800000a */
[----:B------:R-:W3:Y:S04]  /*2e2d0*/  LDL R23, [R1+0x26c] ;  /* 0x00026c0001177983 */ /* 0x000ee80000100800 */
[----:B-1----:R-:W3:Y:S04]  /*2e2e0*/  LDL R14, [R1+0x268] ;  /* 0x00026800010e7983 */ /* 0x002ee80000100800 */
[----:B0-----:R-:W3:Y:S04]  /*2e2f0*/  LDL R15, [R1+0x264] ;  /* 0x00026400010f7983 */ /* 0x001ee80000100800 */
[----:B------:R-:W3:Y:S04]  /*2e300*/  LDL R22, [R1+0x270] ;  /* 0x0002700001167983 */ /* 0x000ee80000100800 */
[----:B------:R-:W3:Y:S04]  /*2e310*/  LDL R17, [R1+0x274] ;  /* 0x0002740001117983 */ /* 0x000ee80000100800 */
[----:B------:R-:W3:Y:S04]  /*2e320*/  LDL R16, [R1+0x278] ;  /* 0x0002780001107983 */ /* 0x000ee80000100800 */
[----:B------:R-:W3:Y:S04]  /*2e330*/  LDL R25, [R1+0x294] ;  /* 0x0002940001197983 */ /* 0x000ee80000100800 */
[----:B------:R-:W3:Y:S04]  /*2e340*/  LDL R24, [R1+0x298] ;  /* 0x0002980001187983 */ /* 0x000ee80000100800 */
[----:B------:R-:W3:Y:S04]  /*2e350*/  LDL R19, [R1+0x29c] ;  /* 0x00029c0001137983 */ /* 0x000ee80000100800 */
[----:B------:R-:W3:Y:S04]  /*2e360*/  LDL R18, [R1+0x2a0] ;  /* 0x0002a00001127983 */ /* 0x000ee80000100800 */
[----:B------:R-:W3:Y:S04]  /*2e370*/  LDL R27, [R1+0x2a4] ;  /* 0x0002a400011b7983 */ /* 0x000ee80000100800 */
[----:B------:R-:W3:Y:S01]  /*2e380*/  LDL R26, [R1+0x2a8] ;  /* 0x0002a800011a7983 */ /* 0x000ee20000100800 */
[----:B------:R-:W-:-:S02]  /*2e390*/  @!P3 LOP3.LUT R7, R7, R6, RZ, 0x3c, !PT ;  /* 0x000000060707b212 */ /* 0x000fc400078e3cff */
[----:B------:R-:W-:Y:S01]  /*2e3a0*/  PRMT R90, RZ, 0x7610, R90 ;  /* 0x00007610ff5a7816 */ /* 0x000fe2000000005a */
[----:B------:R-:W3:Y:S01]  /*2e3b0*/  LDL R29, [R1+0x2b4] ;  /* 0x0002b400011d7983 */ /* 0x000ee20000100800 */
[C---:B------:R-:W-:Y:S02]  /*2e3c0*/  @!P3 LOP3.LUT R6, R7.reuse, R6, RZ, 0x3c, !PT ;  /* 0x000000060706b212 */ /* 0x040fe400078e3cff */
[----:B------:R-:W-:Y:S01]  /*2e3d0*/  PRMT R88, RZ, 0x7610, R88 ;  /* 0x00007610ff587816 */ /* 0x000fe20000000058 */
[----:B------:R-:W3:Y:S01]  /*2e3e0*/  LDL R28, [R1+0x2b8] ;  /* 0x0002b800011c7983 */ /* 0x000ee20000100800 */
[----:B------:R-:W-:-:S03]  /*2e3f0*/  @!P3 LOP3.LUT R7, R7, R6, RZ, 0x3c, !PT ;  /* 0x000000060707b212 */ /* 0x000fc600078e3cff */
[----:B------:R-:W-:Y:S04]  /*2e400*/  STS.U8 [R140+UR10+0x9200], R10 ;  /* 0x0092000a8c007988 */ /* 0x000fe8000800000a */
[----:B------:R-:W-:Y:S04]  /*2e410*/  STS.U8 [R140+UR10+0x9600], R11 ;  /* 0x0096000b8c007988 */ /* 0x000fe8000800000a */
[----:B------:R0:W-:Y:S04]  /*2e420*/  STS.U8 [R140+UR10+0x9a00], R8 ;  /* 0x009a00088c007988 */ /* 0x0001e8000800000a */
[----:B------:R1:W3:Y:S01]  /*2e430*/  @!P3 LDG.E.U8 R90, desc[UR24][R6.64] ;  /* 0x00000018065ab981 */ /* 0x0002e2000c1e1100 */
[----:B------:R-:W-:-:S02]  /*2e440*/  PRMT R86, RZ, 0x7610, R86 ;  /* 0x00007610ff567816 */ /* 0x000fc40000000056 */
[----:B------:R-:W-:Y:S01]  /*2e450*/  PRMT R84, RZ, 0x7610, R84 ;  /* 0x00007610ff547816 */ /* 0x000fe20000000054 */
[----:B------:R-:W3:Y:S04]  /*2e460*/  LDL R31, [R1+0x2c4] ;  /* 0x0002c400011f7983 */ /* 0x000ee80000100800 */
[----:B------:R-:W3:Y:S01]  /*2e470*/  LDL R30, [R1+0x2c8] ;  /* 0x0002c800011e7983 */ /* 0x000ee20000100800 */
[----:B-1----:R-:W-:Y:S02]  /*2e480*/  @!P3 IMAD.MOV.U32 R6, RZ, RZ, R70 ;  /* 0x000000ffff06b224 */ /* 0x002fe400078e0046 */
[----:B------:R-:W-:Y:S01]  /*2e490*/  @!P3 IMAD.MOV.U32 R7, RZ, RZ, R69 ;  /* 0x000000ffff07b224 */ /* 0x000fe200078e0045 */
[----:B------:R-:W3:Y:S01]  /*2e4a0*/  LDL R33, [R1+0x2d4] ;  /* 0x0002d40001217983 */ /* 0x000ee20000100800 */
[----:B0-----:R-:W-:-:S03]  /*2e4b0*/  @!P3 IMAD.MOV.U32 R8, RZ, RZ, R9 ;  /* 0x000000ffff08b224 */ /* 0x001fc600078e0009 */
[----:B------:R0:W3:Y:S01]  /*2e4c0*/  @!P3 LDG.E.U8 R88, desc[UR24][R6.64] ;  /* 0x000000180658b981 */ /* 0x0000e2000c1e1100 */
[----:B----4-:R-:W-:Y:S02]  /*2e4d0*/  @!P3 IMAD.MOV.U32 R9, RZ, RZ, R130 ;  /* 0x000000ffff09b224 */ /* 0x010fe400078e0082 */
[----:B------:R-:W-:Y:S01]  /*2e4e0*/  @!P3 IMAD.MOV.U32 R10, RZ, RZ, R134 ;  /* 0x000000ffff0ab224 */ /* 0x000fe200078e0086 */
[----:B------:R-:W4:Y:S01]  /*2e4f0*/  LDL R32, [R1+0x2d8] ;  /* 0x0002d80001207983 */ /* 0x000f220000100800 */
[----:B-----5:R-:W-:-:S03]  /*2e500*/  @!P3 IMAD.MOV.U32 R11, RZ, RZ, R133 ;  /* 0x000000ffff0bb224 */ /* 0x020fc600078e0085 */
[----:B------:R1:W5:Y:S01]  /*2e510*/  @!P3 LDG.E.U8 R84, desc[UR24][R8.64] ;  /* 0x000000180854b981 */ /* 0x000362000c1e1100 */
[----:B0-----:R-:W-:Y:S02]  /*2e520*/  @!P3 IMAD.MOV.U32 R6, RZ, RZ, R129 ;  /* 0x000000ffff06b224 */ /* 0x001fe400078e0081 */
[----:B------:R-:W-:Y:S01]  /*2e530*/  @!P3 IMAD.MOV.U32 R7, RZ, RZ, R71 ;  /* 0x000000ffff07b224 */ /* 0x000fe200078e0047 */
[----:B------:R-:W4:Y:S04]  /*2e540*/  LDL R35, [R1+0x2e4] ;  /* 0x0002e40001237983 */ /* 0x000f280000100800 */
[----:B------:R0:W4:Y:S01]  /*2e550*/  @!P3 LDG.E.U8 R86, desc[UR24][R6.64] ;  /* 0x000000180656b981 */ /* 0x000122000c1e1100 */
[----:B-1----:R-:W-:Y:S02]  /*2e560*/  @!P3 IMAD.MOV.U32 R8, RZ, RZ, R132 ;  /* 0x000000ffff08b224 */ /* 0x002fe400078e0084 */
[----:B------:R-:W-:Y:S01]  /*2e570*/  @!P3 IMAD.MOV.U32 R9, RZ, RZ, R131 ;  /* 0x000000ffff09b224 */ /* 0x000fe200078e0083 */
[----:B------:R-:W4:Y:S04]  /*2e580*/  LDL R34, [R1+0x2e8] ;  /* 0x0002e80001227983 */ /* 0x000f280000100800 */
[----:B------:R-:W4:Y:S01]  /*2e590*/  LDL R37, [R1+0x2f4] ;  /* 0x0002f40001257983 */ /* 0x000f220000100800 */
[----:B0-----:R-:W-:-:S02]  /*2e5a0*/  PRMT R6, RZ, 0x7610, R6 ;  /* 0x00007610ff067816 */ /* 0x001fc40000000006 */
[----:B------:R-:W-:Y:S01]  /*2e5b0*/  PRMT R7, RZ, 0x7610, R7 ;  /* 0x00007610ff077816 */ /* 0x000fe20000000007 */
[----:B------:R-:W4:Y:S04]  /*2e5c0*/  LDL R36, [R1+0x2f8] ;  /* 0x0002f80001247983 */ /* 0x000f280000100800 */
[----:B------:R0:W4:Y:S04]  /*2e5d0*/  @!P3 LDG.E.U8 R6, desc[UR24][R8.64] ;  /* 0x000000180806b981 */ /* 0x000128000c1e1100 */
[----:B------:R1:W4:Y:S04]  /*2e5e0*/  @!P3 LDG.E.U8 R7, desc[UR24][R10.64] ;  /* 0x000000180a07b981 */ /* 0x000328000c1e1100 */
[----:B------:R-:W4:Y:S01]  /*2e5f0*/  LDL R39, [R1+0x304] ;  /* 0x0003040001277983 */ /* 0x000f220000100800 */
[----:B0-----:R-:W-:-:S02]  /*2e600*/  PRMT R8, RZ, 0x7610, R8 ;  /* 0x00007610ff087816 */ /* 0x001fc40000000008 */
[----:B------:R-:W-:Y:S01]  /*2e610*/  PRMT R9, RZ, 0x7610, R9 ;  /* 0x00007610ff097816 */ /* 0x000fe20000000009 */
[----:B------:R-:W4:Y:S01]  /*2e620*/  LDL R38, [R1+0x308] ;  /* 0x0003080001267983 */ /* 0x000f220000100800 */
[----:B-1----:R-:W-:Y:S02]  /*2e630*/  @!P3 IMAD.MOV.U32 R10, RZ, RZ, R136 ;  /* 0x000000ffff0ab224 */ /* 0x002fe400078e0088 */
[----:B------:R-:W-:Y:S01]  /*2e640*/  @!P3 IMAD.MOV.U32 R11, RZ, RZ, R135 ;  /* 0x000000ffff0bb224 */ /* 0x000fe200078e0087 */
[----:B------:R-:W4:Y:S04]  /*2e650*/  LDL R41, [R1+0x314] ;  /* 0x0003140001297983 */ /* 0x000f280000100800 */
[----:B------:R0:W4:Y:S04]  /*2e660*/  @!P3 LDG.E.U8 R8, desc[UR24][R10.64] ;  /* 0x000000180a08b981 */ /* 0x000128000c1e1100 */
[----:B------:R-:W4:Y:S04]  /*2e670*/  LDL R40, [R1+0x318] ;  /* 0x0003180001287983 */ /* 0x000f280000100800 */
[----:B------:R-:W4:Y:S01]  /*2e680*/  LDL R43, [R1+0x324] ;  /* 0x00032400012b7983 */ /* 0x000f220000100800 */
[----:B0-----:R-:W-:-:S02]  /*2e690*/  PRMT R10, RZ, 0x7610, R10 ;  /* 0x00007610ff0a7816 */ /* 0x001fc4000000000a */
[----:B------:R-:W-:Y:S01]  /*2e6a0*/  PRMT R11, RZ, 0x7610, R11 ;  /* 0x00007610ff0b7816 */ /* 0x000fe2000000000b */
[----:B------:R-:W4:Y:S04]  /*2e6b0*/  LDL R42, [R1+0x328] ;  /* 0x00032800012a7983 */ /* 0x000f280000100800 */
        /* <DEDUP_REMOVED lines=32> */
[----:B--2---:R3:W2:Y:S04]  /*2e8c0*/  @!P3 LDG.E.U8 R9, desc[UR24][R12.64] ;  /* 0x000000180c09b981 */ /* 0x0046a8000c1e1100 */
[----:B------:R-:W2:Y:S04]  /*2e8d0*/  LDL R77, [R1+0x444] ;  /* 0x00044400014d7983 */ /* 0x000ea80000100800 */
[----:B------:R-:W2:Y:S01]  /*2e8e0*/  LDL R76, [R1+0x448] ;  /* 0x00044800014c7983 */ /* 0x000ea20000100800 */
[----:B---3--:R-:W-:-:S02]  /*2e8f0*/  @!P3 IMAD.MOV.U32 R12, RZ, RZ, R20 ;  /* 0x000000ffff0cb224 */ /* 0x008fc400078e0014 */
[----:B------:R-:W-:Y:S01]  /*2e900*/  @!P3 IMAD.MOV.U32 R13, RZ, RZ, R21 ;  /* 0x000000ffff0db224 */ /* 0x000fe200078e0015 */
[----:B------:R-:W3:Y:S04]  /*2e910*/  LDL R20, [R1+0x2b0] ;  /* 0x0002b00001147983 */ /* 0x000ee80000100800 */
[----:B------:R-:W3:Y:S04]  /*2e920*/  LDL R21, [R1+0x2ac] ;  /* 0x0002ac0001157983 */ /* 0x000ee80000100800 */
[----:B------:R0:W2:Y:S04]  /*2e930*/  @!P3 LDG.E.U8 R10, desc[UR24][R12.64] ;  /* 0x000000180c0ab981 */ /* 0x0000a8000c1e1100 */
[----:B------:R1:W2:Y:S04]  /*2e940*/  @!P3 LDG.E.U8 R11, desc[UR24][R14.64] ;  /* 0x000000180e0bb981 */ /* 0x0002a8000c1e1100 */
[----:B------:R-:W2:Y:S01]  /*2e950*/  LDL R79, [R1+0x464] ;  /* 0x00046400014f7983 */ /* 0x000ea20000100800 */
[----:B0-----:R-:W-:-:S03]  /*2e960*/  PRMT R13, RZ, 0x7610, R13 ;  /* 0x00007610ff0d7816 */ /* 0x001fc6000000000d */
[----:B------:R-:W2:Y:S01]  /*2e970*/  LDL R78, [R1+0x468] ;  /* 0x00046800014e7983 */ /* 0x000ea20000100800 */
[----:B-1----:R-:W-:Y:S02]  /*2e980*/  @!P3 IMAD.MOV.U32 R14, RZ, RZ, R22 ;  /* 0x000000ffff0eb224 */ /* 0x002fe400078e0016 */
[----:B------:R-:W-:Y:S01]  /*2e990*/  @!P3 IMAD.MOV.U32 R15, RZ, RZ, R23 ;  /* 0x000000ffff0fb224 */ /* 0x000fe200078e0017 */
[----:B------:R0:W2:Y:S04]  /*2e9a0*/  @!P3 LDG.E.U8 R13, desc[UR24][R16.64] ;  /* 0x00000018100db981 */ /* 0x0000a8000c1e1100 */
[----:B------:R-:W2:Y:S04]  /*2e9b0*/  LDL R23, [R1+0x2bc] ;  /* 0x0002bc0001177983 */ /* 0x000ea80000100800 */
[----:B------:R-:W2:Y:S01]  /*2e9c0*/  LDL R22, [R1+0x2c0] ;  /* 0x0002c00001167983 */ /* 0x000ea20000100800 */
[----:B0-----:R-:W-:-:S02]  /*2e9d0*/  @!P3 IMAD.MOV.U32 R16, RZ, RZ, R24 ;  /* 0x000000ffff10b224 */ /* 0x001fc400078e0018 */
[----:B------:R-:W-:Y:S01]  /*2e9e0*/  @!P3 IMAD.MOV.U32 R17, RZ, RZ, R25 ;  /* 0x000000ffff11b224 */ /* 0x000fe200078e0019 */
[----:B------:R-:W4:Y:S01]  /*2e9f0*/  LDL R24, [R1+0x2d0] ;  /* 0x0002d00001187983 */ /* 0x000f220000100800 */
[----:B------:R-:W-:-:S03]  /*2ea00*/  PRMT R12, RZ, 0x7610, R12 ;  /* 0x00007610ff0c7816 */ /* 0x000fc6000000000c */
[----:B------:R-:W4:Y:S04]  /*2ea10*/  LDL R25, [R1+0x2cc] ;  /* 0x0002cc0001197983 */ /* 0x000f280000100800 */
[----:B------:R0:W5:Y:S04]  /*2ea20*/  @!P3 LDG.E.U8 R12, desc[UR24][R14.64] ;  /* 0x000000180e0cb981 */ /* 0x000168000c1e1100 */
[----:B------:R-:W5:Y:S04]  /*2ea30*/  LDL R81, [R1+0x454] ;  /* 0x0004540001517983 */ /* 0x000f680000100800 */
[----:B------:R-:W5:Y:S01]  /*2ea40*/  LDL R80, [R1+0x458] ;  /* 0x0004580001507983 */ /* 0x000f620000100800 */
[----:B0-----:R-:W-:-:S03]  /*2ea50*/  PRMT R15, RZ, 0x7610, R15 ;  /* 0x00007610ff0f7816 */ /* 0x001fc6000000000f */
[----:B------:R-:W5:Y:S04]  /*2ea60*/  LDL R83, [R1+0x474] ;  /* 0x0004740001537983 */ /* 0x000f680000100800 */
[----:B------:R0:W5:Y:S04]  /*2ea70*/  @!P3 LDG.E.U8 R15, desc[UR24][R18.64] ;  /* 0x00000018120fb981 */ /* 0x000168000c1e1100 */
[----:B------:R-:W5:Y:S04]  /*2ea80*/  LDL R82, [R1+0x478] ;  /* 0x0004780001527983 */ /* 0x000f680000100800 */
[----:B------:R-:W5:Y:S01]  /*2ea90*/  LDL R134, [R1+0x484] ;  /* 0x0004840001867983 */ /* 0x000f620000100800 */
[----:B0-----:R-:W-:-:S02]  /*2eaa0*/  @!P3 IMAD.MOV.U32 R18, RZ, RZ, R26 ;  /* 0x000000ffff12b224 */ /* 0x001fc400078e001a */
[----:B------:R-:W-:Y:S01]  /*2eab0*/  @!P3 IMAD.MOV.U32 R19, RZ, RZ, R27 ;  /* 0x000000ffff13b224 */ /* 0x000fe200078e001b */
[----:B------:R-:W5:Y:S04]  /*2eac0*/  LDL R26, [R1+0x2e0] ;  /* 0x0002e000011a7983 */ /* 0x000f680000100800 */
[----:B------:R-:W5:Y:S01]  /*2ead0*/  LDL R27, [R1+0x2dc] ;  /* 0x0002dc00011b7983 */ /* 0x000f620000100800 */
[----:B------:R-:W-:-:S03]  /*2eae0*/  PRMT R14, RZ, 0x7610, R14 ;  /* 0x00007610ff0e7816 */ /* 0x000fc6000000000e */
[----:B------:R-:W5:Y:S04]  /*2eaf0*/  LDL R133, [R1+0x488] ;  /* 0x0004880001857983 */ /* 0x000f680000100800 */
[----:B------:R0:W5:Y:S04]  /*2eb00*/  @!P3 LDG.E.U8 R14, desc[UR24][R16.64] ;  /* 0x00000018100eb981 */ /* 0x000168000c1e1100 */
[----:B------:R-:W5:Y:S04]  /*2eb10*/  LDL R132, [R1+0x494] ;  /* 0x0004940001847983 */ /* 0x000f680000100800 */
[----:B------:R-:W5:Y:S01]  /*2eb20*/  LDL R131, [R1+0x498] ;  /* 0x0004980001837983 */ /* 0x000f620000100800 */
[----:B0-----:R-:W-:-:S02]  /*2eb30*/  PRMT R16, RZ, 0x7610, R16 ;  /* 0x00007610ff107816 */ /* 0x001fc40000000010 */
[----:B------:R-:W-:Y:S01]  /*2eb40*/  PRMT R17, RZ, 0x7610, R17 ;  /* 0x00007610ff117816 */ /* 0x000fe20000000011 */
[----:B------:R-:W5:Y:S04]  /*2eb50*/  LDL R130, [R1+0x49c] ;  /* 0x00049c0001827983 */ /* 0x000f680000100800 */
[----:B------:R0:W5:Y:S04]  /*2eb60*/  @!P3 LDG.E.U8 R16, desc[UR24][R18.64] ;  /* 0x000000181210b981 */ /* 0x000168000c1e1100 */
[----:B------:R-:W5:Y:S04]  /*2eb70*/  LDL R129, [R1+0x4a0] ;  /* 0x0004a00001817983 */ /* 0x000f680000100800 */
[----:B------:R-:W5:Y:S01]  /*2eb80*/  LDL R136, [R1+0x4c4] ;  /* 0x0004c40001887983 */ /* 0x000f620000100800 */
[----:B0-----:R-:W-:-:S02]  /*2eb90*/  PRMT R18, RZ, 0x7610, R18 ;  /* 0x00007610ff127816 */ /* 0x001fc40000000012 */
[----:B------:R-:W-:Y:S01]  /*2eba0*/  PRMT R19, RZ, 0x7610, R19 ;  /* 0x00007610ff137816 */ /* 0x000fe20000000013 */
[----:B------:R-:W5:Y:S04]  /*2ebb0*/  LDL R135, [R1+0x4c8] ;  /* 0x0004c80001877983 */ /* 0x000f680000100800 */
[----:B---3--:R0:W3:Y:S02]  /*2ebc0*/  @!P3 LDG.E.U8 R17, desc[UR24][R20.64] ;  /* 0x000000181411b981 */ /* 0x0080e4000c1e1100 */
[----:B0-----:R-:W-:Y:S02]  /*2ebd0*/  @!P3 IMAD.MOV.U32 R20, RZ, RZ, R28 ;  /* 0x000000ffff14b224 */ /* 0x001fe400078e001c */
[----:B------:R-:W-:Y:S01]  /*2ebe0*/  @!P3 IMAD.MOV.U32 R21, RZ, RZ, R29 ;  /* 0x000000ffff15b224 */ /* 0x000fe200078e001d */
[----:B------:R-:W3:Y:S04]  /*2ebf0*/  LDL R28, [R1+0x2f0] ;  /* 0x0002f000011c7983 */ /* 0x000ee80000100800 */
[----:B------:R-:W3:Y:S04]  /*2ec00*/  LDL R29, [R1+0x2ec] ;  /* 0x0002ec00011d7983 */ /* 0x000ee80000100800 */
[----:B------:R0:W3:Y:S04]  /*2ec10*/  @!P3 LDG.E.U8 R18, desc[UR24][R20.64] ;  /* 0x000000181412b981 */ /* 0x0000e8000c1e1100 */
[----:B--2---:R1:W2:Y:S01]  /*2ec20*/  @!P3 LDG.E.U8 R19, desc[UR24][R22.64] ;  /* 0x000000181613b981 */ /* 0x0042a2000c1e1100 */
[----:B0-----:R-:W-:-:S02]  /*2ec30*/  PRMT R21, RZ, 0x7610, R21 ;  /* 0x00007610ff157816 */ /* 0x001fc40000000015 */
[----:B------:R-:W-:-:S04]  /*2ec40*/  PRMT R20, RZ, 0x7610, R20 ;  /* 0x00007610ff147816 */ /* 0x000fc80000000014 */
[----:B----4-:R0:W4:Y:S01]  /*2ec50*/  @!P3 LDG.E.U8 R21, desc[UR24][R24.64] ;  /* 0x000000181815b981 */ /* 0x010122000c1e1100 */
[----:B-1----:R-:W-:Y:S02]  /*2ec60*/  @!P3 IMAD.MOV.U32 R22, RZ, RZ, R30 ;  /* 0x000000ffff16b224 */ /* 0x002fe400078e001e */
[----:B------:R-:W-:Y:S01]  /*2ec70*/  @!P3 IMAD.MOV.U32 R23, RZ, RZ, R31 ;  /* 0x000000ffff17b224 */ /* 0x000fe200078e001f */
[----:B------:R-:W2:Y:S04]  /*2ec80*/  LDL R30, [R1+0x300] ;  /* 0x00030000011e7983 */ /* 0x000ea80000100800 */
[----:B------:R-:W2:Y:S01]  /*2ec90*/  LDL R31, [R1+0x2fc] ;  /* 0x0002fc00011f7983 */ /* 0x000ea20000100800 */
[----:B0-----:R-:W-:Y:S02]  /*2eca0*/  @!P3 IMAD.MOV.U32 R24, RZ, RZ, R32 ;  /* 0x000000ffff18b224 */ /* 0x001fe400078e0020 */
[----:B------:R-:W-:Y:S01]  /*2ecb0*/  @!P3 IMAD.MOV.U32 R25, RZ, RZ, R33 ;  /* 0x000000ffff19b224 */ /* 0x000fe200078e0021 */
[----:B------:R-:W4:Y:S04]  /*2ecc0*/  LDL R32, [R1+0x310] ;  /* 0x0003100001207983 */ /* 0x000f280000100800 */
[----:B------:R-:W4:Y:S04]  /*2ecd0*/  LDL R33, [R1+0x30c] ;  /* 0x00030c0001217983 */ /* 0x000f280000100800 */
[----:B------:R0:W4:Y:S02]  /*2ece0*/  @!P3 LDG.E.U8 R20, desc[UR24][R22.64] ;  /* 0x000000181614b981 */ /* 0x000124000c1e1100 */
[----:B0-----:R-:W-:-:S06]  /*2ecf0*/  PRMT R23, RZ, 0x7610, R23 ;  /* 0x00007610ff177816 */ /* 0x001fcc0000000017 */
[----:B-----5:R0:W5:Y:S02]  /*2ed00*/  @!P3 LDG.E.U8 R23, desc[UR24][R26.64] ;  /* 0x000000181a17b981 */ /* 0x020164000c1e1100 */
[----:B0-----:R-:W-:Y:S02]  /*2ed10*/  @!P3 IMAD.MOV.U32 R26, RZ, RZ, R34 ;  /* 0x000000ffff1ab224 */ /* 0x001fe400078e0022 */
[----:B------:R-:W-:Y:S01]  /*2ed20*/  @!P3 IMAD.MOV.U32 R27, RZ, RZ, R35 ;  /* 0x000000ffff1bb224 */ /* 0x000fe200078e0023 */
[----:B------:R-:W5:Y:S04]  /*2ed30*/  LDL R34, [R1+0x320] ;  /* 0x0003200001227983 */ /* 0x000f680000100800 */
[----:B------:R-:W5:Y:S01]  /*2ed40*/  LDL R35, [R1+0x31c] ;  /* 0x00031c0001237983 */ /* 0x000f620000100800 */
[----:B------:R-:W-:-:S06]  /*2ed50*/  PRMT R22, RZ, 0x7610, R22 ;  /* 0x00007610ff167816 */ /* 0x000fcc0000000016 */
[----:B------:R0:W5:Y:S02]  /*2ed60*/  @!P3 LDG.E.U8 R22, desc[UR24][R24.64] ;  /* 0x000000181816b981 */ /* 0x000164000c1e1100 */
[----:B0-----:R-:W-:Y:S02]  /*2ed70*/  PRMT R24, RZ, 0x7610, R24 ;  /* 0x00007610ff187816 */ /* 0x001fe40000000018 */
[----:B------:R-:W-:-:S04]  /*2ed80*/  PRMT R25, RZ, 0x7610, R25 ;  /* 0x00007610ff197816 */ /* 0x000fc80000000019 */
[----:B------:R0:W5:Y:S02]  /*2ed90*/  @!P3 LDG.E.U8 R24, desc[UR24][R26.64] ;  /* 0x000000181a18b981 */ /* 0x000164000c1e1100 */
[----:B0-----:R-:W-:Y:S02]  /*2eda0*/  PRMT R26, RZ, 0x7610, R26 ;  /* 0x00007610ff1a7816 */ /* 0x001fe4000000001a */
[----:B------:R-:W-:Y:S01]  /*2edb0*/  PRMT R27, RZ, 0x7610, R27 ;  /* 0x00007610ff1b7816 */ /* 0x000fe2000000001b */
        /* <DEDUP_REMOVED lines=100> */
[----:B------:R0:W3:Y:S04]  /*2f400*/  @!P3 LDG.E.U8 R50, desc[UR24][R52.64] ;  /* 0x000000183432b981 */ /* 0x0000e8000c1e1100 */
[----:B------:R-:W3:Y:S01]  /*2f410*/  LDL R61, [R1+0x3ec] ;  /* 0x0003ec00013d7983 */ /* 0x000ee20000100800 */
[----:B0-----:R-:W-:-:S03]  /*2f420*/  PRMT R53, RZ, 0x7610, R53 ;  /* 0x00007610ff357816 */ /* 0x001fc60000000035 */
[----:B--2---:R0:W2:Y:S01]  /*2f430*/  @!P3 LDG.E.U8 R51, desc[UR24][R54.64] ;  /* 0x000000183633b981 */ /* 0x0040a2000c1e1100 */
[----:B------:R-:W-:-:S03]  /*2f440*/  PRMT R52, RZ, 0x7610, R52 ;  /* 0x00007610ff347816 */ /* 0x000fc60000000034 */
[----:B----4-:R1:W4:Y:S01]  /*2f450*/  @!P3 LDG.E.U8 R53, desc[UR24][R56.64] ;  /* 0x000000183835b981 */ /* 0x010322000c1e1100 */
[----:B0-----:R-:W-:Y:S02]  /*2f460*/  @!P3 IMAD.MOV.U32 R54, RZ, RZ, R62 ;  /* 0x000000ffff36b224 */ /* 0x001fe400078e003e */
[----:B------:R-:W-:Y:S01]  /*2f470*/  @!P3 IMAD.MOV.U32 R55, RZ, RZ, R63 ;  /* 0x000000ffff37b224 */ /* 0x000fe200078e003f */
[----:B------:R-:W2:Y:S04]  /*2f480*/  LDL R62, [R1+0x400] ;  /* 0x00040000013e7983 */ /* 0x000ea80000100800 */
[----:B------:R-:W2:Y:S01]  /*2f490*/  LDL R63, [R1+0x3fc] ;  /* 0x0003fc00013f7983 */ /* 0x000ea20000100800 */
[----:B-1----:R-:W-:Y:S02]  /*2f4a0*/  @!P3 IMAD.MOV.U32 R56, RZ, RZ, R68 ;  /* 0x000000ffff38b224 */ /* 0x002fe400078e0044 */
        /* <DEDUP_REMOVED lines=22> */
[----:B------:R-:W3:Y:S04]  /*2f610*/  @!P3 LDG.E.U8 R58, desc[UR24][R60.64] ;  /* 0x000000183c3ab981 */ /* 0x000ee8000c1e1100 */
[----:B--2---:R4:W2:Y:S02]  /*2f620*/  @!P3 LDG.E.U8 R59, desc[UR24][R62.64] ;  /* 0x000000183e3bb981 */ /* 0x0048a4000c1e1100 */
[----:B----4-:R-:W-:-:S02]  /*2f630*/  @!P3 IMAD.MOV.U32 R62, RZ, RZ, R68 ;  /* 0x000000ffff3eb224 */ /* 0x010fc400078e0044 */
[----:B------:R-:W-:Y:S01]  /*2f640*/  @!P3 IMAD.MOV.U32 R63, RZ, RZ, R69 ;  /* 0x000000ffff3fb224 */ /* 0x000fe200078e0045 */
[----:B------:R-:W4:Y:S04]  /*2f650*/  LDL R68, [R1+0x430] ;  /* 0x0004300001447983 */ /* 0x000f280000100800 */
[----:B------:R-:W4:Y:S01]  /*2f660*/  LDL R69, [R1+0x42c] ;  /* 0x00042c0001457983 */ /* 0x000f220000100800 */
[----:B------:R-:W-:-:S06]  /*2f670*/  PRMT R61, RZ, 0x7610, R61 ;  /* 0x00007610ff3d7816 */ /* 0x000fcc000000003d */
[----:B-----5:R0:W5:Y:S02]  /*2f680*/  @!P3 LDG.E.U8 R61, desc[UR24][R64.64] ;  /* 0x00000018403db981 */ /* 0x020164000c1e1100 */
[----:B0-----:R-:W-:Y:S02]  /*2f690*/  @!P3 IMAD.MOV.U32 R64, RZ, RZ, R70 ;  /* 0x000000ffff40b224 */ /* 0x001fe400078e0046 */
[----:B------:R-:W-:Y:S01]  /*2f6a0*/  @!P3 IMAD.MOV.U32 R65, RZ, RZ, R71 ;  /* 0x000000ffff41b224 */ /* 0x000fe200078e0047 */
[----:B------:R-:W2:Y:S04]  /*2f6b0*/  LDL R70, [R1+0x440] ;  /* 0x0004400001467983 */ /* 0x000ea80000100800 */
[----:B------:R-:W2:Y:S01]  /*2f6c0*/  LDL R71, [R1+0x43c] ;  /* 0x00043c0001477983 */ /* 0x000ea20000100800 */
        /* <DEDUP_REMOVED lines=12> */
[----:B------:R-:W5:Y:S04]  /*2f790*/  @!P3 LDG.E.U8 R64, desc[UR24][R66.64] ;  /* 0x000000184240b981 */ /* 0x000f68000c1e1100 */
[----:B----4-:R0:W4:Y:S02]  /*2f7a0*/  @!P3 LDG.E.U8 R65, desc[UR24][R68.64] ;  /* 0x000000184441b981 */ /* 0x010124000c1e1100 */
[----:B0-----:R-:W-:-:S02]  /*2f7b0*/  @!P3 IMAD.MOV.U32 R68, RZ, RZ, R72 ;  /* 0x000000ffff44b224 */ /* 0x001fc400078e0048 */
[----:B------:R-:W-:Y:S01]  /*2f7c0*/  @!P3 IMAD.MOV.U32 R69, RZ, RZ, R73 ;  /* 0x000000ffff45b224 */ /* 0x000fe200078e0049 */
[----:B------:R-:W4:Y:S04]  /*2f7d0*/  LDL R72, [R1+0x450] ;  /* 0x0004500001487983 */ /* 0x000f280000100800 */
[----:B------:R-:W4:Y:S01]  /*2f7e0*/  LDL R73, [R1+0x44c] ;  /* 0x00044c0001497983 */ /* 0x000f220000100800 */
[----:B------:R-:W-:-:S06]  /*2f7f0*/  PRMT R67, RZ, 0x7610, R67 ;  /* 0x00007610ff437816 */ /* 0x000fcc0000000043 */
[----:B--2---:R0:W2:Y:S02]  /*2f800*/  @!P3 LDG.E.U8 R67, desc[UR24][R70.64] ;  /* 0x000000184643b981 */ /* 0x0040a4000c1e1100 */
[----:B0-----:R-:W-:Y:S02]  /*2f810*/  @!P3 IMAD.MOV.U32 R70, RZ, RZ, R76 ;  /* 0x000000ffff46b224 */ /* 0x001fe400078e004c */
[----:B------:R-:W-:Y:S01]  /*2f820*/  @!P3 IMAD.MOV.U32 R71, RZ, RZ, R77 ;  /* 0x000000ffff47b224 */ /* 0x000fe200078e004d */
[----:B------:R-:W2:Y:S04]  /*2f830*/  LDL R76, [R1+0x470] ;  /* 0x00047000014c7983 */ /* 0x000ea80000100800 */
[----:B------:R-:W2:Y:S01]  /*2f840*/  LDL R77, [R1+0x46c] ;  /* 0x00046c00014d7983 */ /* 0x000ea20000100800 */
[----:B------:R-:W-:-:S06]  /*2f850*/  PRMT R66, RZ, 0x7610, R66 ;  /* 0x00007610ff427816 */ /* 0x000fcc0000000042 */
[----:B------:R0:W5:Y:S02]  /*2f860*/  @!P3 LDG.E.U8 R66, desc[UR24][R68.64] ;  /* 0x000000184442b981 */ /* 0x000164000c1e1100 */
[----:B0-----:R-:W-:-:S06]  /*2f870*/  PRMT R68, RZ, 0x7610, R68 ;  /* 0x00007610ff447816 */ /* 0x001fcc0000000044 */
[----:B------:R0:W5:Y:S01]  /*2f880*/  @!P3 LDG.E.U8 R68, desc[UR24][R70.64] ;  /* 0x000000184644b981 */ /* 0x000162000c1e1100 */
[----:B------:R-:W-:Y:S02]  /*2f890*/  PRMT R69, RZ, 0x7610, R69 ;  /* 0x00007610ff457816 */ /* 0x000fe40000000045 */
[----:B0-----:R-:W-:Y:S02]  /*2f8a0*/  PRMT R71, RZ, 0x7610, R71 ;  /* 0x00007610ff477816 */ /* 0x001fe40000000047 */
[----:B------:R-:W-:-:S04]  /*2f8b0*/  PRMT R70, RZ, 0x7610, R70 ;  /* 0x00007610ff467816 */ /* 0x000fc80000000046 */
[----:B---3--:R0:W3:Y:S02]  /*2f8c0*/  @!P3 LDG.E.U8 R71, desc[UR24][R74.64] ;  /* 0x000000184a47b981 */ /* 0x0080e4000c1e1100 */
[----:B0-----:R-:W-:Y:S02]  /*2f8d0*/  @!P3 IMAD.MOV.U32 R74, RZ, RZ, R78 ;  /* 0x000000ffff4ab224 */ /* 0x001fe400078e004e */
[----:B------:R-:W-:Y:S01]  /*2f8e0*/  @!P3 IMAD.MOV.U32 R75, RZ, RZ, R79 ;  /* 0x000000ffff4bb224 */ /* 0x000fe200078e004f */
[----:B------:R-:W3:Y:S04]  /*2f8f0*/  LDL R78, [R1+0x480] ;  /* 0x00048000014e7983 */ /* 0x000ee80000100800 */
[----:B------:R-:W3:Y:S04]  /*2f900*/  LDL R79, [R1+0x47c] ;  /* 0x00047c00014f7983 */ /* 0x000ee80000100800 */
[----:B----4-:R0:W4:Y:S02]  /*2f910*/  @!P3 LDG.E.U8 R69, desc[UR24][R72.64] ;  /* 0x000000184845b981 */ /* 0x010124000c1e1100 */
[----:B0-----:R-:W-:-:S02]  /*2f920*/  @!P3 IMAD.MOV.U32 R72, RZ, RZ, R80 ;  /* 0x000000ffff48b224 */ /* 0x001fc400078e0050 */
[----:B------:R-:W-:Y:S01]  /*2f930*/  @!P3 IMAD.MOV.U32 R73, RZ, RZ, R81 ;  /* 0x000000ffff49b224 */ /* 0x000fe200078e0051 */
[----:B------:R-:W4:Y:S04]  /*2f940*/  LDL R80, [R1+0x490] ;  /* 0x0004900001507983 */ /* 0x000f280000100800 */
[----:B------:R-:W4:Y:S04]  /*2f950*/  LDL R81, [R1+0x48c] ;  /* 0x00048c0001517983 */ /* 0x000f280000100800 */
[----:B------:R0:W5:Y:S02]  /*2f960*/  @!P3 LDG.E.U8 R70, desc[UR24][R72.64] ;  /* 0x000000184846b981 */ /* 0x000164000c1e1100 */
[----:B0-----:R-:W-:-:S06]  /*2f970*/  PRMT R73, RZ, 0x7610, R73 ;  /* 0x00007610ff497816 */ /* 0x001fcc0000000049 */
[----:B--2---:R0:W2:Y:S02]  /*2f980*/  @!P3 LDG.E.U8 R73, desc[UR24][R76.64] ;  /* 0x000000184c49b981 */ /* 0x0040a4000c1e1100 */
        /* <DEDUP_REMOVED lines=16> */
[----:B------:R-:W3:Y:S04]  /*2fa90*/  LDL R134, [R1+0x4b4] ;  /* 0x0004b40001867983 */ /* 0x000ee80000100800 */
[----:B----4-:R1:W4:Y:S01]  /*2faa0*/  @!P3 LDG.E.U8 R77, desc[UR24][R80.64] ;  /* 0x00000018504db981 */ /* 0x010322000c1e1100 */
[----:B0-----:R-:W-:-:S02]  /*2fab0*/  PRMT R78, RZ, 0x7610, R78 ;  /* 0x00007610ff4e7816 */ /* 0x001fc4000000004e */
[----:B------:R-:W-:Y:S01]  /*2fac0*/  PRMT R79, RZ, 0x7610, R79 ;  /* 0x00007610ff4f7816 */ /* 0x000fe2000000004f */
[----:B-1----:R-:W-:Y:S02]  /*2fad0*/  @!P3 IMAD.MOV.U32 R80, RZ, RZ, R131 ;  /* 0x000000ffff50b224 */ /* 0x002fe400078e0083 */
[----:B------:R-:W-:Y:S01]  /*2fae0*/  @!P3 IMAD.MOV.U32 R81, RZ, RZ, R132 ;  /* 0x000000ffff51b224 */ /* 0x000fe200078e0084 */
[----:B------:R-:W3:Y:S04]  /*2faf0*/  LDL R131, [R1+0x4c0] ;  /* 0x0004c00001837983 */ /* 0x000ee80000100800 */
[----:B------:R0:W3:Y:S04]  /*2fb00*/  @!P3 LDG.E.U8 R78, desc[UR24][R80.64] ;  /* 0x00000018504eb981 */ /* 0x0000e8000c1e1100 */
[----:B------:R-:W3:Y:S01]  /*2fb10*/  LDL R132, [R1+0x4bc] ;  /* 0x0004bc0001847983 */ /* 0x000ee20000100800 */
[----:B0-----:R-:W-:-:S02]  /*2fb20*/  @!P3 IMAD.MOV.U32 R80, RZ, RZ, R129 ;  /* 0x000000ffff50b224 */ /* 0x001fc400078e0081 */
[----:B------:R-:W-:Y:S01]  /*2fb30*/  @!P3 IMAD.MOV.U32 R81, RZ, RZ, R130 ;  /* 0x000000ffff51b224 */ /* 0x000fe200078e0082 */
[----:B------:R-:W3:Y:S04]  /*2fb40*/  LDL R129, [R1+0x4d0] ;  /* 0x0004d00001817983 */ /* 0x000ee80000100800 */
[----:B------:R0:W3:Y:S04]  /*2fb50*/  @!P3 LDG.E.U8 R79, desc[UR24][R80.64] ;  /* 0x00000018504fb981 */ /* 0x0000e8000c1e1100 */
[----:B------:R-:W3:Y:S01]  /*2fb60*/  LDL R130, [R1+0x4cc] ;  /* 0x0004cc0001827983 */ /* 0x000ee20000100800 */
[----:B0-----:R-:W-:-:S06]  /*2fb70*/  PRMT R80, RZ, 0x7610, R80 ;  /* 0x00007610ff507816 */ /* 0x001fcc0000000050 */
[----:B--2---:R0:W2:Y:S04]  /*2fb80*/  @!P3 LDG.E.U8 R80, desc[UR24][R82.64] ;  /* 0x000000185250b981 */ /* 0x0040a8000c1e1100 */
[----:B------:R-:W0:Y:S04]  /*2fb90*/  LDL R82, [R1+0x4ac] ;  /* 0x0004ac0001527983 */ /* 0x000e280000100800 */
[----:B------:R-:W0:Y:S01]  /*2fba0*/  LDL R83, [R1+0x4b0] ;  /* 0x0004b00001537983 */ /* 0x000e220000100800 */
[----:B------:R-:W-:Y:S02]  /*2fbb0*/  PRMT R81, RZ, 0x7610, R81 ;  /* 0x00007610ff517816 */ /* 0x000fe40000000051 */
[----:B------:R-:W-:-:S02]  /*2fbc0*/  PRMT R85, RZ, 0x7610, R85 ;  /* 0x00007610ff557816 */ /* 0x000fc40000000055 */
[----:B0-----:R-:W-:-:S04]  /*2fbd0*/  @!P3 LOP3.LUT R83, R83, R82, RZ, 0x3c, !PT ;  /* 0x000000525353b212 */ /* 0x001fc800078e3cff */
[----:B------:R-:W-:-:S04]  /*2fbe0*/  @!P3 LOP3.LUT R82, R83, R82, RZ, 0x3c, !PT ;  /* 0x000000525352b212 */ /* 0x000fc800078e3cff */
[----:B------:R-:W-:-:S05]  /*2fbf0*/  @!P3 LOP3.LUT R83, R83, R82, RZ, 0x3c, !PT ;  /* 0x000000525353b212 */ /* 0x000fca00078e3cff */
[----:B------:R3:W2:Y:S02]  /*2fc00*/  @!P3 LDG.E.U8 R81, desc[UR24][R82.64] ;  /* 0x000000185251b981 */ /* 0x0006a4000c1e1100 */
[----:B---3--:R-:W-:Y:S02]  /*2fc10*/  @!P3 IMAD.MOV.U32 R82, RZ, RZ, R133 ;  /* 0x000000ffff52b224 */ /* 0x008fe400078e0085 */
[----:B------:R-:W-:Y:S01]  /*2fc20*/  @!P3 IMAD.MOV.U32 R83, RZ, RZ, R134 ;  /* 0x000000ffff53b224 */ /* 0x000fe200078e0086 */
[----:B------:R-:W3:Y:S04]  /*2fc30*/  LDL R133, [R1+0x4d8] ;  /* 0x0004d80001857983 */ /* 0x000ee80000100800 */
[----:B------:R-:W2:Y:S04]  /*2fc40*/  LDL R134, [R1+0x4d4] ;  /* 0x0004d40001867983 */ /* 0x000ea80000100800 */
[----:B------:R0:W4:Y:S02]  /*2fc50*/  @!P3 LDG.E.U8 R85, desc[UR24][R82.64] ;  /* 0x000000185255b981 */ /* 0x000124000c1e1100 */
[----:B0-----:R-:W-:-:S02]  /*2fc60*/  @!P3 IMAD.MOV.U32 R82, RZ, RZ, R131 ;  /* 0x000000ffff52b224 */ /* 0x001fc400078e0083 */
[----:B------:R-:W-:Y:S01]  /*2fc70*/  @!P3 IMAD.MOV.U32 R83, RZ, RZ, R132 ;  /* 0x000000ffff53b224 */ /* 0x000fe200078e0084 */
[----:B------:R-:W4:Y:S04]  /*2fc80*/  LDL R131, [R1+0x4e0] ;  /* 0x0004e00001837983 */ /* 0x000f280000100800 */
[----:B------:R-:W5:Y:S01]  /*2fc90*/  LDL R132, [R1+0x4dc] ;  /* 0x0004dc0001847983 */ /* 0x000f620000100800 */
[----:B------:R-:W-:Y:S02]  /*2fca0*/  PRMT R87, RZ, 0x7610, R87 ;  /* 0x00007610ff577816 */ /* 0x000fe40000000057 */
[----:B------:R-:W-:-:S04]  /*2fcb0*/  PRMT R89, RZ, 0x7610, R89 ;  /* 0x00007610ff597816 */ /* 0x000fc80000000059 */
[----:B------:R0:W5:Y:S01]  /*2fcc0*/  @!P3 LDG.E.U8 R87, desc[UR24][R82.64] ;  /* 0x000000185257b981 */ /* 0x000162000c1e1100 */
[----:B------:R-:W-:Y:S01]  /*2fcd0*/  PRMT R91, RZ, 0x7610, R91 ;  /* 0x00007610ff5b7816 */ /* 0x000fe2000000005b */
[----:B0-----:R-:W-:Y:S02]  /*2fce0*/  @!P3 IMAD.MOV.U32 R82, RZ, RZ, R135 ;  /* 0x000000ffff52b224 */ /* 0x001fe400078e0087 */
[----:B------:R-:W-:Y:S01]  /*2fcf0*/  @!P3 IMAD.MOV.U32 R83, RZ, RZ, R136 ;  /* 0x000000ffff53b224 */ /* 0x000fe200078e0088 */
[----:B------:R-:W-:Y:S01]  /*2fd00*/  PRMT R92, RZ, 0x7610, R92 ;  /* 0x00007610ff5c7816 */ /* 0x000fe2000000005c */
[----:B------:R-:W5:Y:S04]  /*2fd10*/  LDL R136, [R1+0x4ec] ;  /* 0x0004ec0001887983 */ /* 0x000f680000100800 */
[----:B------:R0:W5:Y:S01]  /*2fd20*/  @!P3 LDG.E.U8 R89, desc[UR24][R82.64] ;  /* 0x000000185259b981 */ /* 0x000162000c1e1100 */
[----:B------:R-:W-:-:S03]  /*2fd30*/  PRMT R93, RZ, 0x7610, R93 ;  /* 0x00007610ff5d7816 */ /* 0x000fc6000000005d */
[----:B------:R-:W5:Y:S01]  /*2fd40*/  LDL R135, [R1+0x4f0] ;  /* 0x0004f00001877983 */ /* 0x000f620000100800 */
[----:B0-----:R-:W-:Y:S02]  /*2fd50*/  @!P3 IMAD.MOV.U32 R82, RZ, RZ, R129 ;  /* 0x000000ffff52b224 */ /* 0x001fe400078e0081 */
[----:B------:R-:W-:Y:S01]  /*2fd60*/  @!P3 IMAD.MOV.U32 R83, RZ, RZ, R130 ;  /* 0x000000ffff53b224 */ /* 0x000fe200078e0082 */
[----:B------:R-:W5:Y:S04]  /*2fd70*/  LDL R129, [R1+0x4f8] ;  /* 0x0004f80001817983 */ /* 0x000f680000100800 */
[----:B------:R3:W5:Y:S04]  /*2fd80*/  @!P3 LDG.E.U8 R91, desc[UR24][R82.64] ;  /* 0x00000018525bb981 */ /* 0x000768000c1e1100 */
[----:B------:R-:W5:Y:S01]  /*2fd90*/  LDL R130, [R1+0x4f4] ;  /* 0x0004f40001827983 */ /* 0x000f620000100800 */
[----:B---3--:R-:W-:-:S03]  /*2fda0*/  @!P3 IMAD.MOV.U32 R82, RZ, RZ, R133 ;  /* 0x000000ffff52b224 */ /* 0x008fc600078e0085 */
[----:B------:R-:W3:Y:S01]  /*2fdb0*/  LDL R133, [R1+0x500] ;  /* 0x0005000001857983 */ /* 0x000ee20000100800 */
[----:B--2---:R-:W-:-:S03]  /*2fdc0*/  @!P3 IMAD.MOV.U32 R83, RZ, RZ, R134 ;  /* 0x000000ffff53b224 */ /* 0x004fc600078e0086 */
[----:B------:R-:W2:Y:S04]  /*2fdd0*/  LDL R134, [R1+0x4fc] ;  /* 0x0004fc0001867983 */ /* 0x000ea80000100800 */
[----:B------:R4:W2:Y:S02]  /*2fde0*/  @!P3 LDG.E.U8 R92, desc[UR24][R82.64] ;  /* 0x00000018525cb981 */ /* 0x0008a4000c1e1100 */
[----:B----4-:R-:W-:Y:S02]  /*2fdf0*/  @!P3 IMAD.MOV.U32 R82, RZ, RZ, R131 ;  /* 0x000000ffff52b224 */ /* 0x010fe400078e0083 */
[----:B------:R-:W4:Y:S01]  /*2fe00*/  LDL R131, [R1+0x508] ;  /* 0x0005080001837983 */ /* 0x000f220000100800 */
[----:B-----5:R-:W-:-:S03]  /*2fe10*/  @!P3 IMAD.MOV.U32 R83, RZ, RZ, R132 ;  /* 0x000000ffff53b224 */ /* 0x020fc600078e0084 */
[----:B------:R-:W5:Y:S04]  /*2fe20*/  LDL R132, [R1+0x504] ;  /* 0x0005040001847983 */ /* 0x000f680000100800 */
[----:B------:R0:W2:Y:S04]  /*2fe30*/  @!P3 LDG.E.U8 R93, desc[UR24][R82.64] ;  /* 0x00000018525db981 */ /* 0x0000a8000c1e1100 */
[----:B------:R-:W0:Y:S04]  /*2fe40*/  LDL R82, [R1+0x4e4] ;  /* 0x0004e40001527983 */ /* 0x000e280000100800 */
[----:B------:R-:W0:Y:S01]  /*2fe50*/  LDL R83, [R1+0x4e8] ;  /* 0x0004e80001537983 */ /* 0x000e220000100800 */
[----:B------:R-:W-:-:S02]  /*2fe60*/  PRMT R94, RZ, 0x7610, R94 ;  /* 0x00007610ff5e7816 */ /* 0x000fc4000000005e */
[----:B------:R-:W-:Y:S02]  /*2fe70*/  PRMT R95, RZ, 0x7610, R95 ;  /* 0x00007610ff5f7816 */ /* 0x000fe4000000005f */
[----:B------:R-:W-:Y:S02]  /*2fe80*/  PRMT R96, RZ, 0x7610, R96 ;  /* 0x00007610ff607816 */ /* 0x000fe40000000060 */
[----:B------:R-:W-:Y:S02]  /*2fe90*/  PRMT R97, RZ, 0x7610, R97 ;  /* 0x00007610ff617816 */ /* 0x000fe40000000061 */
[----:B------:R-:W-:Y:S02]  /*2fea0*/  PRMT R98, RZ, 0x7610, R98 ;  /* 0x00007610ff627816 */ /* 0x000fe40000000062 */
[----:B0-----:R-:W-:-:S04]  /*2feb0*/  @!P3 LOP3.LUT R83, R83, R82, RZ, 0x3c, !PT ;  /* 0x000000525353b212 */ /* 0x001fc800078e3cff */
[----:B------:R-:W-:-:S04]  /*2fec0*/  @!P3 LOP3.LUT R82, R83, R82, RZ, 0x3c, !PT ;  /* 0x000000525352b212 */ /* 0x000fc800078e3cff */
[----:B------:R-:W-:-:S05]  /*2fed0*/  @!P3 LOP3.LUT R83, R83, R82, RZ, 0x3c, !PT ;  /* 0x000000525353b212 */ /* 0x000fca00078e3cff */
[----:B------:R0:W5:Y:S02]  /*2fee0*/  @!P3 LDG.E.U8 R94, desc[UR24][R82.64] ;  /* 0x00000018525eb981 */ /* 0x000164000c1e1100 */
[----:B0-----:R-:W-:Y:S02]  /*2fef0*/  @!P3 IMAD.MOV.U32 R82, RZ, RZ, R135 ;  /* 0x000000ffff52b224 */ /* 0x001fe400078e0087 */
[----:B------:R-:W-:Y:S01]  /*2ff00*/  @!P3 IMAD.MOV.U32 R83, RZ, RZ, R136 ;  /* 0x000000ffff53b224 */ /* 0x000fe200078e0088 */
[----:B------:R-:W5:Y:S04]  /*2ff10*/  LDL R135, [R1+0x528] ;  /* 0x0005280001877983 */ /* 0x000f680000100800 */
[----:B------:R0:W5:Y:S04]  /*2ff20*/  @!P3 LDG.E.U8 R95, desc[UR24][R82.64] ;  /* 0x00000018525fb981 */ /* 0x000168000c1e1100 */
[----:B------:R-:W5:Y:S01]  /*2ff30*/  LDL R136, [R1+0x524] ;  /* 0x0005240001887983 */ /* 0x000f620000100800 */
[----:B0-----:R-:W-:-:S02]  /*2ff40*/  @!P3 IMAD.MOV.U32 R82, RZ, RZ, R129 ;  /* 0x000000ffff52b224 */ /* 0x001fc400078e0081 */
[----:B------:R-:W-:Y:S01]  /*2ff50*/  @!P3 IMAD.MOV.U32 R83, RZ, RZ, R130 ;  /* 0x000000ffff53b224 */ /* 0x000fe200078e0082 */
[----:B------:R-:W5:Y:S04]  /*2ff60*/  LDL R129, [R1+0x518] ;  /* 0x0005180001817983 */ /* 0x000f680000100800 */
[----:B------:R3:W5:Y:S04]  /*2ff70*/  @!P3 LDG.E.U8 R96, desc[UR24][R82.64] ;  /* 0x000000185260b981 */ /* 0x000768000c1e1100 */
[----:B------:R-:W5:Y:S01]  /*2ff80*/  LDL R130, [R1+0x514] ;  /* 0x0005140001827983 */ /* 0x000f620000100800 */
[----:B---3--:R-:W-:-:S02]  /*2ff90*/  @!P3 IMAD.MOV.U32 R82, RZ, RZ, R133 ;  /* 0x000000ffff52b224 */ /* 0x008fc400078e0085 */
[----:B--2---:R-:W-:Y:S01]  /*2ffa0*/  @!P3 IMAD.MOV.U32 R83, RZ, RZ, R134 ;  /* 0x000000ffff53b224 */ /* 0x004fe200078e0086 */
[----:B------:R-:W2:Y:S04]  /*2ffb0*/  LDL R133, [R1+0x520] ;  /* 0x0005200001857983 */ /* 0x000ea80000100800 */
[----:B------:R4:W3:Y:S04]  /*2ffc0*/  @!P3 LDG.E.U8 R97, desc[UR24][R82.64] ;  /* 0x000000185261b981 */ /* 0x0008e8000c1e1100 */
[----:B------:R-:W2:Y:S01]  /*2ffd0*/  LDL R134, [R1+0x51c] ;  /* 0x00051c0001867983 */ /* 0x000ea20000100800 */
[----:B----4-:R-:W-:-:S02]  /*2ffe0*/  @!P3 IMAD.MOV.U32 R82, RZ, RZ, R131 ;  /* 0x000000ffff52b224 */ /* 0x010fc400078e0083 */
[----:B-----5:R-:W-:Y:S01]  /*2fff0*/  @!P3 IMAD.MOV.U32 R83, RZ, RZ, R132 ;  /* 0x000000ffff53b224 */ /* 0x020fe200078e0084 */
[----:B------:R-:W-:Y:S01]  /*30000*/  PRMT R99, RZ, 0x7610, R99 ;  /* 0x00007610ff637816 */ /* 0x000fe20000000063 */
[----:B------:R-:W4:Y:S04]  /*30010*/  LDL R132, [R1+0x52c] ;  /* 0x00052c0001847983 */ /* 0x000f280000100800 */
[----:B------:R0:W5:Y:S04]  /*30020*/  @!P3 LDG.E.U8 R98, desc[UR24][R82.64] ;  /* 0x000000185262b981 */ /* 0x000168000c1e1100 */
[----:B------:R-:W2:Y:S04]  /*30030*/  LDL R131, [R1+0x530] ;  /* 0x0005300001837983 */ /* 0x000ea80000100800 */
[----:B------:R-:W0:Y:S04]  /*30040*/  LDL R82, [R1+0x50c] ;  /* 0x00050c0001527983 */ /* 0x000e280000100800 */
[----:B------:R-:W0:Y:S01]  /*30050*/  LDL R83, [R1+0x510] ;  /* 0x0005100001537983 */ /* 0x000e220000100800 */
[----:B------:R-:W-:-:S02]  /*30060*/  PRMT R100, RZ, 0x7610, R100 ;  /* 0x00007610ff647816 */ /* 0x000fc40000000064 */
[----:B------:R-:W-:Y:S02]  /*30070*/  PRMT R101, RZ, 0x7610, R101 ;  /* 0x00007610ff657816 */ /* 0x000fe40000000065 */
[----:B0-----:R-:W-:-:S04]  /*30080*/  @!P3 LOP3.LUT R83, R83, R82, RZ, 0x3c, !PT ;  /* 0x000000525353b212 */ /* 0x001fc800078e3cff */
[----:B------:R-:W-:-:S04]  /*30090*/  @!P3 LOP3.LUT R82, R83, R82, RZ, 0x3c, !PT ;  /* 0x000000525352b212 */ /* 0x000fc800078e3cff */
[----:B------:R-:W-:-:S05]  /*300a0*/  @!P3 LOP3.LUT R83, R83, R82, RZ, 0x3c, !PT ;  /* 0x000000525353b212 */ /* 0x000fca00078e3cff */
[----:B------:R0:W3:Y:S02]  /*300b0*/  @!P3 LDG.E.U8 R99, desc[UR24][R82.64] ;  /* 0x000000185263b981 */ /* 0x0000e4000c1e1100 */
[----:B0-----:R-:W-:Y:S02]  /*300c0*/  @!P3 IMAD.MOV.U32 R82, RZ, RZ, R129 ;  /* 0x000000ffff52b224 */ /* 0x001fe400078e0081 */
[----:B------:R-:W-:Y:S01]  /*300d0*/  @!P3 IMAD.MOV.U32 R83, RZ, RZ, R130 ;  /* 0x000000ffff53b224 */ /* 0x000fe200078e0082 */
[----:B------:R-:W3:Y:S04]  /*300e0*/  LDL R129, [R1+0x538] ;  /* 0x0005380001817983 */ /* 0x000ee80000100800 */
[----:B------:R-:W5:Y:S04]  /*300f0*/  LDL R130, [R1+0x534] ;  /* 0x0005340001827983 */ /* 0x000f680000100800 */
[----:B------:R2:W5:Y:S02]  /*30100*/  @!P3 LDG.E.U8 R100, desc[UR24][R82.64] ;  /* 0x000000185264b981 */ /* 0x000564000c1e1100 */
[----:B--2---:R-:W-:-:S02]  /*30110*/  @!P3 IMAD.MOV.U32 R82, RZ, RZ, R133 ;  /* 0x000000ffff52b224 */ /* 0x004fc400078e0085 */
[----:B------:R-:W-:Y:S01]  /*30120*/  @!P3 IMAD.MOV.U32 R83, RZ, RZ, R134 ;  /* 0x000000ffff53b224 */ /* 0x000fe200078e0086 */
[----:B------:R-:W2:Y:S04]  /*30130*/  LDL R133, [R1+0x540] ;  /* 0x0005400001857983 */ /* 0x000ea80000100800 */
[----:B------:R-:W2:Y:S01]  /*30140*/  LDL R134, [R1+0x53c] ;  /* 0x00053c0001867983 */ /* 0x000ea20000100800 */
[----:B------:R-:W-:-:S03]  /*30150*/  PRMT R102, RZ, 0x7610, R102 ;  /* 0x00007610ff667816 */ /* 0x000fc60000000066 */
[----:B------:R0:W2:Y:S01]  /*30160*/  @!P3 LDG.E.U8 R101, desc[UR24][R82.64] ;  /* 0x000000185265b981 */ /* 0x0000a2000c1e1100 */
[----:B------:R-:W-:Y:S01]  /*30170*/  PRMT R103, RZ, 0x7610, R103 ;  /* 0x00007610ff677816 */ /* 0x000fe20000000067 */
[----:B0-----:R-:W-:Y:S02]  /*30180*/  @!P3 IMAD.MOV.U32 R82, RZ, RZ, R135 ;  /* 0x000000ffff52b224 */ /* 0x001fe400078e0087 */
[----:B------:R-:W-:Y:S01]  /*30190*/  @!P3 IMAD.MOV.U32 R83, RZ, RZ, R136 ;  /* 0x000000ffff53b224 */ /* 0x000fe200078e0088 */
[----:B------:R-:W-:Y:S01]  /*301a0*/  PRMT R104, RZ, 0x7610, R104 ;  /* 0x00007610ff687816 */ /* 0x000fe20000000068 */
[----:B------:R-:W2:Y:S04]  /*301b0*/  LDL R136, [R1+0x54c] ;  /* 0x00054c0001887983 */ /* 0x000ea80000100800 */
[----:B------:R0:W2:Y:S01]  /*301c0*/  @!P3 LDG.E.U8 R102, desc[UR24][R82.64] ;  /* 0x000000185266b981 */ /* 0x0000a2000c1e1100 */
[----:B------:R-:W-:-:S03]  /*301d0*/  PRMT R105, RZ, 0x7610, R105 ;  /* 0x00007610ff697816 */ /* 0x000fc60000000069 */
[----:B------:R-:W2:Y:S01]  /*301e0*/  LDL R135, [R1+0x550] ;  /* 0x0005500001877983 */ /* 0x000ea20000100800 */
[----:B0-----:R-:W-:Y:S02]  /*301f0*/  @!P3 IMAD.MOV.U32 R82, RZ, RZ, R131 ;  /* 0x000000ffff52b224 */ /* 0x001fe400078e0083 */
[----:B----4-:R-:W-:Y:S01]  /*30200*/  @!P3 IMAD.MOV.U32 R83, RZ, RZ, R132 ;  /* 0x000000ffff53b224 */ /* 0x010fe200078e0084 */
[----:B------:R-:W4:Y:S04]  /*30210*/  LDL R131, [R1+0x560] ;  /* 0x0005600001837983 */ /* 0x000f280000100800 */
[----:B------:R3:W4:Y:S04]  /*30220*/  @!P3 LDG.E.U8 R103, desc[UR24][R82.64] ;  /* 0x000000185267b981 */ /* 0x000728000c1e1100 */
[----:B------:R-:W4:Y:S01]  /*30230*/  LDL R132, [R1+0x55c] ;  /* 0x00055c0001847983 */ /* 0x000f220000100800 */
[----:B---3--:R-:W-:-:S03]  /*30240*/  @!P3 IMAD.MOV.U32 R82, RZ, RZ, R129 ;  /* 0x000000ffff52b224 */ /* 0x008fc600078e0081 */
[----:B------:R-:W3:Y:S01]  /*30250*/  LDL R129, [R1+0x580] ;  /* 0x0005800001817983 */ /* 0x000ee20000100800 */
[----:B-----5:R-:W-:-:S03]  /*30260*/  @!P3 IMAD.MOV.U32 R83, RZ, RZ, R130 ;  /* 0x000000ffff53b224 */ /* 0x020fc600078e0082 */
[----:B------:R-:W5:Y:S04]  /*30270*/  LDL R130, [R1+0x57c] ;  /* 0x00057c0001827983 */ /* 0x000f680000100800 */
[----:B------:R2:W3:Y:S02]  /*30280*/  @!P3 LDG.E.U8 R104, desc[UR24][R82.64] ;  /* 0x000000185268b981 */ /* 0x0004e4000c1e1100 */
[----:B--2---:R-:W-:Y:S02]  /*30290*/  @!P3 IMAD.MOV.U32 R82, RZ, RZ, R133 ;  /* 0x000000ffff52b224 */ /* 0x004fe400078e0085 */
[----:B------:R-:W2:Y:S01]  /*302a0*/  LDL R133, [R1+0x5a0] ;  /* 0x0005a00001857983 */ /* 0x000ea20000100800 */
[----:B------:R-:W-:-:S03]  /*302b0*/  @!P3 IMAD.MOV.U32 R83, RZ, RZ, R134 ;  /* 0x000000ffff53b224 */ /* 0x000fc600078e0086 */
[----:B------:R-:W2:Y:S04]  /*302c0*/  LDL R134, [R1+0x59c] ;  /* 0x00059c0001867983 */ /* 0x000ea80000100800 */
        /* <DEDUP_REMOVED lines=11> */
[----:B------:R0:W2:Y:S02]  /*30380*/  @!P3 LDG.E.U8 R106, desc[UR24][R82.64] ;  /* 0x00000018526ab981 */ /* 0x0000a4000c1e1100 */
[----:B0-----:R-:W-:Y:S02]  /*30390*/  @!P3 IMAD.MOV.U32 R82, RZ, RZ, R135 ;  /* 0x000000ffff52b224 */ /* 0x001fe400078e0087 */
[----:B------:R-:W-:Y:S01]  /*303a0*/  @!P3 IMAD.MOV.U32 R83, RZ, RZ, R136 ;  /* 0x000000ffff53b224 */ /* 0x000fe200078e0088 */
[----:B------:R-:W2:Y:S04]  /*303b0*/  LDL R135, [R1+0x588] ;  /* 0x0005880001877983 */ /* 0x000ea80000100800 */
[----:B------:R4:W2:Y:S04]  /*303c0*/  @!P3 LDG.E.U8 R107, desc[UR24][R82.64] ;  /* 0x00000018526bb981 */ /* 0x0008a8000c1e1100 */
[----:B------:R-:W2:Y:S01]  /*303d0*/  LDL R136, [R1+0x584] ;  /* 0x0005840001887983 */ /* 0x000ea20000100800 */
[----:B----4-:R-:W-:-:S02]  /*303e0*/  @!P3 IMAD.MOV.U32 R82, RZ, RZ, R131 ;  /* 0x000000ffff52b224 */ /* 0x010fc400078e0083 */
[----:B------:R-:W-:Y:S01]  /*303f0*/  @!P3 IMAD.MOV.U32 R83, RZ, RZ, R132 ;  /* 0x000000ffff53b224 */ /* 0x000fe200078e0084 */
[----:B------:R-:W4:Y:S04]  /*30400*/  LDL R131, [R1+0x5d0] ;  /* 0x0005d00001837983 */ /* 0x000f280000100800 */
[----:B------:R3:W4:Y:S04]  /*30410*/  @!P3 LDG.E.U8 R108, desc[UR24][R82.64] ;  /* 0x00000018526cb981 */ /* 0x000728000c1e1100 */
[----:B------:R-:W4:Y:S01]  /*30420*/  LDL R132, [R1+0x5cc] ;  /* 0x0005cc0001847983 */ /* 0x000f220000100800 */
[----:B---3--:R-:W-:-:S02]  /*30430*/  @!P3 IMAD.MOV.U32 R82, RZ, RZ, R129 ;  /* 0x000000ffff52b224 */ /* 0x008fc400078e0081 */
[----:B-----5:R-:W-:Y:S01]  /*30440*/  @!P3 IMAD.MOV.U32 R83, RZ, RZ, R130 ;  /* 0x000000ffff53b224 */ /* 0x020fe200078e0082 */
[----:B------:R-:W3:Y:S04]  /*30450*/  LDL R129, [R1+0x568] ;  /* 0x0005680001817983 */ /* 0x000ee80000100800 */
[----:B------:R2:W5:Y:S04]  /*30460*/  @!P3 LDG.E.U8 R109, desc[UR24][R82.64] ;  /* 0x00000018526db981 */ /* 0x000568000c1e1100 */
[----:B------:R-:W3:Y:S01]  /*30470*/  LDL R130, [R1+0x564] ;  /* 0x0005640001827983 */ /* 0x000ee20000100800 */
[----:B--2---:R-:W-:-:S02]  /*30480*/  @!P3 IMAD.MOV.U32 R82, RZ, RZ, R133 ;  /* 0x000000ffff52b224 */ /* 0x004fc400078e0085 */
[----:B------:R-:W-:Y:S01]  /*30490*/  @!P3 IMAD.MOV.U32 R83, RZ, RZ, R134 ;  /* 0x000000ffff53b224 */ /* 0x000fe200078e0086 */
[----:B------:R-:W-:Y:S01]  /*304a0*/  PRMT R111, RZ, 0x7610, R111 ;  /* 0x00007610ff6f7816 */ /* 0x000fe2000000006f */
[----:B------:R-:W2:Y:S04]  /*304b0*/  LDL R134, [R1+0x5a4] ;  /* 0x0005a40001867983 */ /* 0x000ea80000100800 */
[----:B------:R0:W2:Y:S04]  /*304c0*/  @!P3 LDG.E.U8 R110, desc[UR24][R82.64] ;  /* 0x00000018526eb981 */ /* 0x0000a8000c1e1100 */
        /* <DEDUP_REMOVED lines=8> */
[----:B------:R4:W5:Y:S02]  /*30550*/  @!P3 LDG.E.U8 R111, desc[UR24][R82.64] ;  /* 0x00000018526fb981 */ /* 0x000964000c1e1100 */
[----:B----4-:R-:W-:Y:S02]  /*30560*/  @!P3 IMAD.MOV.U32 R82, RZ, RZ, R131 ;  /* 0x000000ffff52b224 */ /* 0x010fe400078e0083 */
[----:B------:R-:W-:Y:S01]  /*30570*/  @!P3 IMAD.MOV.U32 R83, RZ, RZ, R132 ;  /* 0x000000ffff53b224 */ /* 0x000fe200078e0084 */
[----:B------:R-:W4:Y:S04]  /*30580*/  LDL R131, [R1+0x5c0] ;  /* 0x0005c00001837983 */ /* 0x000f280000100800 */
[----:B------:R-:W5:Y:S04]  /*30590*/  LDL R132, [R1+0x5bc] ;  /* 0x0005bc0001847983 */ /* 0x000f680000100800 */
[----:B------:R3:W5:Y:S02]  /*305a0*/  @!P3 LDG.E.U8 R112, desc[UR24][R82.64] ;  /* 0x000000185270b981 */ /* 0x000764000c1e1100 */
[----:B---3--:R-:W-:-:S02]  /*305b0*/  @!P3 IMAD.MOV.U32 R82, RZ, RZ, R129 ;  /* 0x000000ffff52b224 */ /* 0x008fc400078e0081 */
[----:B------:R-:W-:Y:S01]  /*305c0*/  @!P3 IMAD.MOV.U32 R83, RZ, RZ, R130 ;  /* 0x000000ffff53b224 */ /* 0x000fe200078e0082 */
[----:B------:R-:W3:Y:S04]  /*305d0*/  LDL R129, [R1+0x5d8] ;  /* 0x0005d80001817983 */ /* 0x000ee80000100800 */
[----:B------:R-:W3:Y:S01]  /*305e0*/  LDL R130, [R1+0x5d4] ;  /* 0x0005d40001827983 */ /* 0x000ee20000100800 */
[----:B------:R-:W-:-:S03]  /*305f0*/  PRMT R114, RZ, 0x7610, R114 ;  /* 0x00007610ff727816 */ /* 0x000fc60000000072 */
[----:B------:R0:W3:Y:S01]  /*30600*/  @!P3 LDG.E.U8 R113, desc[UR24][R82.64] ;  /* 0x000000185271b981 */ /* 0x0000e2000c1e1100 */
[----:B------:R-:W-:Y:S01]  /*30610*/  PRMT R115, RZ, 0x7610, R115 ;  /* 0x00007610ff737816 */ /* 0x000fe20000000073 */
[----:B0-----:R-:W-:Y:S02]  /*30620*/  @!P3 IMAD.MOV.U32 R82, RZ, RZ, R135 ;  /* 0x000000ffff52b224 */ /* 0x001fe400078e0087 */
[----:B------:R-:W-:Y:S01]  /*30630*/  @!P3 IMAD.MOV.U32 R83, RZ, RZ, R136 ;  /* 0x000000ffff53b224 */ /* 0x000fe200078e0088 */
[----:B------:R-:W-:Y:S01]  /*30640*/  PRMT R116, RZ, 0x7610, R116 ;  /* 0x00007610ff747816 */ /* 0x000fe20000000074 */
[----:B------:R-:W3:Y:S04]  /*30650*/  LDL R136, [R1+0x58c] ;  /* 0x00058c0001887983 */ /* 0x000ee80000100800 */
[----:B------:R2:W3:Y:S01]  /*30660*/  @!P3 LDG.E.U8 R114, desc[UR24][R82.64] ;  /* 0x000000185272b981 */ /* 0x0004e2000c1e1100 */
[----:B------:R-:W-:-:S03]  /*30670*/  PRMT R117, RZ, 0x7610, R117 ;  /* 0x00007610ff757816 */ /* 0x000fc60000000075 */
[----:B------:R-:W3:Y:S01]  /*30680*/  LDL R135, [R1+0x590] ;  /* 0x0005900001877983 */ /* 0x000ee20000100800 */
[----:B--2---:R-:W-:Y:S02]  /*30690*/  @!P3 IMAD.MOV.U32 R82, RZ, RZ, R133 ;  /* 0x000000ffff52b224 */ /* 0x004fe400078e0085 */
[----:B------:R-:W-:Y:S01]  /*306a0*/  @!P3 IMAD.MOV.U32 R83, RZ, RZ, R134 ;  /* 0x000000ffff53b224 */ /* 0x000fe200078e0086 */
[----:B------:R-:W2:Y:S04]  /*306b0*/  LDL R133, [R1+0x5b0] ;  /* 0x0005b00001857983 */ /* 0x000ea80000100800 */
[----:B------:R4:W2:Y:S04]  /*306c0*/  @!P3 LDG.E.U8 R115, desc[UR24][R82.64] ;  /* 0x000000185273b981 */ /* 0x0008a8000c1e1100 */
[----:B------:R-:W2:Y:S01]  /*306d0*/  LDL R134, [R1+0x5ac] ;  /* 0x0005ac0001867983 */ /* 0x000ea20000100800 */
[----:B----4-:R-:W-:-:S03]  /*306e0*/  @!P3 IMAD.MOV.U32 R82, RZ, RZ, R131 ;  /* 0x000000ffff52b224 */ /* 0x010fc600078e0083 */
[----:B------:R-:W4:Y:S01]  /*306f0*/  LDL R131, [R1+0x5c8] ;  /* 0x0005c80001837983 */ /* 0x000f220000100800 */
[----:B-----5:R-:W-:-:S03]  /*30700*/  @!P3 IMAD.MOV.U32 R83, RZ, RZ, R132 ;  /* 0x000000ffff53b224 */ /* 0x020fc600078e0084 */
[----:B------:R-:W5:Y:S04]  /*30710*/  LDL R132, [R1+0x5c4] ;  /* 0x0005c40001847983 */ /* 0x000f680000100800 */
[----:B------:R3:W2:Y:S02]  /*30720*/  @!P3 LDG.E.U8 R116, desc[UR24][R82.64] ;  /* 0x000000185274b981 */ /* 0x0006a4000c1e1100 */
[----:B---3--:R-:W-:Y:S02]  /*30730*/  @!P3 IMAD.MOV.U32 R82, RZ, RZ, R129 ;  /* 0x000000ffff52b224 */ /* 0x008fe400078e0081 */
[----:B------:R-:W3:Y:S01]  /*30740*/  LDL R129, [R1+0x224] ;  /* 0x0002240001817983 */ /* 0x000ee20000100800 */
        /* <DEDUP_REMOVED lines=13> */
[----:B------:R0:W3:Y:S02]  /*30820*/  @!P3 LDG.E.U8 R118, desc[UR24][R82.64] ;  /* 0x000000185276b981 */ /* 0x0000e4000c1e1100 */
[----:B0-----:R-:W-:Y:S02]  /*30830*/  @!P3 IMAD.MOV.U32 R82, RZ, RZ, R135 ;  /* 0x000000ffff52b224 */ /* 0x001fe400078e0087 */
[----:B------:R-:W-:Y:S01]  /*30840*/  @!P3 IMAD.MOV.U32 R83, RZ, RZ, R136 ;  /* 0x000000ffff53b224 */ /* 0x000fe200078e0088 */
[----:B------:R-:W-:Y:S01]  /*30850*/  PRMT R123, RZ, 0x7610, R123 ;  /* 0x00007610ff7b7816 */ /* 0x000fe2000000007b */
[----:B------:R-:W3:Y:S04]  /*30860*/  LDL R136, [R1+0x594] ;  /* 0x0005940001887983 */ /* 0x000ee80000100800 */
[----:B------:R2:W3:Y:S04]  /*30870*/  @!P3 LDG.E.U8 R119, desc[UR24][R82.64] ;  /* 0x000000185277b981 */ /* 0x0004e8000c1e1100 */
[----:B------:R-:W3:Y:S01]  /*30880*/  LDL R135, [R1+0x598] ;  /* 0x0005980001877983 */ /* 0x000ee20000100800 */
[----:B--2---:R-:W-:-:S02]  /*30890*/  @!P3 IMAD.MOV.U32 R82, RZ, RZ, R133 ;  /* 0x000000ffff52b224 */ /* 0x004fc400078e0085 */
[----:B------:R-:W-:Y:S01]  /*308a0*/  @!P3 IMAD.MOV.U32 R83, RZ, RZ, R134 ;  /* 0x000000ffff53b224 */ /* 0x000fe200078e0086 */
[----:B------:R-:W2:Y:S04]  /*308b0*/  LDL R133, [R1+0x20c] ;  /* 0x00020c0001857983 */ /* 0x000ea80000100800 */
[----:B------:R4:W2:Y:S04]  /*308c0*/  @!P3 LDG.E.U8 R120, desc[UR24][R82.64] ;  /* 0x000000185278b981 */ /* 0x0008a8000c1e1100 */
[----:B------:R-:W2:Y:S01]  /*308d0*/  LDL R134, [R1+0x208] ;  /* 0x0002080001867983 */ /* 0x000ea20000100800 */
[----:B----4-:R-:W-:-:S02]  /*308e0*/  @!P3 IMAD.MOV.U32 R82, RZ, RZ, R131 ;  /* 0x000000ffff52b224 */ /* 0x010fc400078e0083 */
[----:B-----5:R-:W-:Y:S01]  /*308f0*/  @!P3 IMAD.MOV.U32 R83, RZ, RZ, R132 ;  /* 0x000000ffff53b224 */ /* 0x020fe200078e0084 */
[----:B------:R-:W4:Y:S04]  /*30900*/  LDL R131, [R1+0x21c] ;  /* 0x00021c0001837983 */ /* 0x000f280000100800 */
[----:B------:R3:W5:Y:S04]  /*30910*/  @!P3 LDG.E.U8 R121, desc[UR24][R82.64] ;  /* 0x000000185279b981 */ /* 0x000768000c1e1100 */
[----:B------:R-:W2:Y:S01]  /*30920*/  LDL R132, [R1+0x218] ;  /* 0x0002180001847983 */ /* 0x000ea20000100800 */
[----:B---3--:R-:W-:-:S02]  /*30930*/  @!P3 IMAD.MOV.U32 R82, RZ, RZ, R129 ;  /* 0x000000ffff52b224 */ /* 0x008fc400078e0081 */
[----:B------:R-:W-:Y:S01]  /*30940*/  @!P3 IMAD.MOV.U32 R83, RZ, RZ, R130 ;  /* 0x000000ffff53b224 */ /* 0x000fe200078e0082 */
[----:B------:R-:W3:Y:S04]  /*30950*/  LDL R129, [R1+0x214] ;  /* 0x0002140001817983 */ /* 0x000ee80000100800 */
[----:B------:R0:W2:Y:S04]  /*30960*/  @!P3 LDG.E.U8 R122, desc[UR24][R82.64] ;  /* 0x00000018527ab981 */ /* 0x0000a8000c1e1100 */
[----:B------:R-:W2:Y:S04]  /*30970*/  LDL R130, [R1+0x210] ;  /* 0x0002100001827983 */ /* 0x000ea80000100800 */
        /* <DEDUP_REMOVED lines=9> */
[----:B------:R-:W-:-:S02]  /*30a10*/  PRMT R125, RZ, 0x7610, R125 ;  /* 0x00007610ff7d7816 */ /* 0x000fc4000000007d */
        /* <DEDUP_REMOVED lines=8> */
[----:B------:R-:W-:-:S05]  /*30aa0*/  @!P3 IMAD.MOV.U32 R83, RZ, RZ, R136 ;  /* 0x000000ffff53b224 */ /* 0x000fca00078e0088 */
[----:B------:R2:W5:Y:S02]  /*30ab0*/  @!P3 LDG.E.U8 R125, desc[UR24][R82.64] ;  /* 0x00000018527db981 */ /* 0x000564000c1e1100 */
[----:B--2---:R-:W-:Y:S02]  /*30ac0*/  @!P3 IMAD.MOV.U32 R82, RZ, RZ, R133 ;  /* 0x000000ffff52b224 */ /* 0x004fe400078e0085 */
[----:B------:R-:W-:-:S05]  /*30ad0*/  @!P3 IMAD.MOV.U32 R83, RZ, RZ, R134 ;  /* 0x000000ffff53b224 */ /* 0x000fca00078e0086 */
[----:B------:R4:W2:Y:S02]  /*30ae0*/  @!P3 LDG.E.U8 R126, desc[UR24][R82.64] ;  /* 0x00000018527eb981 */ /* 0x0008a4000c1e1100 */
[----:B----4-:R-:W-:Y:S02]  /*30af0*/  @!P3 IMAD.MOV.U32 R82, RZ, RZ, R131 ;  /* 0x000000ffff52b224 */ /* 0x010fe400078e0083 */
[----:B------:R-:W-:-:S05]  /*30b00*/  @!P3 IMAD.MOV.U32 R83, RZ, RZ, R132 ;  /* 0x000000ffff53b224 */ /* 0x000fca00078e0084 */
[----:B------:R3:W4:Y:S02]  /*30b10*/  @!P3 LDG.E.U8 R127, desc[UR24][R82.64] ;  /* 0x00000018527fb981 */ /* 0x000724000c1e1100 */
[----:B---3--:R-:W-:Y:S02]  /*30b20*/  @!P3 IMAD.MOV.U32 R82, RZ, RZ, R129 ;  /* 0x000000ffff52b224 */ /* 0x008fe400078e0081 */
[----:B------:R-:W-:-:S05]  /*30b30*/  @!P3 IMAD.MOV.U32 R83, RZ, RZ, R130 ;  /* 0x000000ffff53b224 */ /* 0x000fca00078e0082 */
[----:B------:R-:W3:Y:S04]  /*30b40*/  @!P3 LDG.E.U8 R128, desc[UR24][R82.64] ;  /* 0x000000185280b981 */ /* 0x000ee8000c1e1100 */
        /* <DEDUP_REMOVED lines=87> */
[----:B-----5:R0:W-:Y:S04]  /*310c0*/  STS.U8 [R138+UR10+0xfb00], R121 ;  /* 0x00fb00798a007988 */ /* 0x0201e8000800000a */
        /* <DEDUP_REMOVED lines=30> */
[----:B--2---:R0:W-:Y:S04]  /*312b0*/  STS.U8 [R137+UR10+0xf780], R126 ;  /* 0x00f7807e89007988 */ /* 0x0041e8000800000a */
[----:B----4-:R0:W-:Y:S04]  /*312c0*/  STS.U8 [R137+UR10+0xfb80], R127 ;  /* 0x00fb807f89007988 */ /* 0x0101e8000800000a */
[----:B---3--:R0:W-:Y:S01]  /*312d0*/  STS.U8 [R137+UR10+0xff80], R128 ;  /* 0x00ff808089007988 */ /* 0x0081e2000800000a */
[----:B------:R1:W-:Y:S06]  /*312e0*/  MEMBAR.ALL.CTA ;  /* 0x0000000000007992 */ /* 0x0003ec0000008000 */
[----:B-1----:R-:W1:Y:S01]  /*312f0*/  FENCE.VIEW.ASYNC.S ;  /* 0x00000000000073c6 */ /* 0x002e620000000000 */
[----:B------:R-:W-:Y:S01]  /*31300*/  ULEA UR13, UR22, UR10, 0x3 ;  /* 0x0000000a160d7291 */ /* 0x000fe2000f8e18ff */
[----:B------:R-:W-:-:S03]  /*31310*/  UMOV UR4, UR5 ;  /* 0x0000000500047c82 */ /* 0x000fc60008000000 */
[----:B------:R-:W-:Y:S01]  /*31320*/  UIADD3 UR13, UPT, UPT, UR13, 0x14000, URZ ;  /* 0x000140000d0d7890 */ /* 0x000fe2000fffe0ff */
[----:B-1----:R-:W-:Y:S06]  /*31330*/  BAR.SYNC.DEFER_BLOCKING 0x0 ;  /* 0x0000000000007b1d */ /* 0x002fec0000010000 */
[----:B0-----:R-:W-:Y:S05]  /*31340*/  @P0 BRA `(.L_x_9) ;  /* 0x00000000004c0947 */ /* 0x001fea0003800000 */
[----:B------:R-:W-:Y:S01]  /*31350*/  UMOV UR15, 0x80004020 ;  /* 0x80004020000f7882 */ /* 0x000fe20000000000 */
        /* <DEDUP_REMOVED lines=9> */
[----:B------:R0:W-:Y:S01]  /*313f0*/  UTCQMMA gdesc[UR14], gdesc[UR16], tmem[UR7], tmem[UR18], idesc[UR19], UPT ;  /* 0x00ff12100e0075ea */ /* 0x0001e2000b800307 */
        /* <DEDUP_REMOVED lines=8> */
.L_x_9:
[----:B------:R-:W2:Y:S01]  /*31480*/  LDL R6, [R1+0x99c] ;  /* 0x00099c0001067983 */ /* 0x000ea20000100800 */
[----:B------:R-:W-:-:S04]  /*31490*/  UIADD3 UR22, UPT, UPT, UR22, 0x1, URZ ;  /* 0x0000000116167890 */ /* 0x000fc8000fffe0ff */
[----:B------:R-:W-:-:S04]  /*314a0*/  UISETP.GT.AND UP1, UPT, UR22, 0x1, UPT ;  /* 0x000000011600788c */ /* 0x000fc8000bf24270 */
[----:B0-----:R-:W-:Y:S02]  /*314b0*/  USEL UR5, URZ, 0x1, !UP1 ;  /* 0x00000001ff057887 */ /* 0x001fe4000c800000 */
[----:B------:R-:W-:Y:S02]  /*314c0*/  USEL UR22, UR22, URZ, !UP1 ;  /* 0x000000ff16167287 */ /* 0x000fe4000c800000 */
[----:B------:R-:W-:Y:S01]  /*314d0*/  ULOP3.LUT UR5, UR4, UR5, URZ, 0x3c, !UPT ;  /* 0x0000000504057292 */ /* 0x000fe2000f8e3cff */
[----:B--2---:R-:W-:Y:S01]  /*314e0*/  ISETP.NE.U32.AND P2, PT, R6, UR6, PT ;  /* 0x0000000606007c0c */ /* 0x004fe2000bf45070 */
[----:B------:R-:W-:Y:S01]  /*314f0*/  IMAD.U32 R6, RZ, RZ, UR4 ;  /* 0x00000004ff067e24 */ /* 0x000fe2000f8e00ff */
[----:B------:R-:W-:-:S11]  /*31500*/  UMOV UR6, UR23 ;  /* 0x0000001700067c82 */ /* 0x000fd60008000000 */
[----:B------:R-:W-:Y:S05]  /*31510*/  @P2 BRA `(.L_x_10) ;  /* 0xfffffee800cc2947 */ /* 0x000fea000383ffff */
.L_x_7:
[----:B------:R-:W0:Y:S02]  /*31520*/  LDC R7, c[0x0][0x3a0] ;  /* 0x0000e800ff077b82 */ /* 0x000e240000000800 */
[----:B0-----:R-:W-:-:S05]  /*31530*/  VIADD R7, R7, 0x7f ;  /* 0x0000007f07077836 */ /* 0x001fca0000000000 */
[----:B------:R-:W-:-:S13]  /*31540*/  ISETP.GE.AND P0, PT, R7, 0x80, PT ;  /* 0x000000800700780c */ /* 0x000fda0003f06270 */
[----:B------:R-:W-:Y:S05]  /*31550*/  @!P0 BRA `(.L_x_11) ;  /* 0x0000000000108947 */ /* 0x000fea0003800000 */
[----:B------:R-:W-:-:S06]  /*31560*/  USHF.L.U32 UR4, UR4, 0x1f, URZ ;  /* 0x0000001f04047899 */ /* 0x000fcc00080006ff */
[----:B------:R-:W-:-:S04]  /*31570*/  IMAD.U32 R3, RZ, RZ, UR4 ;  /* 0x00000004ff037e24 */ /* 0x000fc8000f8e00ff */
[----:B------:R-:W0:Y:S02]  /*31580*/  SYNCS.PHASECHK.TRANS64.TRYWAIT P0, [UR13], R3 ;  /* 0x00000003ff0075a7 */ /* 0x000e24000800110d */
[----:B0-----:R-:W-:Y:S05]  /*31590*/  @!P0 BRA `(.L_x_12) ;  /* 0x0000005800c08947 */ /* 0x001fea0003800000 */
.L_x_11:
[----:B------:R-:W2:Y:S01]  /*315a0*/  LDL.LU R135, [R1+0xa7c] ;  /* 0x000a7c0001877983 */ /* 0x000ea20000300800 */
[----:B------:R-:W-:Y:S01]  /*315b0*/  LEA R2, R2, UR10, 0x4 ;  /* 0x0000000a02027c11 */ /* 0x000fe2000f8e20ff */
[----:B------:R-:W2:Y:S01]  /*315c0*/  LDCU UR4, c[0x0][0x3b4] ;  /* 0x00007680ff0477ac */ /* 0x000ea20008000800 */
[----:B------:R-:W-:Y:S06]  /*315d0*/  BAR.SYNC.DEFER_BLOCKING 0x0 ;  /* 0x0000000000007b1d */ /* 0x000fec0000010000 */
[----:B------:R-:W0:Y:S01]  /*315e0*/  LDCU UR5, c[0x0][0x39c] ;  /* 0x00007380ff0577ac */ /* 0x000e220008000800 */
[----:B------:R-:W1:Y:S01]  /*315f0*/  S2R R134, SR_TID.X ;  /* 0x0000000000867919 */ /* 0x000e620000002100 */
[----:B------:R-:W3:Y:S01]  /*31600*/  LDCU UR6, c[0x0][0x39c] ;  /* 0x00007380ff0677ac */ /* 0x000ee20008000800 */
[----:B------:R-:W4:Y:S01]  /*31610*/  LDCU UR8, c[0x0][0x39c] ;  /* 0x00007380ff0877ac */ /* 0x000f220008000800 */
[----:B------:R-:W0:Y:S01]  /*31620*/  LDCU UR9, c[0x0][0x39c] ;  /* 0x00007380ff0977ac */ /* 0x000e220008000800 */
[----:B------:R-:W0:Y:S02]  /*31630*/  @!P1 SYNCS.CCTL.IV [UR10+0x14000] ;  /* 0x01400000ff0099b1 */ /* 0x000e24000800000a */
[----:B0-----:R-:W-:Y:S06]  /*31640*/  BAR.SYNC.DEFER_BLOCKING 0x0 ;  /* 0x0000000000007b1d */ /* 0x001fec0000010000 */
[----:B------:R-:W-:Y:S01]  /*31650*/  LDTM.16dp32bit_t0_t15.x128 R4, tmem[UR12] ;  /* 0x0000000c000479ee */ /* 0x000fe20008b80000 */
[----:B------:R-:W0:Y:S01]  /*31660*/  LDTM.16dp32bit_t16_t31.x128 R4, tmem[UR12+0x80] ;  /* 0x0000800c000479ee */ /* 0x000e220008ba0000 */
[----:B------:R-:W0:Y:S01]  /*31670*/  LDCU.128 UR12, c[0x0][0x390] ;  /* 0x00007200ff0c77ac */ /* 0x000e220008000c00 */
[----:B-1----:R-:W-:-:S02]  /*31680*/  IMAD.SHL.U32 R132, R134, 0x10, RZ ;  /* 0x0000001086847824 */ /* 0x002fc400078e00ff */
[C---:B------:R-:W-:Y:S02]  /*31690*/  IMAD.SHL.U32 R133, R134.reuse, 0x80, RZ ;  /* 0x0000008086857824 */ /* 0x040fe400078e00ff */
[----:B------:R-:W-:Y:S01]  /*316a0*/  IMAD.SHL.U32 R3, R134, 0x8, RZ ;  /* 0x0000000886037824 */ /* 0x000fe200078e00ff */
[----:B------:R-:W-:Y:S02]  /*316b0*/  LOP3.LUT R132, R132, 0xf0, RZ, 0xc0, !PT ;  /* 0x000000f084847812 */ /* 0x000fe400078ec0ff */
[----:B------:R-:W-:Y:S02]  /*316c0*/  LOP3.LUT R133, R133, 0x800, RZ, 0xc0, !PT ;  /* 0x0000080085857812 */ /* 0x000fe400078ec0ff */
[----:B------:R-:W-:Y:S01]  /*316d0*/  LOP3.LUT R3, R3, 0x300, RZ, 0xc0, !PT ;  /* 0x0000030003037812 */ /* 0x000fe200078ec0ff */
[----:B------:R-:W1:Y:S01]  /*316e0*/  @!P1 SYNCS.CCTL.IV [UR10+0x14008] ;  /* 0x01400800ff0099b1 */ /* 0x000e62000800000a */
[----:B------:R-:W-:Y:S01]  /*316f0*/  IADD3 R132, PT, PT, R132, UR10, R133 ;  /* 0x0000000a84847c10 */ /* 0x000fe2000fffe085 */
[----:B------:R-:W-:-:S04]  /*31700*/  NOP ;  /* 0x0000000000007918 */ /* 0x000fc80000000000 */
[----:B------:R-:W-:Y:S01]  /*31710*/  IMAD.IADD R3, R3, 0x1, R132 ;  /* 0x0000000103037824 */ /* 0x000fe200078e0284 */
[----:B0-----:R-:W-:Y:S02]  /*31720*/  F2FP.SATFINITE.E4M3.F32.PACK_AB_MERGE_C R4, R5, R4, RZ ;  /* 0x000000040504723e */ /* 0x001fe400048070ff */
[----:B------:R-:W-:Y:S02]  /*31730*/  F2FP.SATFINITE.E4M3.F32.PACK_AB_MERGE_C R6, R7, R6, RZ ;  /* 0x000000060706723e */ /* 0x000fe400048070ff */
[----:B------:R-:W-:Y:S02]  /*31740*/  F2FP.SATFINITE.E4M3.F32.PACK_AB_MERGE_C R8, R9, R8, RZ ;  /* 0x000000080908723e */ /* 0x000fe400048070ff */
[----:B------:R-:W-:Y:S02]  /*31750*/  F2FP.SATFINITE.E4M3.F32.PACK_AB_MERGE_C R12, R13, R12, RZ ;  /* 0x0000000c0d0c723e */ /* 0x000fe400048070ff */
[----:B------:R-:W-:Y:S02]  /*31760*/  F2FP.SATFINITE.E4M3.F32.PACK_AB_MERGE_C R14, R15, R14, RZ ;  /* 0x0000000e0f0e723e */ /* 0x000fe400048070ff */
[----:B------:R-:W-:-:S02]  /*31770*/  F2FP.SATFINITE.E4M3.F32.PACK_AB_MERGE_C R16, R17, R16, RZ ;  /* 0x000000101110723e */ /* 0x000fc400048070ff */
[----:B------:R-:W-:Y:S02]  /*31780*/  F2FP.SATFINITE.E4M3.F32.PACK_AB_MERGE_C R10, R11, R10, RZ ;  /* 0x0000000a0b0a723e */ /* 0x000fe400048070ff */
[----:B------:R-:W-:Y:S02]  /*31790*/  LOP3.LUT R4, R4, 0xffff, RZ, 0xc0, !PT ;  /* 0x0000ffff04047812 */ /* 0x000fe400078ec0ff */
[----:B------:R-:W-:Y:S02]  /*317a0*/  LOP3.LUT R11, R6, 0xffff, RZ, 0xc0, !PT ;  /* 0x0000ffff060b7812 */ /* 0x000fe400078ec0ff */
[----:B------:R-:W-:Y:S02]  /*317b0*/  LOP3.LUT R15, R8, 0xffff, RZ, 0xc0, !PT ;  /* 0x0000ffff080f7812 */ /* 0x000fe400078ec0ff */
[----:B------:R-:W-:Y:S02]  /*317c0*/  LOP3.LUT R5, R16, 0xffff, RZ, 0xc0, !PT ;  /* 0x0000ffff10057812 */ /* 0x000fe400078ec0ff */
[----:B------:R-:W-:-:S02]  /*317d0*/  LOP3.LUT R12, R12, 0xffff, RZ, 0xc0, !PT ;  /* 0x0000ffff0c0c7812 */ /* 0x000fc400078ec0ff */
[----:B------:R-:W-:Y:S02]  /*317e0*/  LOP3.LUT R9, R14, 0xffff, RZ, 0xc0, !PT ;  /* 0x0000ffff0e097812 */ /* 0x000fe400078ec0ff */
[----:B------:R-:W-:Y:S02]  /*317f0*/  F2FP.SATFINITE.E4M3.F32.PACK_AB_MERGE_C R20, R21, R20, RZ ;  /* 0x000000141514723e */ /* 0x000fe400048070ff */
[----:B------:R-:W-:Y:S02]  /*31800*/  F2FP.SATFINITE.E4M3.F32.PACK_AB_MERGE_C R22, R23, R22, RZ ;  /* 0x000000161716723e */ /* 0x000fe400048070ff */
[----:B------:R-:W-:Y:S02]  /*31810*/  F2FP.SATFINITE.E4M3.F32.PACK_AB_MERGE_C R24, R25, R24, RZ ;  /* 0x000000181918723e */ /* 0x000fe400048070ff */
[----:B------:R-:W-:Y:S02]  /*31820*/  F2FP.SATFINITE.E4M3.F32.PACK_AB_MERGE_C R44, R45, R44, RZ ;  /* 0x0000002c2d2c723e */ /* 0x000fe400048070ff */
[----:B------:R-:W-:-:S02]  /*31830*/  F2FP.SATFINITE.E4M3.F32.PACK_AB_MERGE_C R46, R47, R46, RZ ;  /* 0x0000002e2f2e723e */ /* 0x000fc400048070ff */
[----:B------:R-:W-:Y:S02]  /*31840*/  F2FP.SATFINITE.E4M3.F32.PACK_AB_MERGE_C R48, R49, R48, RZ ;  /* 0x000000303130723e */ /* 0x000fe400048070ff */
[----:B------:R-:W-:Y:S02]  /*31850*/  F2FP.SATFINITE.E4M3.F32.PACK_AB_MERGE_C R70, R71, R70, RZ ;  /* 0x000000464746723e */ /* 0x000fe400048070ff */
[----:B------:R-:W-:Y:S02]  /*31860*/  PRMT R7, R15, 0x3340, R0 ;  /* 0x000033400f077816 */ /* 0x000fe40000000000 */
[----:B------:R-:W-:Y:S02]  /*31870*/  PRMT R6, R4, 0x3340, R11 ;  /* 0x0000334004067816 */ /* 0x000fe4000000000b */
[----:B------:R-:W-:Y:S02]  /*31880*/  F2FP.SATFINITE.E4M3.F32.PACK_AB_MERGE_C R74, R75, R74, RZ ;  /* 0x0000004a4b4a723e */ /* 0x000fe400048070ff */
[----:B------:R-:W-:-:S02]  /*31890*/  F2FP.SATFINITE.E4M3.F32.PACK_AB_MERGE_C R76, R77, R76, RZ ;  /* 0x0000004c4d4c723e */ /* 0x000fc400048070ff */
[----:B------:R-:W-:Y:S02]  /*318a0*/  F2FP.SATFINITE.E4M3.F32.PACK_AB_MERGE_C R71, R127, R126, RZ ;  /* 0x0000007e7f47723e */ /* 0x000fe400048070ff */
[----:B------:R-:W-:Y:S02]  /*318b0*/  PRMT R8, R5, 0x3340, R0 ;  /* 0x0000334005087816 */ /* 0x000fe40000000000 */
[----:B------:R-:W-:Y:S02]  /*318c0*/  PRMT R13, R12, 0x3340, R9 ;  /* 0x000033400c0d7816 */ /* 0x000fe40000000009 */
[----:B------:R-:W-:Y:S02]  /*318d0*/  F2FP.SATFINITE.E4M3.F32.PACK_AB_MERGE_C R26, R27, R26, RZ ;  /* 0x0000001a1b1a723e */ /* 0x000fe400048070ff */
[----:B------:R-:W-:Y:S02]  /*318e0*/  F2FP.SATFINITE.E4M3.F32.PACK_AB_MERGE_C R28, R29, R28, RZ ;  /* 0x0000001c1d1c723e */ /* 0x000fe400048070ff */
[----:B------:R-:W-:-:S02]  /*318f0*/  LOP3.LUT R75, R20, 0xffff, RZ, 0xc0, !PT ;  /* 0x0000ffff144b7812 */ /* 0x000fc400078ec0ff */
[----:B------:R-:W-:Y:S02]  /*31900*/  LOP3.LUT R126, R22, 0xffff, RZ, 0xc0, !PT ;  /* 0x0000ffff167e7812 */ /* 0x000fe400078ec0ff */
[----:B------:R-:W-:Y:S02]  /*31910*/  LOP3.LUT R77, R24, 0xffff, RZ, 0xc0, !PT ;  /* 0x0000ffff184d7812 */ /* 0x000fe400078ec0ff */
[----:B------:R-:W-:Y:S02]  /*31920*/  F2FP.SATFINITE.E4M3.F32.PACK_AB_MERGE_C R36, R37, R36, RZ ;  /* 0x000000242524723e */ /* 0x000fe400048070ff */
        /* <DEDUP_REMOVED lines=8> */
[----:B------:R-:W-:-:S02]  /*319b0*/  PRMT R7, R6, 0x5410, R7 ;  /* 0x0000541006077816 */ /* 0x000fc40000000007 */
[----:B------:R-:W-:Y:S02]  /*319c0*/  F2FP.SATFINITE.E4M3.F32.PACK_AB_MERGE_C R18, R19, R18, RZ ;  /* 0x000000121312723e */ /* 0x000fe400048070ff */
[----:B------:R-:W-:Y:S02]  /*319d0*/  PRMT R6, R13, 0x5410, R8 ;  /* 0x000054100d067816 */ /* 0x000fe40000000008 */
[----:B------:R-:W-:Y:S02]  /*319e0*/  F2FP.SATFINITE.E4M3.F32.PACK_AB_MERGE_C R30, R31, R30, RZ ;  /* 0x0000001e1f1e723e */ /* 0x000fe400048070ff */
[----:B------:R-:W-:Y:S02]  /*319f0*/  F2FP.SATFINITE.E4M3.F32.PACK_AB_MERGE_C R32, R33, R32, RZ ;  /* 0x000000202120723e */ /* 0x000fe400048070ff */
[----:B------:R-:W-:Y:S02]  /*31a00*/  PRMT R19, R77, 0x3340, R0 ;  /* 0x000033404d137816 */ /* 0x000fe40000000000 */
[----:B------:R-:W-:-:S02]  /*31a10*/  PRMT R8, R75, 0x3340, R126 ;  /* 0x000033404b087816 */ /* 0x000fc4000000007e */
[----:B------:R-:W-:Y:S02]  /*31a20*/  LOP3.LUT R36, R36, 0xffff, RZ, 0xc0, !PT ;  /* 0x0000ffff24247812 */ /* 0x000fe400078ec0ff */
[----:B------:R-:W-:Y:S02]  /*31a30*/  LOP3.LUT R31, R38, 0xffff, RZ, 0xc0, !PT ;  /* 0x0000ffff261f7812 */ /* 0x000fe400078ec0ff */
[----:B------:R-:W-:Y:S02]  /*31a40*/  LOP3.LUT R33, R40, 0xffff, RZ, 0xc0, !PT ;  /* 0x0000ffff28217812 */ /* 0x000fe400078ec0ff */
[----:B------:R-:W-:Y:S02]  /*31a50*/  PRMT R20, R29, 0x3340, R0 ;  /* 0x000033401d147816 */ /* 0x000fe40000000000 */
[----:B------:R-:W-:Y:S02]  /*31a60*/  PRMT R21, R44, 0x3340, R27 ;  /* 0x000033402c157816 */ /* 0x000fe4000000001b */
[----:B------:R-:W-:-:S02]  /*31a70*/  F2FP.SATFINITE.E4M3.F32.PACK_AB_MERGE_C R52, R53, R52, RZ ;  /* 0x000000343534723e */ /* 0x000fc400048070ff */
[----:B------:R-:W-:Y:S02]  /*31a80*/  F2FP.SATFINITE.E4M3.F32.PACK_AB_MERGE_C R54, R55, R54, RZ ;  /* 0x000000363736723e */ /* 0x000fe400048070ff */
[----:B------:R-:W-:Y:S02]  /*31a90*/  F2FP.SATFINITE.E4M3.F32.PACK_AB_MERGE_C R56, R57, R56, RZ ;  /* 0x000000383938723e */ /* 0x000fe400048070ff */
[----:B------:R-:W-:Y:S02]  /*31aa0*/  LOP3.LUT R60, R60, 0xffff, RZ, 0xc0, !PT ;  /* 0x0000ffff3c3c7812 */ /* 0x000fe400078ec0ff */
[----:B------:R-:W-:Y:S02]  /*31ab0*/  LOP3.LUT R39, R62, 0xffff, RZ, 0xc0, !PT ;  /* 0x0000ffff3e277812 */ /* 0x000fe400078ec0ff */
[----:B------:R-:W-:Y:S02]  /*31ac0*/  LOP3.LUT R41, R64, 0xffff, RZ, 0xc0, !PT ;  /* 0x0000ffff40297812 */ /* 0x000fe400078ec0ff */
[----:B------:R-:W-:-:S02]  /*31ad0*/  F2FP.SATFINITE.E4M3.F32.PACK_AB_MERGE_C R78, R79, R78, RZ ;  /* 0x0000004e4f4e723e */ /* 0x000fc400048070ff */
[----:B------:R-:W-:Y:S02]  /*31ae0*/  F2FP.SATFINITE.E4M3.F32.PACK_AB_MERGE_C R80, R81, R80, RZ ;  /* 0x000000505150723e */ /* 0x000fe400048070ff */
[----:B------:R-:W-:Y:S02]  /*31af0*/  F2FP.SATFINITE.E4M3.F32.PACK_AB_MERGE_C R84, R85, R84, RZ ;  /* 0x000000545554723e */ /* 0x000fe400048070ff */
[----:B------:R-:W-:Y:S02]  /*31b00*/  F2FP.SATFINITE.E4M3.F32.PACK_AB_MERGE_C R86, R87, R86, RZ ;  /* 0x000000565756723e */ /* 0x000fe400048070ff */
[----:B------:R-:W-:Y:S02]  /*31b10*/  F2FP.SATFINITE.E4M3.F32.PACK_AB_MERGE_C R88, R89, R88, RZ ;  /* 0x000000585958723e */ /* 0x000fe400048070ff */
[----:B------:R-:W-:Y:S02]  /*31b20*/  F2FP.SATFINITE.E4M3.F32.PACK_AB_MERGE_C R108, R109, R108, RZ ;  /* 0x0000006c6d6c723e */ /* 0x000fe400048070ff */
[----:B------:R-:W-:-:S02]  /*31b30*/  F2FP.SATFINITE.E4M3.F32.PACK_AB_MERGE_C R110, R111, R110, RZ ;  /* 0x0000006e6f6e723e */ /* 0x000fc400048070ff */
[----:B------:R-:W-:Y:S02]  /*31b40*/  F2FP.SATFINITE.E4M3.F32.PACK_AB_MERGE_C R112, R113, R112, RZ ;  /* 0x000000707170723e */ /* 0x000fe400048070ff */
[----:B------:R-:W-:Y:S02]  /*31b50*/  PRMT R19, R8, 0x5410, R19 ;  /* 0x0000541008137816 */ /* 0x000fe40000000013 */
[----:B------:R-:W-:Y:S02]  /*31b60*/  F2FP.SATFINITE.E4M3.F32.PACK_AB_MERGE_C R42, R43, R42, RZ ;  /* 0x0000002a2b2a723e */ /* 0x000fe400048070ff */
[----:B------:R-:W-:Y:S02]  /*31b70*/  PRMT R16, R33, 0x3340, R0 ;  /* 0x0000334021107816 */ /* 0x000fe40000000000 */
[----:B------:R-:W-:Y:S02]  /*31b80*/  PRMT R13, R36, 0x3340, R31 ;  /* 0x00003340240d7816 */ /* 0x000fe4000000001f */
[----:B------:R-:W-:-:S02]  /*31b90*/  PRMT R8, R21, 0x5410, R20 ;  /* 0x0000541015087816 */ /* 0x000fc40000000014 */
[----:B------:R-:W-:Y:S02]  /*31ba0*/  F2FP.SATFINITE.E4M3.F32.PACK_AB_MERGE_C R50, R51, R50, RZ ;  /* 0x000000323332723e */ /* 0x000fe400048070ff */
[----:B------:R-:W-:Y:S02]  /*31bb0*/  LOP3.LUT R52, R52, 0xffff, RZ, 0xc0, !PT ;  /* 0x0000ffff34347812 */ /* 0x000fe400078ec0ff */
[----:B------:R-:W-:Y:S02]  /*31bc0*/  LOP3.LUT R43, R54, 0xffff, RZ, 0xc0, !PT ;  /* 0x0000ffff362b7812 */ /* 0x000fe400078ec0ff */
[----:B------:R-:W-:Y:S02]  /*31bd0*/  LOP3.LUT R45, R56, 0xffff, RZ, 0xc0, !PT ;  /* 0x0000ffff382d7812 */ /* 0x000fe400078ec0ff */
[----:B------:R-:W-:Y:S02]  /*31be0*/  PRMT R22, R41, 0x3340, R0 ;  /* 0x0000334029167816 */ /* 0x000fe40000000000 */
[----:B------:R-:W-:-:S02]  /*31bf0*/  PRMT R21, R60, 0x3340, R39 ;  /* 0x000033403c157816 */ /* 0x000fc40000000027 */
[----:B------:R-:W-:Y:S02]  /*31c00*/  F2FP.SATFINITE.E4M3.F32.PACK_AB_MERGE_C R66, R67, R66, RZ ;  /* 0x000000424342723e */ /* 0x000fe400048070ff */
[----:B------:R-:W-:Y:S02]  /*31c10*/  F2FP.SATFINITE.E4M3.F32.PACK_AB_MERGE_C R68, R69, R68, RZ ;  /* 0x000000444544723e */ /* 0x000fe400048070ff */
[----:B------:R-:W-:Y:S02]  /*31c20*/  LOP3.LUT R28, R28, 0xffff, RZ, 0xc0, !PT ;  /* 0x0000ffff1c1c7812 */ /* 0x000fe400078ec0ff */
[----:B------:R-:W-:Y:S02]  /*31c30*/  LOP3.LUT R23, R30, 0xffff, RZ, 0xc0, !PT ;  /* 0x0000ffff1e177812 */ /* 0x000fe400078ec0ff */
[----:B------:R-:W-:Y:S02]  /*31c40*/  LOP3.LUT R25, R32, 0xffff, RZ, 0xc0, !PT ;  /* 0x0000ffff20197812 */ /* 0x000fe400078ec0ff */
[----:B------:R-:W-:-:S02]  /*31c50*/  LOP3.LUT R76, R76, 0xffff, RZ, 0xc0, !PT ;  /* 0x0000ffff4c4c7812 */ /* 0x000fc400078ec0ff */
[----:B------:R-:W-:Y:S02]  /*31c60*/  LOP3.LUT R51, R78, 0xffff, RZ, 0xc0, !PT ;  /* 0x0000ffff4e337812 */ /* 0x000fe400078ec0ff */
[----:B------:R-:W-:Y:S02]  /*31c70*/  LOP3.LUT R53, R80, 0xffff, RZ, 0xc0, !PT ;  /* 0x0000ffff50357812 */ /* 0x000fe400078ec0ff */
[----:B------:R-:W-:Y:S02]  /*31c80*/  LOP3.LUT R84, R84, 0xffff, RZ, 0xc0, !PT ;  /* 0x0000ffff54547812 */ /* 0x000fe400078ec0ff */
[----:B------:R-:W-:Y:S02]  /*31c90*/  LOP3.LUT R55, R86, 0xffff, RZ, 0xc0, !PT ;  /* 0x0000ffff56377812 */ /* 0x000fe400078ec0ff */
[----:B------:R-:W-:Y:S02]  /*31ca0*/  LOP3.LUT R57, R88, 0xffff, RZ, 0xc0, !PT ;  /* 0x0000ffff58397812 */ /* 0x000fe400078ec0ff */
[----:B------:R-:W-:-:S02]  /*31cb0*/  F2FP.SATFINITE.E4M3.F32.PACK_AB_MERGE_C R72, R73, R72, RZ ;  /* 0x000000484948723e */ /* 0x000fc400048070ff */
[----:B------:R-:W-:Y:S02]  /*31cc0*/  F2FP.SATFINITE.E4M3.F32.PACK_AB_MERGE_C R100, R101, R100, RZ ;  /* 0x000000646564723e */ /* 0x000fe400048070ff */
[----:B------:R-:W-:Y:S02]  /*31cd0*/  F2FP.SATFINITE.E4M3.F32.PACK_AB_MERGE_C R102, R103, R102, RZ ;  /* 0x000000666766723e */ /* 0x000fe400048070ff */
[----:B------:R-:W-:Y:S02]  /*31ce0*/  F2FP.SATFINITE.E4M3.F32.PACK_AB_MERGE_C R104, R105, R104, RZ ;  /* 0x000000686968723e */ /* 0x000fe400048070ff */
[----:B------:R-:W-:Y:S02]  /*31cf0*/  LOP3.LUT R108, R108, 0xffff, RZ, 0xc0, !PT ;  /* 0x0000ffff6c6c7812 */ /* 0x000fe400078ec0ff */
[----:B------:R-:W-:Y:S02]  /*31d00*/  LOP3.LUT R67, R110, 0xffff, RZ, 0xc0, !PT ;  /* 0x0000ffff6e437812 */ /* 0x000fe400078ec0ff */
[----:B------:R-:W-:-:S02]  /*31d10*/  LOP3.LUT R69, R112, 0xffff, RZ, 0xc0, !PT ;  /* 0x0000ffff70457812 */ /* 0x000fc400078ec0ff */
[----:B------:R-:W-:Y:S02]  /*31d20*/  PRMT R16, R13, 0x5410, R16 ;  /* 0x000054100d107816 */ /* 0x000fe40000000010 */
[----:B------:R-:W-:Y:S02]  /*31d30*/  PRMT R24, R45, 0x3340, R0 ;  /* 0x000033402d187816 */ /* 0x000fe40000000000 */
[----:B------:R-:W-:Y:S02]  /*31d40*/  PRMT R13, R52, 0x3340, R43 ;  /* 0x00003340340d7816 */ /* 0x000fe4000000002b */
[----:B------:R-:W-:Y:S02]  /*31d50*/  PRMT R22, R21, 0x5410, R22 ;  /* 0x0000541015167816 */ /* 0x000fe40000000016 */
[----:B------:R-:W-:Y:S02]  /*31d60*/  PRMT R17, R25, 0x3340, R0 ;  /* 0x0000334019117816 */ /* 0x000fe40000000000 */
[----:B------:R-:W-:-:S02]  /*31d70*/  PRMT R14, R28, 0x3340, R23 ;  /* 0x000033401c0e7816 */ /* 0x000fc40000000017 */
[--C-:B------:R-:W-:Y:S02]  /*31d80*/  PRMT R20, R53, 0x3340, R0.reuse ;  /* 0x0000334035147816 */ /* 0x100fe40000000000 */
[----:B------:R-:W-:Y:S02]  /*31d90*/  PRMT R37, R76, 0x3340, R51 ;  /* 0x000033404c257816 */ /* 0x000fe40000000033 */
[----:B------:R-:W-:Y:S02]  /*31da0*/  PRMT R32, R57, 0x3340, R0 ;  /* 0x0000334039207816 */ /* 0x000fe40000000000 */
[----:B------:R-:W-:Y:S02]  /*31db0*/  PRMT R21, R84, 0x3340, R55 ;  /* 0x0000334054157816 */ /* 0x000fe40000000037 */
[----:B------:R-:W-:Y:S02]  /*31dc0*/  LOP3.LUT R68, R68, 0xffff, RZ, 0xc0, !PT ;  /* 0x0000ffff44447812 */ /* 0x000fe400078ec0ff */
[----:B------:R-:W-:-:S02]  /*31dd0*/  LOP3.LUT R47, R70, 0xffff, RZ, 0xc0, !PT ;  /* 0x0000ffff462f7812 */ /* 0x000fc400078ec0ff */
[----:B------:R-:W-:Y:S02]  /*31de0*/  LOP3.LUT R49, R72, 0xffff, RZ, 0xc0, !PT ;  /* 0x0000ffff48317812 */ /* 0x000fe400078ec0ff */
[----:B------:R-:W-:Y:S02]  /*31df0*/  LOP3.LUT R100, R100, 0xffff, RZ, 0xc0, !PT ;  /* 0x0000ffff64647812 */ /* 0x000fe400078ec0ff */
[----:B------:R-:W-:Y:S02]  /*31e00*/  LOP3.LUT R63, R102, 0xffff, RZ, 0xc0, !PT ;  /* 0x0000ffff663f7812 */ /* 0x000fe400078ec0ff */
[----:B------:R-:W-:Y:S02]  /*31e10*/  LOP3.LUT R65, R104, 0xffff, RZ, 0xc0, !PT ;  /* 0x0000ffff68417812 */ /* 0x000fe400078ec0ff */
[----:B------:R-:W-:Y:S02]  /*31e20*/  PRMT R38, R69, 0x3340, R0 ;  /* 0x0000334045267816 */ /* 0x000fe40000000000 */
[----:B------:R-:W-:-:S02]  /*31e30*/  PRMT R79, R108, 0x3340, R67 ;  /* 0x000033406c4f7816 */ /* 0x000fc40000000043 */
[----:B------:R-:W-:Y:S02]  /*31e40*/  F2FP.SATFINITE.E4M3.F32.PACK_AB_MERGE_C R92, R93, R92, RZ ;  /* 0x0000005c5d5c723e */ /* 0x000fe400048070ff */
[----:B------:R-:W-:Y:S02]  /*31e50*/  F2FP.SATFINITE.E4M3.F32.PACK_AB_MERGE_C R94, R95, R94, RZ ;  /* 0x0000005e5f5e723e */ /* 0x000fe400048070ff */
[----:B------:R-:W-:Y:S02]  /*31e60*/  F2FP.SATFINITE.E4M3.F32.PACK_AB_MERGE_C R96, R97, R96, RZ ;  /* 0x000000606160723e */ /* 0x000fe400048070ff */
[----:B------:R-:W-:Y:S02]  /*31e70*/  F2FP.SATFINITE.E4M3.F32.PACK_AB_MERGE_C R116, R117, R116, RZ ;  /* 0x000000747574723e */ /* 0x000fe400048070ff */
[----:B------:R-:W-:Y:S02]  /*31e80*/  F2FP.SATFINITE.E4M3.F32.PACK_AB_MERGE_C R118, R119, R118, RZ ;  /* 0x000000767776723e */ /* 0x000fe400048070ff */
[----:B------:R-:W-:-:S02]  /*31e90*/  F2FP.SATFINITE.E4M3.F32.PACK_AB_MERGE_C R120, R121, R120, RZ ;  /* 0x000000787978723e */ /* 0x000fc400048070ff */
[----:B------:R-:W-:Y:S02]  /*31ea0*/  PRMT R24, R13, 0x5410, R24 ;  /* 0x000054100d187816 */ /* 0x000fe40000000018 */
[----:B------:R-:W-:Y:S02]  /*31eb0*/  F2FP.SATFINITE.E4M3.F32.PACK_AB_MERGE_C R34, R35, R34, RZ ;  /* 0x000000222322723e */ /* 0x000fe400048070ff */
[----:B------:R-:W-:Y:S02]  /*31ec0*/  PRMT R17, R14, 0x5410, R17 ;  /* 0x000054100e117816 */ /* 0x000fe40000000011 */
[----:B------:R-:W-:Y:S02]  /*31ed0*/  PRMT R13, R37, 0x5410, R20 ;  /* 0x00005410250d7816 */ /* 0x000fe40000000014 */
[----:B------:R-:W-:Y:S02]  /*31ee0*/  PRMT R32, R21, 0x5410, R32 ;  /* 0x0000541015207816 */ /* 0x000fe40000000020 */
[----:B------:R-:W-:-:S02]  /*31ef0*/  F2FP.SATFINITE.E4M3.F32.PACK_AB_MERGE_C R58, R59, R58, RZ ;  /* 0x0000003a3b3a723e */ /* 0x000fc400048070ff */
[--C-:B------:R-:W-:Y:S02]  /*31f00*/  PRMT R14, R49, 0x3340, R0.reuse ;  /* 0x00003340310e7816 */ /* 0x100fe40000000000 */
[----:B------:R-:W-:Y:S02]  /*31f10*/  PRMT R35, R68, 0x3340, R47 ;  /* 0x0000334044237816 */ /* 0x000fe4000000002f */
[----:B------:R-:W-:Y:S02]  /*31f20*/  PRMT R20, R65, 0x3340, R0 ;  /* 0x0000334041147816 */ /* 0x000fe40000000000 */
[----:B------:R-:W-:Y:S02]  /*31f30*/  PRMT R37, R100, 0x3340, R63 ;  /* 0x0000334064257816 */ /* 0x000fe4000000003f */
[----:B------:R-:W-:Y:S02]  /*31f40*/  PRMT R21, R79, 0x5410, R38 ;  /* 0x000054104f157816 */ /* 0x000fe40000000026 */
[----:B------:R-:W-:-:S02]  /*31f50*/  LOP3.LUT R92, R92, 0xffff, RZ, 0xc0, !PT ;  /* 0x0000ffff5c5c7812 */ /* 0x000fc400078ec0ff */
[----:B------:R-:W-:Y:S02]  /*31f60*/  LOP3.LUT R59, R94, 0xffff, RZ, 0xc0, !PT ;  /* 0x0000ffff5e3b7812 */ /* 0x000fe400078ec0ff */
[----:B------:R-:W-:Y:S02]  /*31f70*/  LOP3.LUT R61, R96, 0xffff, RZ, 0xc0, !PT ;  /* 0x0000ffff603d7812 */ /* 0x000fe400078ec0ff */
[----:B------:R-:W-:Y:S02]  /*31f80*/  LOP3.LUT R116, R116, 0xffff, RZ, 0xc0, !PT ;  /* 0x0000ffff74747812 */ /* 0x000fe400078ec0ff */
[----:B------:R-:W-:Y:S02]  /*31f90*/  LOP3.LUT R81, R118, 0xffff, RZ, 0xc0, !PT ;  /* 0x0000ffff76517812 */ /* 0x000fe400078ec0ff */
[----:B------:R-:W-:Y:S02]  /*31fa0*/  LOP3.LUT R79, R120, 0xffff, RZ, 0xc0, !PT ;  /* 0x0000ffff784f7812 */ /* 0x000fe400078ec0ff */
[----:B------:R-:W-:-:S02]  /*31fb0*/  SHF.R.U32.HI R28, RZ, 0x8, R28 ;  /* 0x00000008ff1c7819 */ /* 0x000fc4000001161c */
[----:B------:R-:W-:Y:S02]  /*31fc0*/  SHF.R.U32.HI R23, RZ, 0x8, R23 ;  /* 0x00000008ff177819 */ /* 0x000fe40000011617 */
[----:B------:R-:W-:Y:S02]  /*31fd0*/  F2FP.SATFINITE.E4M3.F32.PACK_AB_MERGE_C R124, R125, R124, RZ ;  /* 0x0000007c7d7c723e */ /* 0x000fe400048070ff */
[----:B------:R-:W-:Y:S02]  /*31fe0*/  F2FP.SATFINITE.E4M3.F32.PACK_AB_MERGE_C R73, R129, R128, RZ ;  /* 0x000000808149723e */ /* 0x000fe400048070ff */
[----:B------:R-:W-:Y:S02]  /*31ff0*/  SHF.R.U32.HI R4, RZ, 0x8, R4 ;  /* 0x00000008ff047819 */ /* 0x000fe40000011604 */
[----:B------:R-:W-:Y:S02]  /*32000*/  SHF.R.U32.HI R11, RZ, 0x8, R11 ;  /* 0x00000008ff0b7819 */ /* 0x000fe4000001160b */
[----:B------:R-:W-:-:S02]  /*32010*/  SHF.R.U32.HI R15, RZ, 0x8, R15 ;  /* 0x00000008ff0f7819 */ /* 0x000fc4000001160f */
[----:B------:R-:W-:Y:S02]  /*32020*/  SHF.R.U32.HI R25, RZ, 0x8, R25 ;  /* 0x00000008ff197819 */ /* 0x000fe40000011619 */
[----:B------:R-:W-:Y:S02]  /*32030*/  SHF.R.U32.HI R36, RZ, 0x8, R36 ;  /* 0x00000008ff247819 */ /* 0x000fe40000011624 */
[----:B------:R-:W-:Y:S02]  /*32040*/  SHF.R.U32.HI R31, RZ, 0x8, R31 ;  /* 0x00000008ff1f7819 */ /* 0x000fe4000001161f */
[----:B------:R-:W-:Y:S02]  /*32050*/  PRMT R14, R35, 0x5410, R14 ;  /* 0x00005410230e7816 */ /* 0x000fe4000000000e */
[----:B------:R-:W-:Y:S02]  /*32060*/  PRMT R20, R37, 0x5410, R20 ;  /* 0x0000541025147816 */ /* 0x000fe40000000014 */
[----:B------:R-:W-:-:S02]  /*32070*/  PRMT R30, R61, 0x3340, R0 ;  /* 0x000033403d1e7816 */ /* 0x000fc40000000000 */
[----:B------:R-:W-:Y:S02]  /*32080*/  PRMT R35, R92, 0x3340, R59 ;  /* 0x000033405c237816 */ /* 0x000fe4000000003b */
[----:B------:R-:W-:Y:S02]  /*32090*/  PRMT R37, R79, 0x3340, R0 ;  /* 0x000033404f257816 */ /* 0x000fe40000000000 */
[----:B------:R-:W-:Y:S02]  /*320a0*/  PRMT R38, R116, 0x3340, R81 ;  /* 0x0000334074267816 */ /* 0x000fe40000000051 */
        /* <DEDUP_REMOVED lines=10> */
[----:B------:R-:W-:Y:S02]  /*32150*/  LOP3.LUT R25, R25, 0xffff, RZ, 0xc0, !PT ;  /* 0x0000ffff19197812 */ /* 0x000fe400078ec0ff */
[----:B------:R-:W-:Y:S02]  /*32160*/  SHF.R.U32.HI R5, RZ, 0x8, R5 ;  /* 0x00000008ff057819 */ /* 0x000fe40000011605 */
[----:B------:R-:W-:Y:S02]  /*32170*/  SHF.R.U32.HI R75, RZ, 0x8, R75 ;  /* 0x00000008ff4b7819 */ /* 0x000fe4000001164b */
[----:B------:R-:W-:Y:S02]  /*32180*/  SHF.R.U32.HI R126, RZ, 0x8, R126 ;  /* 0x00000008ff7e7819 */ /* 0x000fe4000001167e */
[----:B------:R-:W-:-:S02]  /*32190*/  SHF.R.U32.HI R77, RZ, 0x8, R77 ;  /* 0x00000008ff4d7819 */ /* 0x000fc4000001164d */
[----:B------:R-:W-:Y:S02]  /*321a0*/  LOP3.LUT R36, R36, 0xffff, RZ, 0xc0, !PT ;  /* 0x0000ffff24247812 */ /* 0x000fe400078ec0ff */
[----:B------:R-:W-:Y:S02]  /*321b0*/  LOP3.LUT R31, R31, 0xffff, RZ, 0xc0, !PT ;  /* 0x0000ffff1f1f7812 */ /* 0x000fe400078ec0ff */
[----:B------:R-:W-:Y:S02]  /*321c0*/  PRMT R30, R35, 0x5410, R30 ;  /* 0x00005410231e7816 */ /* 0x000fe4000000001e */
[----:B------:R-:W-:Y:S02]  /*321d0*/  PRMT R37, R38, 0x5410, R37 ;  /* 0x0000541026257816 */ /* 0x000fe40000000025 */
[----:B------:R-:W-:Y:S02]  /*321e0*/  PRMT R23, R28, 0x3340, R23 ;  /* 0x000033401c177816 */ /* 0x000fe40000000017 */
[----:B------:R-:W-:-:S02]  /*321f0*/  PRMT R35, R73, 0x3340, R0 ;  /* 0x0000334049237816 */ /* 0x000fc40000000000 */
[----:B------:R-:W-:Y:S02]  /*32200*/  PRMT R40, R124, 0x3340, R71 ;  /* 0x000033407c287816 */ /* 0x000fe40000000047 */
[----:B------:R-:W-:Y:S02]  /*32210*/  PRMT R11, R4, 0x3340, R11 ;  /* 0x00003340040b7816 */ /* 0x000fe4000000000b */
[--C-:B------:R-:W-:Y:S02]  /*32220*/  PRMT R38, R15, 0x3340, R0.reuse ;  /* 0x000033400f267816 */ /* 0x100fe40000000000 */
[----:B------:R-:W-:Y:S02]  /*32230*/  LOP3.LUT R12, R12, 0xffff, RZ, 0xc0, !PT ;  /* 0x0000ffff0c0c7812 */ /* 0x000fe400078ec0ff */
[----:B------:R-:W-:Y:S02]  /*32240*/  LOP3.LUT R9, R9, 0xffff, RZ, 0xc0, !PT ;  /* 0x0000ffff09097812 */ /* 0x000fe400078ec0ff */
[----:B------:R-:W-:-:S02]  /*32250*/  PRMT R28, R25, 0x3340, R0 ;  /* 0x00003340191c7816 */ /* 0x000fc40000000000 */
[----:B------:R-:W-:Y:S02]  /*32260*/  LOP3.LUT R5, R5, 0xffff, RZ, 0xc0, !PT ;  /* 0x0000ffff05057812 */ /* 0x000fe400078ec0ff */
[----:B------:R-:W-:Y:S02]  /*32270*/  LOP3.LUT R4, R75, 0xffff, RZ, 0xc0, !PT ;  /* 0x0000ffff4b047812 */ /* 0x000fe400078ec0ff */
[----:B------:R-:W-:Y:S02]  /*32280*/  LOP3.LUT R15, R126, 0xffff, RZ, 0xc0, !PT ;  /* 0x0000ffff7e0f7812 */ /* 0x000fe400078ec0ff */
[----:B------:R-:W-:Y:S02]  /*32290*/  LOP3.LUT R77, R77, 0xffff, RZ, 0xc0, !PT ;  /* 0x0000ffff4d4d7812 */ /* 0x000fe400078ec0ff */
[----:B------:R-:W-:Y:S02]  /*322a0*/  PRMT R25, R36, 0x3340, R31 ;  /* 0x0000334024197816 */ /* 0x000fe4000000001f */
[----:B------:R-:W-:-:S02]  /*322b0*/  LOP3.LUT R10, R10, 0xffff, RZ, 0xc0, !PT ;  /* 0x0000ffff0a0a7812 */ /* 0x000fc400078ec0ff */
[----:B------:R-:W-:Y:S02]  /*322c0*/  LOP3.LUT R31, R18, 0xffff, RZ, 0xc0, !PT ;  /* 0x0000ffff121f7812 */ /* 0x000fe400078ec0ff */
[----:B------:R-:W-:Y:S02]  /*322d0*/  LOP3.LUT R26, R26, 0xffff, RZ, 0xc0, !PT ;  /* 0x0000ffff1a1a7812 */ /* 0x000fe400078ec0ff */
[----:B------:R-:W-:Y:S02]  /*322e0*/  LOP3.LUT R34, R34, 0xffff, RZ, 0xc0, !PT ;  /* 0x0000ffff22227812 */ /* 0x000fe400078ec0ff */
[----:B------:R-:W-:Y:S02]  /*322f0*/  PRMT R35, R40, 0x5410, R35 ;  /* 0x0000541028237816 */ /* 0x000fe40000000023 */
[----:B------:R-:W-:Y:S02]  /*32300*/  PRMT R9, R12, 0x3340, R9 ;  /* 0x000033400c097816 */ /* 0x000fe40000000009 */
[----:B------:R-:W-:-:S02]  /*32310*/  PRMT R12, R5, 0x3340, R0 ;  /* 0x00003340050c7816 */ /* 0x000fc40000000000 */
[----:B------:R-:W-:Y:S02]  /*32320*/  PRMT R15, R4, 0x3340, R15 ;  /* 0x00003340040f7816 */ /* 0x000fe4000000000f */
[----:B------:R-:W-:Y:S02]  /*32330*/  PRMT R40, R77, 0x3340, R0 ;  /* 0x000033404d287816 */ /* 0x000fe40000000000 */
[----:B------:R-:W-:Y:S02]  /*32340*/  PRMT R4, R7, 0x4210, R10 ;  /* 0x0000421007047816 */ /* 0x000fe4000000000a */
[----:B------:R-:W-:Y:S02]  /*32350*/  PRMT R5, R6, 0x4210, R31 ;  /* 0x0000421006057816 */ /* 0x000fe4000000001f */
[----:B------:R-:W-:Y:S02]  /*32360*/  PRMT R6, R19, 0x4210, R26 ;  /* 0x0000421013067816 */ /* 0x000fe4000000001a */
[----:B------:R-:W-:-:S02]  /*32370*/  PRMT R7, R17, 0x4210, R34 ;  /* 0x0000421011077816 */ /* 0x000fc40000000022 */
[----:B------:R-:W-:Y:S02]  /*32380*/  PRMT R11, R11, 0x5410, R38 ;  /* 0x000054100b0b7816 */ /* 0x000fe40000000026 */
[----:B------:R-:W-:Y:S01]  /*32390*/  PRMT R12, R9, 0x5410, R12 ;  /* 0x00005410090c7816 */ /* 0x000fe2000000000c */
[----:B-1----:R0:W-:Y:S01]  /*323a0*/  STS.128 [R3], R4 ;  /* 0x0000000403007388 */ /* 0x0021e20000000c00 */
[----:B------:R-:W-:Y:S02]  /*323b0*/  PRMT R15, R15, 0x5410, R40 ;  /* 0x000054100f0f7816 */ /* 0x000fe40000000028 */
[----:B------:R-:W-:Y:S02]  /*323c0*/  PRMT R23, R23, 0x5410, R28 ;  /* 0x0000541017177816 */ /* 0x000fe4000000001c */
[----:B------:R-:W-:Y:S01]  /*323d0*/  SHF.R.U32.HI R33, RZ, 0x8, R33 ;  /* 0x00000008ff217819 */ /* 0x000fe20000011621 */
[----:B------:R-:W1:Y:S01]  /*323e0*/  LDC R28, c[0x0][0x3b8] ;  /* 0x0000ee00ff1c7b82 */ /* 0x000e620000000800 */
[----:B------:R-:W-:-:S02]  /*323f0*/  SHF.R.U32.HI R44, RZ, 0x8, R44 ;  /* 0x00000008ff2c7819 */ /* 0x000fc4000001162c */
[----:B------:R-:W-:Y:S02]  /*32400*/  LOP3.LUT R33, R33, 0xffff, RZ, 0xc0, !PT ;  /* 0x0000ffff21217812 */ /* 0x000fe400078ec0ff */
[----:B------:R-:W-:Y:S02]  /*32410*/  SHF.R.U32.HI R27, RZ, 0x8, R27 ;  /* 0x00000008ff1b7819 */ /* 0x000fe4000001161b */
[----:B------:R-:W-:Y:S02]  /*32420*/  SHF.R.U32.HI R29, RZ, 0x8, R29 ;  /* 0x00000008ff1d7819 */ /* 0x000fe4000001161d */
[----:B------:R-:W-:Y:S02]  /*32430*/  SHF.R.U32.HI R60, RZ, 0x8, R60 ;  /* 0x00000008ff3c7819 */ /* 0x000fe4000001163c */
[----:B0-----:R-:W-:Y:S02]  /*32440*/  PRMT R4, R11, 0x5210, R10 ;  /* 0x000052100b047816 */ /* 0x001fe4000000000a */
[----:B------:R-:W-:-:S02]  /*32450*/  PRMT R5, R12, 0x5210, R31 ;  /* 0x000052100c057816 */ /* 0x000fc4000000001f */
[----:B------:R-:W-:Y:S02]  /*32460*/  PRMT R6, R15, 0x5210, R26 ;  /* 0x000052100f067816 */ /* 0x000fe4000000001a */
[----:B------:R-:W-:Y:S02]  /*32470*/  PRMT R7, R23, 0x5210, R34 ;  /* 0x0000521017077816 */ /* 0x000fe40000000022 */
[----:B------:R-:W-:Y:S02]  /*32480*/  SHF.R.U32.HI R39, RZ, 0x8, R39 ;  /* 0x00000008ff277819 */ /* 0x000fe40000011627 */
[----:B------:R-:W-:Y:S01]  /*32490*/  SHF.R.U32.HI R41, RZ, 0x8, R41 ;  /* 0x00000008ff297819 */ /* 0x000fe20000011629 */
[----:B------:R-:W-:Y:S01]  /*324a0*/  STS.128 [R3+0x400], R4 ;  /* 0x0004000403007388 */ /* 0x000fe20000000c00 */
[----:B------:R-:W-:Y:S02]  /*324b0*/  SHF.R.U32.HI R52, RZ, 0x8, R52 ;  /* 0x00000008ff347819 */ /* 0x000fe40000011634 */
[----:B------:R-:W-:Y:S01]  /*324c0*/  SHF.R.U32.HI R43, RZ, 0x8, R43 ;  /* 0x00000008ff2b7819 */ /* 0x000fe2000001162b */
[----:B------:R-:W-:Y:S01]  /*324d0*/  BAR.SYNC.DEFER_BLOCKING 0x0 ;  /* 0x0000000000007b1d */ /* 0x000fe20000010000 */
[----:B------:R-:W-:-:S02]  /*324e0*/  SHF.R.U32.HI R45, RZ, 0x8, R45 ;  /* 0x00000008ff2d7819 */ /* 0x000fc4000001162d */
[----:B------:R-:W-:Y:S02]  /*324f0*/  PRMT R36, R33, 0x3340, R0 ;  /* 0x0000334021247816 */ /* 0x000fe40000000000 */
[----:B------:R-:W-:Y:S02]  /*32500*/  LOP3.LUT R44, R44, 0xffff, RZ, 0xc0, !PT ;  /* 0x0000ffff2c2c7812 */ /* 0x000fe400078ec0ff */
        /* <DEDUP_REMOVED lines=8> */
[----:B------:R-:W-:Y:S01]  /*32590*/  PRMT R27, R44, 0x3340, R27 ;  /* 0x000033402c1b7816 */ /* 0x000fe2000000001b */
[----:B------:R-:W-:Y:S01]  /*325a0*/  LDS.128 R4, [R2+0x800] ;  /* 0x0008000002047984 */ /* 0x000fe20000000c00 */
[----:B------:R-:W-:-:S02]  /*325b0*/  PRMT R36, R25, 0x5410, R36 ;  /* 0x0000541019247816 */ /* 0x000fc40000000024 */
[----:B------:R-:W-:Y:S02]  /*325c0*/  LOP3.LUT R9, R42, 0xffff, RZ, 0xc0, !PT ;  /* 0x0000ffff2a097812 */ /* 0x000fe400078ec0ff */
[--C-:B------:R-:W-:Y:S02]  /*325d0*/  PRMT R44, R29, 0x3340, R0.reuse ;  /* 0x000033401d2c7816 */ /* 0x100fe40000000000 */
[----:B------:R-:W-:Y:S02]  /*325e0*/  PRMT R60, R60, 0x3340, R39 ;  /* 0x000033403c3c7816 */ /* 0x000fe40000000027 */
[--C-:B------:R-:W-:Y:S02]  /*325f0*/  PRMT R41, R41, 0x3340, R0.reuse ;  /* 0x0000334029297816 */ /* 0x100fe40000000000 */
[----:B------:R-:W-:Y:S02]  /*32600*/  PRMT R29, R52, 0x3340, R43 ;  /* 0x00003340341d7816 */ /* 0x000fe4000000002b */
[----:B------:R-:W-:-:S02]  /*32610*/  PRMT R46, R45, 0x3340, R0 ;  /* 0x000033402d2e7816 */ /* 0x000fc40000000000 */
[--C-:B------:R-:W-:Y:S02]  /*32620*/  PRMT R16, R16, 0x4210, R9.reuse ;  /* 0x0000421010107816 */ /* 0x100fe40000000009 */
[----:B------:R-:W-:Y:S02]  /*32630*/  PRMT R40, R36, 0x5210, R9 ;  /* 0x0000521024287816 */ /* 0x000fe40000000009 */
[----:B------:R-:W-:Y:S02]  /*32640*/  PRMT R60, R60, 0x5410, R41 ;  /* 0x000054103c3c7816 */ /* 0x000fe40000000029 */
[----:B------:R-:W-:Y:S02]  /*32650*/  LOP3.LUT R9, R58, 0xffff, RZ, 0xc0, !PT ;  /* 0x0000ffff3a097812 */ /* 0x000fe400078ec0ff */
[----:B------:R-:W-:Y:S02]  /*32660*/  PRMT R46, R29, 0x5410, R46 ;  /* 0x000054101d2e7816 */ /* 0x000fe4000000002e */
[----:B------:R-:W-:-:S02]  /*32670*/  LOP3.LUT R41, R50, 0xffff, RZ, 0xc0, !PT ;  /* 0x0000ffff32297812 */ /* 0x000fc400078ec0ff */
[----:B------:R-:W-:Y:S02]  /*32680*/  PRMT R18, R24, 0x4210, R9 ;  /* 0x0000421018127816 */ /* 0x000fe40000000009 */
[----:B------:R-:W-:Y:S02]  /*32690*/  PRMT R17, R8, 0x4210, R41 ;  /* 0x0000421008117816 */ /* 0x000fe40000000029 */
[----:B------:R-:W-:Y:S02]  /*326a0*/  PRMT R42, R46, 0x5210, R9 ;  /* 0x000052102e2a7816 */ /* 0x000fe40000000009 */
[----:B------:R-:W0:Y:S01]  /*326b0*/  LDS.128 R8, [R2] ;  /* 0x0000000002087984 */ /* 0x000e220000000c00 */
[----:B------:R-:W-:Y:S02]  /*326c0*/  LOP3.LUT R43, R66, 0xffff, RZ, 0xc0, !PT ;  /* 0x0000ffff422b7812 */ /* 0x000fe400078ec0ff */
[----:B------:R-:W-:Y:S02]  /*326d0*/  PRMT R44, R27, 0x5410, R44 ;  /* 0x000054101b2c7816 */ /* 0x000fe4000000002c */
[----:B------:R-:W-:Y:S01]  /*326e0*/  PRMT R19, R22, 0x4210, R43 ;  /* 0x0000421016137816 */ /* 0x000fe2000000002b */
[----:B------:R-:W-:Y:S01]  /*326f0*/  BAR.SYNC.DEFER_BLOCKING 0x0 ;  /* 0x0000000000007b1d */ /* 0x000fe20000010000 */
[----:B------:R-:W-:-:S02]  /*32700*/  PRMT R41, R44, 0x5210, R41 ;  /* 0x000052102c297816 */ /* 0x000fc40000000029 */
[----:B------:R-:W-:Y:S02]  /*32710*/  PRMT R43, R60, 0x5210, R43 ;  /* 0x000052103c2b7816 */ /* 0x000fe4000000002b */
[----:B------:R-:W-:Y:S02]  /*32720*/  SHF.R.U32.HI R68, RZ, 0x8, R68 ;  /* 0x00000008ff447819 */ /* 0x000fe40000011644 */
[----:B------:R-:W-:Y:S02]  /*32730*/  SHF.R.U32.HI R47, RZ, 0x8, R47 ;  /* 0x00000008ff2f7819 */ /* 0x000fe4000001162f */
[----:B------:R-:W-:Y:S02]  /*32740*/  SHF.R.U32.HI R49, RZ, 0x8, R49 ;  /* 0x00000008ff317819 */ /* 0x000fe40000011631 */
[----:B------:R-:W-:Y:S02]  /*32750*/  LOP3.LUT R68, R68, 0xffff, RZ, 0xc0, !PT ;  /* 0x0000ffff44447812 */ /* 0x000fe400078ec0ff */
[----:B------:R-:W-:-:S02]  /*32760*/  LOP3.LUT R47, R47, 0xffff, RZ, 0xc0, !PT ;  /* 0x0000ffff2f2f7812 */ /* 0x000fc400078ec0ff */
[----:B------:R-:W-:Y:S02]  /*32770*/  LOP3.LUT R49, R49, 0xffff, RZ, 0xc0, !PT ;  /* 0x0000ffff31317812 */ /* 0x000fe400078ec0ff */
[----:B------:R-:W-:Y:S02]  /*32780*/  SHF.R.U32.HI R84, RZ, 0x8, R84 ;  /* 0x00000008ff547819 */ /* 0x000fe40000011654 */
[----:B------:R-:W-:Y:S02]  /*32790*/  SHF.R.U32.HI R55, RZ, 0x8, R55 ;  /* 0x00000008ff377819 */ /* 0x000fe40000011637 */
[----:B------:R-:W-:Y:S02]  /*327a0*/  SHF.R.U32.HI R57, RZ, 0x8, R57 ;  /* 0x00000008ff397819 */ /* 0x000fe40000011639 */
[----:B------:R-:W-:Y:S01]  /*327b0*/  SHF.R.U32.HI R92, RZ, 0x8, R92 ;  /* 0x00000008ff5c7819 */ /* 0x000fe2000001165c */
[----:B------:R-:W-:Y:S01]  /*327c0*/  STS.128 [R3], R16 ;  /* 0x0000001003007388 */ /* 0x000fe20000000c00 */
[----:B------:R-:W-:-:S02]  /*327d0*/  SHF.R.U32.HI R59, RZ, 0x8, R59 ;  /* 0x00000008ff3b7819 */ /* 0x000fc4000001163b */
[----:B------:R-:W-:Y:S01]  /*327e0*/  SHF.R.U32.HI R61, RZ, 0x8, R61 ;  /* 0x00000008ff3d7819 */ /* 0x000fe2000001163d */
[----:B------:R0:W-:Y:S01]  /*327f0*/  STS.128 [R3+0x400], R40 ;  /* 0x0004002803007388 */ /* 0x0001e20000000c00 */
[----:B------:R-:W-:Y:S02]  /*32800*/  F2FP.SATFINITE.E4M3.F32.PACK_AB_MERGE_C R82, R83, R82, RZ ;  /* 0x000000525352723e */ /* 0x000fe400048070ff */
[----:B------:R-:W-:Y:S01]  /*32810*/  PRMT R68, R68, 0x3340, R47 ;  /* 0x0000334044447816 */ /* 0x000fe2000000002f */
[----:B------:R-:W-:Y:S01]  /*32820*/  BAR.SYNC.DEFER_BLOCKING 0x0 ;  /* 0x0000000000007b1d */ /* 0x000fe20000010000 */
        /* <DEDUP_REMOVED lines=8> */
[----:B------:R-:W-:-:S02]  /*328b0*/  LOP3.LUT R15, R74, 0xffff, RZ, 0xc0, !PT ;  /* 0x0000ffff4a0f7812 */ /* 0x000fc400078ec0ff */
[----:B------:R-:W-:Y:S02]  /*328c0*/  LOP3.LUT R82, R82, 0xffff, RZ, 0xc0, !PT ;  /* 0x0000ffff52527812 */ /* 0x000fe400078ec0ff */
[----:B------:R-:W-:Y:S02]  /*328d0*/  F2FP.SATFINITE.E4M3.F32.PACK_AB_MERGE_C R90, R91, R90, RZ ;  /* 0x0000005a5b5a723e */ /* 0x000fe400048070ff */
[----:B------:R-:W-:Y:S01]  /*328e0*/  F2FP.SATFINITE.E4M3.F32.PACK_AB_MERGE_C R98, R99, R98, RZ ;  /* 0x000000626362723e */ /* 0x000fe200048070ff */
[----:B------:R-:W-:Y:S01]  /*328f0*/  LDS.128 R16, [R2] ;  /* 0x0000000002107984 */ /* 0x000fe20000000c00 */
[----:B------:R-:W-:Y:S02]  /*32900*/  SHF.R.U32.HI R124, RZ, 0x8, R124 ;  /* 0x00000008ff7c7819 */ /* 0x000fe4000001167c */
[----:B------:R-:W-:Y:S02]  /*32910*/  SHF.R.U32.HI R71, RZ, 0x8, R71 ;  /* 0x00000008ff477819 */ /* 0x000fe40000011647 */
[----:B------:R-:W-:-:S02]  /*32920*/  PRMT R84, R84, 0x3340, R55 ;  /* 0x0000334054547816 */ /* 0x000fc40000000037 */
[--C-:B------:R-:W-:Y:S02]  /*32930*/  PRMT R57, R57, 0x3340, R0.reuse ;  /* 0x0000334039397816 */ /* 0x100fe40000000000 */
[----:B------:R-:W-:Y:S02]  /*32940*/  PRMT R92, R92, 0x3340, R59 ;  /* 0x000033405c5c7816 */ /* 0x000fe4000000003b */
[----:B------:R-:W-:Y:S02]  /*32950*/  PRMT R61, R61, 0x3340, R0 ;  /* 0x000033403d3d7816 */ /* 0x000fe40000000000 */
[--C-:B------:R-:W-:Y:S02]  /*32960*/  PRMT R24, R14, 0x4210, R15.reuse ;  /* 0x000042100e187816 */ /* 0x100fe4000000000f */
[----:B------:R-:W-:Y:S02]  /*32970*/  PRMT R68, R68, 0x5210, R15 ;  /* 0x0000521044447816 */ /* 0x000fe4000000000f */
[----:B------:R-:W-:-:S02]  /*32980*/  PRMT R25, R13, 0x4210, R82 ;  /* 0x000042100d197816 */ /* 0x000fc40000000052 */
[----:B------:R-:W-:Y:S02]  /*32990*/  LOP3.LUT R124, R124, 0xffff, RZ, 0xc0, !PT ;  /* 0x0000ffff7c7c7812 */ /* 0x000fe400078ec0ff */
[----:B------:R-:W-:Y:S02]  /*329a0*/  LOP3.LUT R71, R71, 0xffff, RZ, 0xc0, !PT ;  /* 0x0000ffff47477812 */ /* 0x000fe400078ec0ff */
[----:B------:R-:W-:Y:S02]  /*329b0*/  LOP3.LUT R15, R90, 0xffff, RZ, 0xc0, !PT ;  /* 0x0000ffff5a0f7812 */ /* 0x000fe400078ec0ff */
[----:B------:R-:W-:Y:S02]  /*329c0*/  LOP3.LUT R13, R98, 0xffff, RZ, 0xc0, !PT ;  /* 0x0000ffff620d7812 */ /* 0x000fe400078ec0ff */
[----:B------:R-:W-:Y:S02]  /*329d0*/  PRMT R70, R84, 0x5410, R57 ;  /* 0x0000541054467816 */ /* 0x000fe40000000039 */
[----:B------:R-:W-:-:S02]  /*329e0*/  PRMT R92, R92, 0x5410, R61 ;  /* 0x000054105c5c7816 */ /* 0x000fc4000000003d */
[----:B------:R-:W-:Y:S02]  /*329f0*/  PRMT R124, R124, 0x3340, R71 ;  /* 0x000033407c7c7816 */ /* 0x000fe40000000047 */
[--C-:B------:R-:W-:Y:S02]  /*32a00*/  PRMT R26, R32, 0x4210, R15.reuse ;  /* 0x00004210201a7816 */ /* 0x100fe4000000000f */
[----:B------:R-:W-:Y:S02]  /*32a10*/  PRMT R70, R70, 0x5210, R15 ;  /* 0x0000521046467816 */ /* 0x000fe4000000000f */
[--C-:B------:R-:W-:Y:S01]  /*32a20*/  PRMT R27, R30, 0x4210, R13.reuse ;  /* 0x000042101e1b7816 */ /* 0x100fe2000000000d */
[----:B--2---:R-:W-:Y:S01]  /*32a30*/  IMAD R30, R135, UR4, RZ ;  /* 0x00000004871e7c24 */ /* 0x004fe2000f8e02ff */
[----:B------:R-:W-:Y:S01]  /*32a40*/  PRMT R71, R92, 0x5210, R13 ;  /* 0x000052105c477816 */ /* 0x000fe2000000000d */
[----:B------:R-:W2:Y:S01]  /*32a50*/  LDCU UR4, c[0x0][0x39c] ;  /* 0x00007380ff0477ac */ /* 0x000ea20008000800 */
[----:B------:R-:W-:Y:S01]  /*32a60*/  LDS.128 R12, [R2+0x800] ;  /* 0x00080000020c7984 */ /* 0x000fe20000000c00 */
[----:B------:R-:W-:-:S02]  /*32a70*/  SHF.R.U32.HI R76, RZ, 0x8, R76 ;  /* 0x00000008ff4c7819 */ /* 0x000fc4000001164c */
[----:B------:R-:W-:Y:S01]  /*32a80*/  SHF.R.U32.HI R51, RZ, 0x8, R51 ;  /* 0x00000008ff337819 */ /* 0x000fe20000011633 */
[----:B------:R-:W-:Y:S01]  /*32a90*/  BAR.SYNC.DEFER_BLOCKING 0x0 ;  /* 0x0000000000007b1d */ /* 0x000fe20000010000 */
[----:B------:R-:W-:Y:S02]  /*32aa0*/  SHF.R.U32.HI R53, RZ, 0x8, R53 ;  /* 0x00000008ff357819 */ /* 0x000fe40000011635 */
[----:B------:R-:W-:Y:S02]  /*32ab0*/  SHF.R.U32.HI R108, RZ, 0x8, R108 ;  /* 0x00000008ff6c7819 */ /* 0x000fe4000001166c */
[----:B------:R-:W-:Y:S02]  /*32ac0*/  SHF.R.U32.HI R67, RZ, 0x8, R67 ;  /* 0x00000008ff437819 */ /* 0x000fe40000011643 */
[----:B------:R-:W-:Y:S02]  /*32ad0*/  SHF.R.U32.HI R69, RZ, 0x8, R69 ;  /* 0x00000008ff457819 */ /* 0x000fe40000011645 */
[----:B------:R-:W-:-:S02]  /*32ae0*/  LOP3.LUT R76, R76, 0xffff, RZ, 0xc0, !PT ;  /* 0x0000ffff4c4c7812 */ /* 0x000fc400078ec0ff */
[----:B------:R-:W-:Y:S02]  /*32af0*/  LOP3.LUT R51, R51, 0xffff, RZ, 0xc0, !PT ;  /* 0x0000ffff33337812 */ /* 0x000fe400078ec0ff */
[----:B------:R-:W-:Y:S02]  /*32b00*/  LOP3.LUT R53, R53, 0xffff, RZ, 0xc0, !PT ;  /* 0x0000ffff35357812 */ /* 0x000fe400078ec0ff */
[----:B------:R-:W-:Y:S02]  /*32b10*/  LOP3.LUT R108, R108, 0xffff, RZ, 0xc0, !PT ;  /* 0x0000ffff6c6c7812 */ /* 0x000fe400078ec0ff */
[----:B------:R-:W-:Y:S02]  /*32b20*/  LOP3.LUT R67, R67, 0xffff, RZ, 0xc0, !PT ;  /* 0x0000ffff43437812 */ /* 0x000fe400078ec0ff */
[----:B------:R-:W-:Y:S02]  /*32b30*/  LOP3.LUT R69, R69, 0xffff, RZ, 0xc0, !PT ;  /* 0x0000ffff45457812 */ /* 0x000fe400078ec0ff */
[----:B------:R-:W-:-:S02]  /*32b40*/  PRMT R76, R76, 0x3340, R51 ;  /* 0x000033404c4c7816 */ /* 0x000fc40000000033 */
[--C-:B------:R-:W-:Y:S01]  /*32b50*/  PRMT R53, R53, 0x3340, R0.reuse ;  /* 0x0000334035357816 */ /* 0x100fe20000000000 */
[----:B------:R-:W-:Y:S01]  /*32b60*/  STS.128 [R3], R24 ;  /* 0x0000001803007388 */ /* 0x000fe20000000c00 */
[----:B------:R-:W-:Y:S02]  /*32b70*/  PRMT R108, R108, 0x3340, R67 ;  /* 0x000033406c6c7816 */ /* 0x000fe40000000043 */
[----:B------:R-:W-:Y:S02]  /*32b80*/  PRMT R69, R69, 0x3340, R0 ;  /* 0x0000334045457816 */ /* 0x000fe40000000000 */
[----:B------:R-:W-:Y:S02]  /*32b90*/  PRMT R53, R76, 0x5410, R53 ;  /* 0x000054104c357816 */ /* 0x000fe40000000035 */
[----:B------:R-:W-:Y:S02]  /*32ba0*/  PRMT R101, R108, 0x5410, R69 ;  /* 0x000054106c657816 */ /* 0x000fe40000000045 */
[----:B------:R-:W-:-:S02]  /*32bb0*/  PRMT R69, R53, 0x5210, R82 ;  /* 0x0000521035457816 */ /* 0x000fc40000000052 */
[----:B------:R-:W-:Y:S02]  /*32bc0*/  SHF.R.U32.HI R100, RZ, 0x8, R100 ;  /* 0x00000008ff647819 */ /* 0x000fe40000011664 */
[----:B------:R-:W-:Y:S01]  /*32bd0*/  SHF.R.U32.HI R63, RZ, 0x8, R63 ;  /* 0x00000008ff3f7819 */ /* 0x000fe2000001163f */
[----:B------:R-:W-:Y:S01]  /*32be0*/  STS.128 [R3+0x400], R68 ;  /* 0x0004004403007388 */ /* 0x000fe20000000c00 */
[----:B------:R-:W-:Y:S02]  /*32bf0*/  SHF.R.U32.HI R65, RZ, 0x8, R65 ;  /* 0x00000008ff417819 */ /* 0x000fe40000011641 */
[----:B------:R-:W-:Y:S01]  /*32c00*/  LOP3.LUT R100, R100, 0xffff, RZ, 0xc0, !PT ;  /* 0x0000ffff64647812 */ /* 0x000fe200078ec0ff */
[----:B------:R-:W-:Y:S01]  /*32c10*/  BAR.SYNC.DEFER_BLOCKING 0x0 ;  /* 0x0000000000007b1d */ /* 0x000fe20000010000 */
[----:B------:R-:W-:Y:S02]  /*32c20*/  LOP3.LUT R63, R63, 0xffff, RZ, 0xc0, !PT ;  /* 0x0000ffff3f3f7812 */ /* 0x000fe400078ec0ff */
[----:B------:R-:W-:-:S02]  /*32c30*/  LOP3.LUT R65, R65, 0xffff, RZ, 0xc0, !PT ;  /* 0x0000ffff41417812 */ /* 0x000fc400078ec0ff */
[----:B------:R-:W-:Y:S02]  /*32c40*/  F2FP.SATFINITE.E4M3.F32.PACK_AB_MERGE_C R106, R107, R106, RZ ;  /* 0x0000006a6b6a723e */ /* 0x000fe400048070ff */
[----:B------:R-:W-:Y:S02]  /*32c50*/  F2FP.SATFINITE.E4M3.F32.PACK_AB_MERGE_C R114, R115, R114, RZ ;  /* 0x000000727372723e */ /* 0x000fe400048070ff */
[----:B------:R-:W-:Y:S02]  /*32c60*/  PRMT R100, R100, 0x3340, R63 ;  /* 0x0000334064647816 */ /* 0x000fe4000000003f */
[----:B------:R-:W-:Y:S02]  /*32c70*/  PRMT R65, R65, 0x3340, R0 ;  /* 0x0000334041417816 */ /* 0x000fe40000000000 */
[----:B------:R-:W-:Y:S02]  /*32c80*/  LOP3.LUT R23, R106, 0xffff, RZ, 0xc0, !PT ;  /* 0x0000ffff6a177812 */ /* 0x000fe400078ec0ff */
[----:B------:R-:W-:-:S02]  /*32c90*/  PRMT R100, R100, 0x5410, R65 ;  /* 0x0000541064647816 */ /* 0x000fc40000000041 */
[----:B------:R-:W-:Y:S02]  /*32ca0*/  LOP3.LUT R114, R114, 0xffff, RZ, 0xc0, !PT ;  /* 0x0000ffff72727812 */ /* 0x000fe400078ec0ff */
[--C-:B------:R-:W-:Y:S02]  /*32cb0*/  PRMT R44, R20, 0x4210, R23.reuse ;  /* 0x00004210142c7816 */ /* 0x100fe40000000017 */
[----:B------:R-:W-:Y:S02]  /*32cc0*/  PRMT R100, R100, 0x5210, R23 ;  /* 0x0000521064647816 */ /* 0x000fe40000000017 */
[----:B------:R-:W-:Y:S01]  /*32cd0*/  PRMT R45, R21, 0x4210, R114 ;  /* 0x00004210152d7816 */ /* 0x000fe20000000072 */
[----:B------:R-:W0:Y:S01]  /*32ce0*/  LDS.128 R24, [R2] ;  /* 0x0000000002187984 */ /* 0x000e220000000c00 */
[----:B------:R-:W-:Y:S02]  /*32cf0*/  SHF.R.U32.HI R116, RZ, 0x8, R116 ;  /* 0x00000008ff747819 */ /* 0x000fe40000011674 */
[----:B------:R-:W-:Y:S01]  /*32d00*/  SHF.R.U32.HI R81, RZ, 0x8, R81 ;  /* 0x00000008ff517819 */ /* 0x000fe20000011651 */
[----:B------:R-:W-:Y:S01]  /*32d10*/  LDS.128 R20, [R2+0x800] ;  /* 0x0008000002147984 */ /* 0x000fe20000000c00 */
[----:B------:R-:W-:-:S02]  /*32d20*/  SHF.R.U32.HI R79, RZ, 0x8, R79 ;  /* 0x00000008ff4f7819 */ /* 0x000fc4000001164f */
[----:B------:R-:W-:Y:S02]  /*32d30*/  SHF.R.U32.HI R73, RZ, 0x8, R73 ;  /* 0x00000008ff497819 */ /* 0x000fe40000011649 */
[----:B------:R-:W-:Y:S02]  /*32d40*/  LOP3.LUT R116, R116, 0xffff, RZ, 0xc0, !PT ;  /* 0x0000ffff74747812 */ /* 0x000fe400078ec0ff */
[----:B------:R-:W-:Y:S02]  /*32d50*/  LOP3.LUT R81, R81, 0xffff, RZ, 0xc0, !PT ;  /* 0x0000ffff51517812 */ /* 0x000fe400078ec0ff */
[----:B------:R-:W-:Y:S02]  /*32d60*/  LOP3.LUT R79, R79, 0xffff, RZ, 0xc0, !PT ;  /* 0x0000ffff4f4f7812 */ /* 0x000fe400078ec0ff */
[----:B------:R-:W-:Y:S02]  /*32d70*/  LOP3.LUT R73, R73, 0xffff, RZ, 0xc0, !PT ;  /* 0x0000ffff49497812 */ /* 0x000fe400078ec0ff */
[----:B------:R-:W-:-:S02]  /*32d80*/  F2FP.SATFINITE.E4M3.F32.PACK_AB_MERGE_C R122, R123, R122, RZ ;  /* 0x0000007a7b7a723e */ /* 0x000fc400048070ff */
[----:B------:R-:W-:Y:S02]  /*32d90*/  F2FP.SATFINITE.E4M3.F32.PACK_AB_MERGE_C R130, R131, R130, RZ ;  /* 0x000000828382723e */ /* 0x000fe400048070ff */
[----:B------:R-:W-:Y:S02]  /*32da0*/  PRMT R116, R116, 0x3340, R81 ;  /* 0x0000334074747816 */ /* 0x000fe40000000051 */
[--C-:B------:R-:W-:Y:S02]  /*32db0*/  PRMT R79, R79, 0x3340, R0.reuse ;  /* 0x000033404f4f7816 */ /* 0x100fe40000000000 */
[----:B------:R-:W-:Y:S02]  /*32dc0*/  PRMT R73, R73, 0x3340, R0 ;  /* 0x0000334049497816 */ /* 0x000fe40000000000 */
[----:B------:R-:W-:Y:S02]  /*32dd0*/  SHF.R.U32.HI R33, RZ, 0x6, R134 ;  /* 0x00000006ff217819 */ /* 0x000fe40000011686 */
[----:B------:R-:W-:-:S02]  /*32de0*/  PRMT R79, R116, 0x5410, R79 ;  /* 0x00005410744f7816 */ /* 0x000fc4000000004f */
[----:B------:R-:W-:Y:S02]  /*32df0*/  PRMT R73, R124, 0x5410, R73 ;  /* 0x000054107c497816 */ /* 0x000fe40000000049 */
[----:B------:R-:W-:Y:S02]  /*32e00*/  LOP3.LUT R122, R122, 0xffff, RZ, 0xc0, !PT ;  /* 0x0000ffff7a7a7812 */ /* 0x000fe400078ec0ff */
[----:B------:R-:W-:Y:S02]  /*32e10*/  LOP3.LUT R130, R130, 0xffff, RZ, 0xc0, !PT ;  /* 0x0000ffff82827812 */ /* 0x000fe400078ec0ff */
[----:B------:R-:W-:Y:S02]  /*32e20*/  SGXT.U32 R33, R33, 0x1 ;  /* 0x000000012121781a */ /* 0x000fe40000000000 */
[----:B------:R-:W-:Y:S02]  /*32e30*/  PRMT R101, R101, 0x5210, R114 ;  /* 0x0000521065657816 */ /* 0x000fe40000000072 */
[----:B------:R-:W-:-:S02]  /*32e40*/  PRMT R46, R37, 0x4210, R122 ;  /* 0x00004210252e7816 */ /* 0x000fc4000000007a */
[----:B------:R-:W-:Y:S02]  /*32e50*/  PRMT R102, R79, 0x5210, R122 ;  /* 0x000052104f667816 */ /* 0x000fe4000000007a */
[--C-:B------:R-:W-:Y:S01]  /*32e60*/  PRMT R47, R35, 0x4210, R130.reuse ;  /* 0x00004210232f7816 */ /* 0x100fe20000000082 */
[----:B------:R-:W-:Y:S01]  /*32e70*/  BAR.SYNC.DEFER_BLOCKING 0x0 ;  /* 0x0000000000007b1d */ /* 0x000fe20000010000 */
[----:B------:R-:W-:Y:S02]  /*32e80*/  PRMT R103, R73, 0x5210, R130 ;  /* 0x0000521049677816 */ /* 0x000fe40000000082 */
[----:B------:R-:W-:Y:S02]  /*32e90*/  LOP3.LUT R31, R0, R33, RZ, 0xfc, !PT ;  /* 0x00000021001f7212 */ /* 0x000fe400078efcff */
[C---:B------:R-:W-:Y:S02]  /*32ea0*/  IADD3 R29, P2, PT, R30.reuse, UR12, RZ ;  /* 0x0000000c1e1d7c10 */ /* 0x040fe4000ff5e0ff */
[----:B------:R-:W-:Y:S01]  /*32eb0*/  ISETP.GE.AND P0, PT, R135, UR14, PT ;  /* 0x0000000e87007c0c */ /* 0x000fe2000bf06270 */
[----:B-1----:R-:W-:Y:S01]  /*32ec0*/  IMAD R32, R31, R28, RZ ;  /* 0x0000001c1f207224 */ /* 0x002fe200078e02ff */
[----:B------:R-:W-:-:S02]  /*32ed0*/  LEA.HI.X.SX32 R30, R30, UR13, 0x1, P2 ;  /* 0x0000000d1e1e7c11 */ /* 0x000fc400090f0eff */
[--C-:B------:R-:W-:Y:S02]  /*32ee0*/  LOP3.LUT R39, R0, 0x2, R33.reuse, 0xfe, !PT ;  /* 0x0000000200277812 */ /* 0x100fe400078efe21 */
[C---:B------:R-:W-:Y:S02]  /*32ef0*/  IADD3 R34, P2, PT, R32.reuse, R29, RZ ;  /* 0x0000001d20227210 */ /* 0x040fe40007f5e0ff */
[----:B------:R-:W-:Y:S02]  /*32f00*/  ISETP.LT.AND P1, PT, R31, UR15, !P0 ;  /* 0x0000000f1f007c0c */ /* 0x000fe4000c721270 */
[----:B------:R-:W-:Y:S01]  /*32f10*/  LEA.HI.X.SX32 R35, R32, R30, 0x1, P2 ;  /* 0x0000001e20237211 */ /* 0x000fe200010f0eff */
[C---:B------:R-:W-:Y:S01]  /*32f20*/  IMAD R32, R39.reuse, R28, RZ ;  /* 0x0000001c27207224 */ /* 0x040fe200078e02ff */
[----:B------:R-:W-:Y:S02]  /*32f30*/  LOP3.LUT R37, R0, 0x4, R33, 0xfe, !PT ;  /* 0x0000000400257812 */ /* 0x000fe400078efe21 */
[----:B------:R-:W-:-:S02]  /*32f40*/  ISETP.LT.AND P4, PT, R39, UR15, !P0 ;  /* 0x0000000f27007c0c */ /* 0x000fc4000c781270 */
[----:B------:R-:W-:Y:S01]  /*32f50*/  IADD3 R36, P3, PT, R32, R29, RZ ;  /* 0x0000001d20247210 */ /* 0x000fe20007f7e0ff */
[----:B------:R1:W-:Y:S01]  /*32f60*/  STS.128 [R3], R44 ;  /* 0x0000002c03007388 */ /* 0x0003e20000000c00 */
[----:B------:R-:W-:Y:S02]  /*32f70*/  ISETP.LT.AND P2, PT, R37, UR15, !P0 ;  /* 0x0000000f25007c0c */ /* 0x000fe4000c741270 */
[----:B0-----:R-:W-:Y:S01]  /*32f80*/  PRMT R41, R8, 0x7770, RZ ;  /* 0x0000777008297816 */ /* 0x001fe200000000ff */
[----:B------:R0:W-:Y:S01]  /*32f90*/  STS.128 [R3+0x400], R100 ;  /* 0x0004006403007388 */ /* 0x0001e20000000c00 */
[--C-:B------:R-:W-:Y:S02]  /*32fa0*/  LOP3.LUT R39, R0, 0x6, R33.reuse, 0xfe, !PT ;  /* 0x0000000600277812 */ /* 0x100fe400078efe21 */
[----:B------:R-:W-:Y:S01]  /*32fb0*/  PRMT R43, R8, 0x7771, RZ ;  /* 0x00007771082b7816 */ /* 0x000fe200000000ff */
[----:B------:R-:W-:Y:S01]  /*32fc0*/  BAR.SYNC.DEFER_BLOCKING 0x0 ;  /* 0x0000000000007b1d */ /* 0x000fe20000010000 */
[----:B------:R-:W-:-:S02]  /*32fd0*/  LOP3.LUT R49, R0, 0xa, R33, 0xfe, !PT ;  /* 0x0000000a00317812 */ /* 0x000fc400078efe21 */
[C---:B------:R-:W-:Y:S02]  /*32fe0*/  PRMT R59, R24.reuse, 0x7772, RZ ;  /* 0x00007772183b7816 */ /* 0x040fe400000000ff */
[----:B------:R-:W-:Y:S02]  /*32ff0*/  PRMT R57, R24, 0x7773, RZ ;  /* 0x0000777318397816 */ /* 0x000fe400000000ff */
[----:B------:R-:W-:Y:S02]  /*33000*/  PRMT R51, R25, 0x7773, RZ ;  /* 0x0000777319337816 */ /* 0x000fe400000000ff */
[----:B-1----:R-:W-:Y:S02]  /*33010*/  LOP3.LUT R45, R0, 0x8, R33, 0xfe, !PT ;  /* 0x00000008002d7812 */ /* 0x002fe400078efe21 */
[----:B------:R-:W-:Y:S01]  /*33020*/  PRMT R47, R8, 0x7772, RZ ;  /* 0x00007772082f7816 */ /* 0x000fe200000000ff */
[----:B0-----:R-:W-:Y:S01]  /*33030*/  IMAD R3, R37, R28, RZ ;  /* 0x0000001c25037224 */ /* 0x001fe200078e02ff */
[----:B------:R-:W-:Y:S01]  /*33040*/  LEA.HI.X.SX32 R37, R32, R30, 0x1, P3 ;  /* 0x0000001e20257211 */ /* 0x000fe200018f0eff */
[----:B------:R-:W-:Y:S01]  /*33050*/  IMAD R32, R39, R28, RZ ;  /* 0x0000001c27207224 */ /* 0x000fe200078e02ff */
[----:B------:R-:W-:-:S02]  /*33060*/  ISETP.LT.AND P5, PT, R45, UR15, !P0 ;  /* 0x0000000f2d007c0c */ /* 0x000fc4000c7a1270 */
[----:B------:R-:W-:Y:S02]  /*33070*/  IADD3 R38, P3, PT, R3, R29, RZ ;  /* 0x0000001d03267210 */ /* 0x000fe40007f7e0ff */
[C---:B------:R-:W-:Y:S02]  /*33080*/  PRMT R53, R25.reuse, 0x7772, RZ ;  /* 0x0000777219357816 */ /* 0x040fe400000000ff */
[C---:B------:R-:W-:Y:S02]  /*33090*/  PRMT R55, R25.reuse, 0x7771, RZ ;  /* 0x0000777119377816 */ /* 0x040fe400000000ff */
[----:B------:R-:W-:Y:S01]  /*330a0*/  PRMT R25, R25, 0x7770, RZ ;  /* 0x0000777019197816 */ /* 0x000fe200000000ff */
[----:B------:R0:W-:Y:S01]  /*330b0*/  @P1 STG.E.U8 desc[UR24][R34.64], R41 ;  /* 0x0000002922001986 */ /* 0x0001e2000c101118 */
[----:B------:R-:W-:Y:S02]  /*330c0*/  ISETP.LT.AND P1, PT, R39, UR15, !P0 ;  /* 0x0000000f27007c0c */ /* 0x000fe4000c721270 */
[----:B------:R-:W-:Y:S01]  /*330d0*/  LEA.HI.X.SX32 R39, R3, R30, 0x1, P3 ;  /* 0x0000001e03277211 */ /* 0x000fe200018f0eff */
[----:B------:R-:W-:Y:S01]  /*330e0*/  IMAD R3, R45, R28, RZ ;  /* 0x0000001c2d037224 */ /* 0x000fe200078e02ff */
[----:B------:R1:W-:Y:S01]  /*330f0*/  @P4 STG.E.U8 desc[UR24][R36.64], R43 ;  /* 0x0000002b24004986 */ /* 0x0003e2000c101118 */
[----:B------:R-:W-:-:S02]  /*33100*/  ISETP.LT.AND P3, PT, R49, UR15, !P0 ;  /* 0x0000000f31007c0c */ /* 0x000fc4000c761270 */
[----:B------:R-:W-:Y:S01]  /*33110*/  PRMT R45, R8, 0x7773, RZ ;  /* 0x00007773082d7816 */ /* 0x000fe200000000ff */
[----:B------:R2:W-:Y:S01]  /*33120*/  @P2 STG.E.U8 desc[UR24][R38.64], R47 ;  /* 0x0000002f26002986 */ /* 0x0005e2000c101118 */
[CC--:B------:R-:W-:Y:S02]  /*33130*/  IADD3 R40, P2, PT, R3.reuse, R29.reuse, RZ ;  /* 0x0000001d03287210 */ /* 0x0c0fe40007f5e0ff */
[C---:B0-----:R-:W-:Y:S02]  /*33140*/  IADD3 R34, P4, PT, R32.reuse, R29, RZ ;  /* 0x0000001d20227210 */ /* 0x041fe40007f9e0ff */
[----:B------:R-:W-:Y:S01]  /*33150*/  LEA.HI.X.SX32 R41, R3, R30, 0x1, P2 ;  /* 0x0000001e03297211 */ /* 0x000fe200010f0eff */
[----:B------:R-:W-:Y:S01]  /*33160*/  IMAD R3, R49, R28, RZ ;  /* 0x0000001c31037224 */ /* 0x000fe200078e02ff */
[----:B------:R-:W-:Y:S02]  /*33170*/  LEA.HI.X.SX32 R35, R32, R30, 0x1, P4 ;  /* 0x0000001e20237211 */ /* 0x000fe400020f0eff */
[----:B-1----:R-:W-:-:S02]  /*33180*/  LOP3.LUT R37, R0, 0xc, R33, 0xfe, !PT ;  /* 0x0000000c00257812 */ /* 0x002fc400078efe21 */
[C---:B------:R-:W-:Y:S01]  /*33190*/  LOP3.LUT R49, R0.reuse, UR26, RZ, 0xfc, !PT ;  /* 0x0000001a00317c12 */ /* 0x040fe2000f8efcff */
[----:B------:R0:W-:Y:S01]  /*331a0*/  @P1 STG.E.U8 desc[UR24][R34.64], R45 ;  /* 0x0000002d22001986 */ /* 0x0001e2000c101118 */
[----:B------:R-:W-:Y:S01]  /*331b0*/  IADD3 R36, P4, PT, R3, R29, RZ ;  /* 0x0000001d03247210 */ /* 0x000fe20007f9e0ff */
[C---:B------:R-:W-:Y:S01]  /*331c0*/  IMAD R8, R37.reuse, R28, RZ ;  /* 0x0000001c25087224 */ /* 0x040fe200078e02ff */
[----:B------:R-:W-:Y:S02]  /*331d0*/  ISETP.LT.AND P2, PT, R37, UR15, !P0 ;  /* 0x0000000f25007c0c */ /* 0x000fe4000c741270 */
[----:B------:R-:W-:Y:S02]  /*331e0*/  PRMT R43, R9, 0x7770, RZ ;  /* 0x00007770092b7816 */ /* 0x000fe400000000ff */
[----:B------:R-:W-:Y:S01]  /*331f0*/  LEA.HI.X.SX32 R37, R3, R30, 0x1, P4 ;  /* 0x0000001e03257211 */ /* 0x000fe200020f0eff */
[C---:B------:R-:W-:Y:S01]  /*33200*/  IMAD R3, R49.reuse, R28, RZ ;  /* 0x0000001c31037224 */ /* 0x040fe200078e02ff */
[----:B------:R-:W-:Y:S01]  /*33210*/  ISETP.LT.AND P1, PT, R49, UR15, !P0 ;  /* 0x0000000f31007c0c */ /* 0x000fe2000c721270 */
[----:B------:R1:W-:Y:S01]  /*33220*/  @P5 STG.E.U8 desc[UR24][R40.64], R43 ;  /* 0x0000002b28005986 */ /* 0x0003e2000c101118 */
[----:B--2---:R-:W-:-:S02]  /*33230*/  LOP3.LUT R39, R0, 0x10, R33, 0xfe, !PT ;  /* 0x0000001000277812 */ /* 0x004fc400078efe21 */
[----:B0-----:R-:W-:Y:S02]  /*33240*/  PRMT R45, R9, 0x7771, RZ ;  /* 0x00007771092d7816 */ /* 0x001fe400000000ff */
[CC--:B------:R-:W-:Y:S01]  /*33250*/  IADD3 R34, P4, PT, R8.reuse, R29.reuse, RZ ;  /* 0x0000001d08227210 */ /* 0x0c0fe20007f9e0ff */
[----:B------:R-:W-:Y:S01]  /*33260*/  IMAD R32, R39, R28, RZ ;  /* 0x0000001c27207224 */ /* 0x000fe200078e02ff */
[----:B------:R-:W-:Y:S01]  /*33270*/  IADD3 R38, P5, PT, R3, R29, RZ ;  /* 0x0000001d03267210 */ /* 0x000fe20007fbe0ff */
[----:B------:R0:W-:Y:S01]  /*33280*/  @P3 STG.E.U8 desc[UR24][R36.64], R45 ;  /* 0x0000002d24003986 */ /* 0x0001e2000c101118 */
[----:B------:R-:W-:Y:S02]  /*33290*/  ISETP.LT.AND P3, PT, R39, UR15, !P0 ;  /* 0x0000000f27007c0c */ /* 0x000fe4000c761270 */
[----:B------:R-:W-:Y:S02]  /*332a0*/  LEA.HI.X.SX32 R35, R8, R30, 0x1, P4 ;  /* 0x0000001e08237211 */ /* 0x000fe400020f0eff */
[----:B-1----:R-:W-:-:S02]  /*332b0*/  PRMT R43, R9, 0x7772, RZ ;  /* 0x00007772092b7816 */ /* 0x002fc400000000ff */
[----:B------:R-:W-:Y:S02]  /*332c0*/  LEA.HI.X.SX32 R39, R3, R30, 0x1, P5 ;  /* 0x0000001e03277211 */ /* 0x000fe400028f0eff */
[----:B------:R-:W-:Y:S01]  /*332d0*/  PRMT R41, R9, 0x7773, RZ ;  /* 0x0000777309297816 */ /* 0x000fe200000000ff */
[----:B------:R1:W-:Y:S01]  /*332e0*/  @P2 STG.E.U8 desc[UR24][R34.64], R43 ;  /* 0x0000002b22002986 */ /* 0x0003e2000c101118 */
[--C-:B------:R-:W-:Y:S02]  /*332f0*/  LOP3.LUT R3, R0, 0x12, R33.reuse, 0xfe, !PT ;  /* 0x0000001200037812 */ /* 0x100fe400078efe21 */
[----:B------:R-:W-:Y:S01]  /*33300*/  IADD3 R8, P2, PT, R32, R29, RZ ;  /* 0x0000001d20087210 */ /* 0x000fe20007f5e0ff */
[----:B------:R2:W-:Y:S01]  /*33310*/  @P1 STG.E.U8 desc[UR24][R38.64], R41 ;  /* 0x0000002926001986 */ /* 0x0005e2000c101118 */
[C---:B------:R-:W-:Y:S01]  /*33320*/  ISETP.LT.AND P1, PT, R3.reuse, UR15, !P0 ;  /* 0x0000000f03007c0c */ /* 0x040fe2000c721270 */
[----:B------:R-:W-:Y:S01]  /*33330*/  IMAD R3, R3, R28, RZ ;  /* 0x0000001c03037224 */ /* 0x000fe200078e02ff */
[----:B------:R-:W-:-:S02]  /*33340*/  LOP3.LUT R47, R0, 0x14, R33, 0xfe, !PT ;  /* 0x00000014002f7812 */ /* 0x000fc400078efe21 */
[--C-:B0-----:R-:W-:Y:S02]  /*33350*/  LOP3.LUT R45, R0, 0x16, R33.reuse, 0xfe, !PT ;  /* 0x00000016002d7812 */ /* 0x101fe400078efe21 */
[----:B------:R-:W-:Y:S01]  /*33360*/  LEA.HI.X.SX32 R9, R32, R30, 0x1, P2 ;  /* 0x0000001e20097211 */ /* 0x000fe200010f0eff */
[----:B------:R-:W-:Y:S01]  /*33370*/  IMAD R32, R47, R28, RZ ;  /* 0x0000001c2f207224 */ /* 0x000fe200078e02ff */
[----:B-1----:R-:W-:Y:S02]  /*33380*/  IADD3 R34, P5, PT, R3, R29, RZ ;  /* 0x0000001d03227210 */ /* 0x002fe40007fbe0ff */
[C---:B------:R-:W-:Y:S02]  /*33390*/  PRMT R37, R10.reuse, 0x7770, RZ ;  /* 0x000077700a257816 */ /* 0x040fe400000000ff */
[----:B------:R-:W-:Y:S02]  /*333a0*/  ISETP.LT.AND P4, PT, R47, UR15, !P0 ;  /* 0x0000000f2f007c0c */ /* 0x000fe4000c781270 */
[----:B------:R-:W-:Y:S01]  /*333b0*/  LEA.HI.X.SX32 R35, R3, R30, 0x1, P5 ;  /* 0x0000001e03237211 */ /* 0x000fe200028f0eff */
[----:B------:R-:W-:Y:S01]  /*333c0*/  IMAD R3, R45, R28, RZ ;  /* 0x0000001c2d037224 */ /* 0x000fe200078e02ff */
[----:B------:R-:W-:Y:S01]  /*333d0*/  PRMT R47, R10, 0x7771, RZ ;  /* 0x000077710a2f7816 */ /* 0x000fe200000000ff */
[----:B------:R0:W-:Y:S01]  /*333e0*/  @P3 STG.E.U8 desc[UR24][R8.64], R37 ;  /* 0x0000002508003986 */ /* 0x0001e2000c101118 */
[----:B------:R-:W-:-:S02]  /*333f0*/  LOP3.LUT R43, R0, 0x18, R33, 0xfe, !PT ;  /* 0x00000018002b7812 */ /* 0x000fc400078efe21 */
[----:B------:R-:W-:Y:S01]  /*33400*/  ISETP.LT.AND P3, PT, R45, UR15, !P0 ;  /* 0x0000000f2d007c0c */ /* 0x000fe2000c761270 */
[----:B------:R1:W-:Y:S01]  /*33410*/  @P1 STG.E.U8 desc[UR24][R34.64], R47 ;  /* 0x0000002f22001986 */ /* 0x0003e2000c101118 */
[----:B------:R-:W-:Y:S01]  /*33420*/  IADD3 R36, P1, PT, R3, R29, RZ ;  /* 0x0000001d03247210 */ /* 0x000fe20007f3e0ff */
[C---:B--2---:R-:W-:Y:S01]  /*33430*/  IMAD R39, R43.reuse, R28, RZ ;  /* 0x0000001c2b277224 */ /* 0x044fe200078e02ff */
[C---:B------:R-:W-:Y:S02]  /*33440*/  PRMT R45, R10.reuse, 0x7772, RZ ;  /* 0x000077720a2d7816 */ /* 0x040fe400000000ff */
[----:B------:R-:W-:Y:S02]  /*33450*/  ISETP.LT.AND P2, PT, R43, UR15, !P0 ;  /* 0x0000000f2b007c0c */ /* 0x000fe4000c741270 */
[----:B------:R-:W-:Y:S02]  /*33460*/  PRMT R43, R10, 0x7773, RZ ;  /* 0x000077730a2b7816 */ /* 0x000fe400000000ff */
[----:B0-----:R-:W-:-:S02]  /*33470*/  LEA.HI.X.SX32 R37, R3, R30, 0x1, P1 ;  /* 0x0000001e03257211 */ /* 0x001fc400008f0eff */
[-C--:B------:R-:W-:Y:S02]  /*33480*/  IADD3 R8, P5, PT, R32, R29.reuse, RZ ;  /* 0x0000001d20087210 */ /* 0x080fe40007fbe0ff */
[----:B------:R-:W-:Y:S02]  /*33490*/  LOP3.LUT R3, R0, 0x1a, R33, 0xfe, !PT ;  /* 0x0000001a00037812 */ /* 0x000fe400078efe21 */
[----:B------:R-:W-:Y:S02]  /*334a0*/  LEA.HI.X.SX32 R9, R32, R30, 0x1, P5 ;  /* 0x0000001e20097211 */ /* 0x000fe400028f0eff */
[C---:B------:R-:W-:Y:S01]  /*334b0*/  ISETP.LT.AND P1, PT, R3.reuse, UR15, !P0 ;  /* 0x0000000f03007c0c */ /* 0x040fe2000c721270 */
[----:B------:R-:W-:Y:S01]  /*334c0*/  IMAD R3, R3, R28, RZ ;  /* 0x0000001c03037224 */ /* 0x000fe200078e02ff */
[----:B------:R-:W-:Y:S01]  /*334d0*/  IADD3 R38, P5, PT, R39, R29, RZ ;  /* 0x0000001d27267210 */ /* 0x000fe20007fbe0ff */
[----:B------:R0:W-:Y:S01]  /*334e0*/  @P4 STG.E.U8 desc[UR24][R8.64], R45 ;  /* 0x0000002d08004986 */ /* 0x0001e2000c101118 */
[----:B------:R-:W-:-:S02]  /*334f0*/  PRMT R41, R11, 0x7770, RZ ;  /* 0x000077700b297816 */ /* 0x000fc400000000ff */
[----:B------:R-:W-:Y:S01]  /*33500*/  LEA.HI.X.SX32 R39, R39, R30, 0x1, P5 ;  /* 0x0000001e27277211 */ /* 0x000fe200028f0eff */
[----:B------:R2:W-:Y:S01]  /*33510*/  @P3 STG.E.U8 desc[UR24][R36.64], R43 ;  /* 0x0000002b24003986 */ /* 0x0005e2000c101118 */
[C---:B-1----:R-:W-:Y:S02]  /*33520*/  LOP3.LUT R47, R0.reuse, UR27, RZ, 0xfc, !PT ;  /* 0x0000001b002f7c12 */ /* 0x042fe4000f8efcff */
[----:B------:R-:W-:Y:S01]  /*33530*/  LOP3.LUT R10, R31, 0x82, RZ, 0xfc, !PT ;  /* 0x000000821f0a7812 */ /* 0x000fe200078efcff */
[----:B------:R1:W-:Y:S01]  /*33540*/  @P2 STG.E.U8 desc[UR24][R38.64], R41 ;  /* 0x0000002926002986 */ /* 0x0003e2000c101118 */
[C-C-:B------:R-:W-:Y:S01]  /*33550*/  LOP3.LUT R35, R0.reuse, 0x20, R33.reuse, 0xfe, !PT ;  /* 0x0000002000237812 */ /* 0x140fe200078efe21 */
[C---:B------:R-:W-:Y:S01]  /*33560*/  IMAD R32, R47.reuse, R28, RZ ;  /* 0x0000001c2f207224 */ /* 0x040fe200078e02ff */
[----:B------:R-:W-:Y:S02]  /*33570*/  ISETP.LT.AND P2, PT, R47, UR15, !P0 ;  /* 0x0000000f2f007c0c */ /* 0x000fe4000c741270 */
[----:B0-----:R-:W-:-:S02]  /*33580*/  LOP3.LUT R45, R0, 0x1c, R33, 0xfe, !PT ;  /* 0x0000001c002d7812 */ /* 0x001fc400078efe21 */
[-C--:B------:R-:W-:Y:S02]  /*33590*/  IADD3 R8, P4, PT, R3, R29.reuse, RZ ;  /* 0x0000001d03087210 */ /* 0x080fe40007f9e0ff */
[----:B--2---:R-:W-:Y:S02]  /*335a0*/  PRMT R43, R11, 0x7771, RZ ;  /* 0x000077710b2b7816 */ /* 0x004fe400000000ff */
[----:B------:R-:W-:Y:S01]  /*335b0*/  LEA.HI.X.SX32 R9, R3, R30, 0x1, P4 ;  /* 0x0000001e03097211 */ /* 0x000fe200020f0eff */
[C---:B------:R-:W-:Y:S01]  /*335c0*/  IMAD R3, R45.reuse, R28, RZ ;  /* 0x0000001c2d037224 */ /* 0x040fe200078e02ff */
[----:B------:R-:W-:Y:S01]  /*335d0*/  ISETP.LT.AND P4, PT, R10, UR4, !P0 ;  /* 0x000000040a007c0c */ /* 0x000fe2000c781270 */
[----:B------:R-:W0:Y:S01]  /*335e0*/  LDCU UR4, c[0x0][0x39c] ;  /* 0x00007380ff0477ac */ /* 0x000e220008000800 */
[----:B------:R-:W-:Y:S01]  /*335f0*/  ISETP.LT.AND P3, PT, R45, UR15, !P0 ;  /* 0x0000000f2d007c0c */ /* 0x000fe2000c761270 */
[----:B------:R2:W-:Y:S01]  /*33600*/  @P1 STG.E.U8 desc[UR24][R8.64], R43 ;  /* 0x0000002b08001986 */ /* 0x0005e2000c101118 */
[----:B------:R-:W-:-:S02]  /*33610*/  IADD3 R10, P1, PT, R3, R29, RZ ;  /* 0x0000001d030a7210 */ /* 0x000fc40007f3e0ff */
[C---:B-1----:R-:W-:Y:S02]  /*33620*/  PRMT R39, R11.reuse, 0x7773, RZ ;  /* 0x000077730b277816 */ /* 0x042fe400000000ff */
[----:B------:R-:W-:Y:S02]  /*33630*/  PRMT R41, R11, 0x7772, RZ ;  /* 0x000077720b297816 */ /* 0x000fe400000000ff */
[----:B------:R-:W-:Y:S02]  /*33640*/  LOP3.LUT R37, R0, 0x22, R33, 0xfe, !PT ;  /* 0x0000002200257812 */ /* 0x000fe400078efe21 */
[----:B------:R-:W-:Y:S01]  /*33650*/  LEA.HI.X.SX32 R11, R3, R30, 0x1, P1 ;  /* 0x0000001e030b7211 */ /* 0x000fe200008f0eff */
[CC--:B------:R-:W-:Y:S01]  /*33660*/  IMAD R3, R35.reuse, R28.reuse, RZ ;  /* 0x0000001c23037224 */ /* 0x0c0fe200078e02ff */
[C---:B------:R-:W-:Y:S02]  /*33670*/  IADD3 R34, P1, PT, R32.reuse, R29, RZ ;  /* 0x0000001d20227210 */ /* 0x040fe40007f3e0ff */
[----:B------:R-:W-:Y:S01]  /*33680*/  ISETP.LT.AND P5, PT, R35, UR15, !P0 ;  /* 0x0000000f23007c0c */ /* 0x000fe2000c7a1270 */
[----:B------:R1:W-:Y:S01]  /*33690*/  @P3 STG.E.U8 desc[UR24][R10.64], R41 ;  /* 0x000000290a003986 */ /* 0x0003e2000c101118 */
[C---:B------:R-:W-:Y:S01]  /*336a0*/  ISETP.LT.AND P6, PT, R37.reuse, UR15, !P0 ;  /* 0x0000000f25007c0c */ /* 0x040fe2000c7c1270 */
[----:B------:R-:W-:Y:S01]  /*336b0*/  IMAD R37, R37, R28, RZ ;  /* 0x0000001c25257224 */ /* 0x000fe200078e02ff */
[----:B------:R-:W-:-:S02]  /*336c0*/  LEA.HI.X.SX32 R35, R32, R30, 0x1, P1 ;  /* 0x0000001e20237211 */ /* 0x000fc400008f0eff */
[-C--:B--2---:R-:W-:Y:S02]  /*336d0*/  IADD3 R8, P1, PT, R3, R29.reuse, RZ ;  /* 0x0000001d03087210 */ /* 0x084fe40007f3e0ff */
[----:B------:R-:W-:Y:S01]  /*336e0*/  IADD3 R36, P3, PT, R37, R29, RZ ;  /* 0x0000001d25247210 */ /* 0x000fe20007f7e0ff */
[----:B------:R-:W-:Y:S01]  /*336f0*/  @P2 STG.E.U8 desc[UR24][R34.64], R39 ;  /* 0x0000002722002986 */ /* 0x000fe2000c101118 */
[-C--:B------:R-:W-:Y:S02]  /*33700*/  LEA.HI.X.SX32 R9, R3, R30.reuse, 0x1, P1 ;  /* 0x0000001e03097211 */ /* 0x080fe400008f0eff */
[C-C-:B------:R-:W-:Y:S02]  /*33710*/  LOP3.LUT R3, R0.reuse, 0x24, R33.reuse, 0xfe, !PT ;  /* 0x0000002400037812 */ /* 0x140fe400078efe21 */
[----:B------:R-:W-:Y:S02]  /*33720*/  LEA.HI.X.SX32 R37, R37, R30, 0x1, P3 ;  /* 0x0000001e25257211 */ /* 0x000fe400018f0eff */
[----:B-1----:R-:W-:-:S02]  /*33730*/  LOP3.LUT R11, R0, 0x26, R33, 0xfe, !PT ;  /* 0x00000026000b7812 */ /* 0x002fc400078efe21 */
[C---:B------:R-:W-:Y:S02]  /*33740*/  PRMT R45, R16.reuse, 0x7770, RZ ;  /* 0x00007770102d7816 */ /* 0x040fe400000000ff */
[C---:B0-----:R-:W-:Y:S01]  /*33750*/  ISETP.LT.AND P3, PT, R3.reuse, UR4, !P0 ;  /* 0x0000000403007c0c */ /* 0x041fe2000c761270 */
[----:B------:R-:W0:Y:S01]  /*33760*/  LDCU UR4, c[0x0][0x39c] ;  /* 0x00007380ff0477ac */ /* 0x000e220008000800 */
[----:B------:R-:W-:Y:S01]  /*33770*/  PRMT R43, R16, 0x7771, RZ ;  /* 0x00007771102b7816 */ /* 0x000fe200000000ff */
[-C--:B------:R-:W-:Y:S01]  /*33780*/  IMAD R3, R3, R28.reuse, RZ ;  /* 0x0000001c03037224 */ /* 0x080fe200078e02ff */
[----:B------:R-:W-:Y:S01]  /*33790*/  LOP3.LUT R41, R0, 0x28, R33, 0xfe, !PT ;  /* 0x0000002800297812 */ /* 0x000fe200078efe21 */
[----:B------:R1:W-:Y:S01]  /*337a0*/  @P5 STG.E.U8 desc[UR24][R8.64], R45 ;  /* 0x0000002d08005986 */ /* 0x0003e2000c101118 */
[C---:B------:R-:W-:Y:S01]  /*337b0*/  ISETP.LT.AND P2, PT, R11.reuse, UR5, !P0 ;  /* 0x000000050b007c0c */ /* 0x040fe2000c741270 */
[-C--:B------:R-:W-:Y:S01]  /*337c0*/  IMAD R11, R11, R28.reuse, RZ ;  /* 0x0000001c0b0b7224 */ /* 0x080fe200078e02ff */
[----:B------:R-:W2:Y:S01]  /*337d0*/  LDCU UR5, c[0x0][0x39c] ;  /* 0x00007380ff0577ac */ /* 0x000ea20008000800 */
[----:B------:R0:W-:Y:S01]  /*337e0*/  @P6 STG.E.U8 desc[UR24][R36.64], R43 ;  /* 0x0000002b24006986 */ /* 0x0001e2000c101118 */
[C---:B------:R-:W-:Y:S01]  /*337f0*/  IMAD R32, R41.reuse, R28, RZ ;  /* 0x0000001c29207224 */ /* 0x040fe200078e02ff */
[----:B---3--:R-:W-:Y:S01]  /*33800*/  ISETP.LT.AND P1, PT, R41, UR6, !P0 ;  /* 0x0000000629007c0c */ /* 0x008fe2000c721270 */
[----:B------:R-:W3:Y:S01]  /*33810*/  LDCU UR6, c[0x0][0x39c] ;  /* 0x00007380ff0677ac */ /* 0x000ee20008000800 */
[----:B------:R-:W-:-:S02]  /*33820*/  IADD3 R10, P5, PT, R11, R29, RZ ;  /* 0x0000001d0b0a7210 */ /* 0x000fc40007fbe0ff */
[----:B------:R-:W-:Y:S02]  /*33830*/  PRMT R41, R16, 0x7772, RZ ;  /* 0x0000777210297816 */ /* 0x000fe400000000ff */
[-C--:B-1----:R-:W-:Y:S02]  /*33840*/  IADD3 R8, P6, PT, R3, R29.reuse, RZ ;  /* 0x0000001d03087210 */ /* 0x082fe40007fde0ff */
[-C--:B------:R-:W-:Y:S02]  /*33850*/  LEA.HI.X.SX32 R11, R11, R30.reuse, 0x1, P5 ;  /* 0x0000001e0b0b7211 */ /* 0x080fe400028f0eff */
[----:B------:R-:W-:Y:S02]  /*33860*/  LEA.HI.X.SX32 R9, R3, R30, 0x1, P6 ;  /* 0x0000001e03097211 */ /* 0x000fe400030f0eff */
[----:B------:R-:W-:Y:S02]  /*33870*/  IADD3 R34, P6, PT, R32, R29, RZ ;  /* 0x0000001d20227210 */ /* 0x000fe40007fde0ff */
[----:B------:R-:W-:Y:S01]  /*33880*/  PRMT R39, R16, 0x7773, RZ ;  /* 0x0000777310277816 */ /* 0x000fe200000000ff */
[----:B------:R-:W-:Y:S01]  /*33890*/  @P3 STG.E.U8 desc[UR24][R8.64], R41 ;  /* 0x0000002908003986 */ /* 0x000fe2000c101118 */
[----:B------:R-:W-:-:S02]  /*338a0*/  LOP3.LUT R45, R0, 0x2c, R33, 0xfe, !PT ;  /* 0x0000002c002d7812 */ /* 0x000fc400078efe21 */
[----:B------:R-:W-:Y:S01]  /*338b0*/  LEA.HI.X.SX32 R35, R32, R30, 0x1, P6 ;  /* 0x0000001e20237211 */ /* 0x000fe200030f0eff */
[----:B------:R1:W-:Y:S01]  /*338c0*/  @P2 STG.E.U8 desc[UR24][R10.64], R39 ;  /* 0x000000270a002986 */ /* 0x0003e2000c101118 */
[----:B0-----:R-:W-:Y:S01]  /*338d0*/  PRMT R37, R17, 0x7770, RZ ;  /* 0x0000777011257816 */ /* 0x001fe200000000ff */
[CC--:B------:R-:W-:Y:S01]  /*338e0*/  IMAD R16, R45.reuse, R28.reuse, RZ ;  /* 0x0000001c2d107224 */ /* 0x0c0fe200078e02ff */
[C---:B------:R-:W-:Y:S02]  /*338f0*/  LOP3.LUT R3, R0.reuse, 0x2a, R33, 0xfe, !PT ;  /* 0x0000002a00037812 */ /* 0x040fe400078efe21 */
[----:B------:R-:W-:Y:S01]  /*33900*/  LOP3.LUT R43, R0, UR28, RZ, 0xfc, !PT ;  /* 0x0000001c002b7c12 */ /* 0x000fe2000f8efcff */
[----:B------:R0:W-:Y:S01]  /*33910*/  @P1 STG.E.U8 desc[UR24][R34.64], R37 ;  /* 0x0000002522001986 */ /* 0x0001e2000c101118 */
[----:B------:R-:W-:Y:S01]  /*33920*/  ISETP.LT.AND P2, PT, R45, UR4, !P0 ;  /* 0x000000042d007c0c */ /* 0x000fe2000c741270 */
[----:B------:R-:W3:Y:S01]  /*33930*/  LDCU UR4, c[0x0][0x39c] ;  /* 0x00007380ff0477ac */ /* 0x000ee20008000800 */
[C---:B----4-:R-:W-:Y:S01]  /*33940*/  ISETP.LT.AND P3, PT, R3.reuse, UR8, !P0 ;  /* 0x0000000803007c0c */ /* 0x050fe2000c761270 */
[-C--:B------:R-:W-:Y:S01]  /*33950*/  IMAD R3, R3, R28.reuse, RZ ;  /* 0x0000001c03037224 */ /* 0x080fe200078e02ff */
[C---:B--2---:R-:W-:Y:S01]  /*33960*/  ISETP.LT.AND P1, PT, R43.reuse, UR5, !P0 ;  /* 0x000000052b007c0c */ /* 0x044fe2000c721270 */
[----:B------:R-:W2:Y:S01]  /*33970*/  LDCU UR5, c[0x0][0x39c] ;  /* 0x00007380ff0577ac */ /* 0x000ea20008000800 */
[----:B------:R-:W-:Y:S01]  /*33980*/  IMAD R32, R43, R28, RZ ;  /* 0x0000001c2b207224 */ /* 0x000fe200078e02ff */
[----:B-1----:R-:W-:-:S02]  /*33990*/  IADD3 R10, P5, PT, R16, R29, RZ ;  /* 0x0000001d100a7210 */ /* 0x002fc40007fbe0ff */
[-C--:B------:R-:W-:Y:S01]  /*339a0*/  IADD3 R8, P6, PT, R3, R29.reuse, RZ ;  /* 0x0000001d03087210 */ /* 0x080fe20007fde0ff */
[----:B------:R-:W1:Y:S01]  /*339b0*/  LDCU UR8, c[0x0][0x39c] ;  /* 0x00007380ff0877ac */ /* 0x000e620008000800 */
[----:B------:R-:W-:Y:S02]  /*339c0*/  PRMT R41, R17, 0x7771, RZ ;  /* 0x0000777111297816 */ /* 0x000fe400000000ff */
[-C--:B------:R-:W-:Y:S02]  /*339d0*/  LEA.HI.X.SX32 R9, R3, R30.reuse, 0x1, P6 ;  /* 0x0000001e03097211 */ /* 0x080fe400030f0eff */
[----:B0-----:R-:W-:Y:S02]  /*339e0*/  IADD3 R34, P6, PT, R32, R29, RZ ;  /* 0x0000001d20227210 */ /* 0x001fe40007fde0ff */
[----:B------:R-:W-:Y:S01]  /*339f0*/  LEA.HI.X.SX32 R11, R16, R30, 0x1, P5 ;  /* 0x0000001e100b7211 */ /* 0x000fe200028f0eff */
[----:B------:R0:W-:Y:S01]  /*33a00*/  @P3 STG.E.U8 desc[UR24][R8.64], R41 ;  /* 0x0000002908003986 */ /* 0x0001e2000c101118 */
[----:B------:R-:W-:-:S02]  /*33a10*/  PRMT R39, R17, 0x7772, RZ ;  /* 0x0000777211277816 */ /* 0x000fc400000000ff */
[C-C-:B------:R-:W-:Y:S02]  /*33a20*/  LOP3.LUT R3, R0.reuse, 0x30, R33.reuse, 0xfe, !PT ;  /* 0x0000003000037812 */ /* 0x140fe400078efe21 */
[----:B------:R-:W-:Y:S01]  /*33a30*/  PRMT R37, R17, 0x7773, RZ ;  /* 0x0000777311257816 */ /* 0x000fe200000000ff */
[----:B------:R4:W-:Y:S01]  /*33a40*/  @P2 STG.E.U8 desc[UR24][R10.64], R39 ;  /* 0x000000270a002986 */ /* 0x0009e2000c101118 */
[--C-:B------:R-:W-:Y:S02]  /*33a50*/  LOP3.LUT R17, R0, 0x32, R33.reuse, 0xfe, !PT ;  /* 0x0000003200117812 */ /* 0x100fe400078efe21 */
[----:B------:R-:W-:Y:S02]  /*33a60*/  LEA.HI.X.SX32 R35, R32, R30, 0x1, P6 ;  /* 0x0000001e20237211 */ /* 0x000fe400030f0eff */
[C---:B---3--:R-:W-:Y:S01]  /*33a70*/  ISETP.LT.AND P3, PT, R3.reuse, UR6, !P0 ;  /* 0x0000000603007c0c */ /* 0x048fe2000c761270 */
[-C--:B------:R-:W-:Y:S01]  /*33a80*/  IMAD R3, R3, R28.reuse, RZ ;  /* 0x0000001c03037224 */ /* 0x080fe200078e02ff */
[----:B------:R-:W-:Y:S01]  /*33a90*/  LOP3.LUT R43, R0, 0x34, R33, 0xfe, !PT ;  /* 0x00000034002b7812 */ /* 0x000fe200078efe21 */
[----:B------:R3:W-:Y:S01]  /*33aa0*/  @P1 STG.E.U8 desc[UR24][R34.64], R37 ;  /* 0x0000002522001986 */ /* 0x0007e2000c101118 */
[----:B------:R-:W-:Y:S01]  /*33ab0*/  ISETP.LT.AND P2, PT, R17, UR4, !P0 ;  /* 0x0000000411007c0c */ /* 0x000fe2000c741270 */
[----:B------:R-:W1:Y:S01]  /*33ac0*/  LDCU UR4, c[0x0][0x39c] ;  /* 0x00007380ff0477ac */ /* 0x000e620008000800 */
[----:B--2---:R-:W-:Y:S01]  /*33ad0*/  ISETP.LT.AND P1, PT, R43, UR5, !P0 ;  /* 0x000000052b007c0c */ /* 0x004fe2000c721270 */
[-C--:B------:R-:W-:Y:S01]  /*33ae0*/  IMAD R17, R17, R28.reuse, RZ ;  /* 0x0000001c11117224 */ /* 0x080fe200078e02ff */
[----:B0-----:R-:W-:Y:S01]  /*33af0*/  IADD3 R8, P6, PT, R3, R29, RZ ;  /* 0x0000001d03087210 */ /* 0x001fe20007fde0ff */
[----:B------:R-:W0:Y:S01]  /*33b00*/  LDCU UR5, c[0x0][0x39c] ;  /* 0x00007380ff0577ac */ /* 0x000e220008000800 */
[----:B------:R-:W-:Y:S01]  /*33b10*/  IMAD R32, R43, R28, RZ ;  /* 0x0000001c2b207224 */ /* 0x000fe200078e02ff */
[----:B----4-:R-:W-:-:S02]  /*33b20*/  PRMT R39, R18, 0x7770, RZ ;  /* 0x0000777012277816 */ /* 0x010fc400000000ff */
[-C--:B------:R-:W-:Y:S01]  /*33b30*/  LEA.HI.X.SX32 R9, R3, R30.reuse, 0x1, P6 ;  /* 0x0000001e03097211 */ /* 0x080fe200030f0eff */
[----:B------:R-:W2:Y:S01]  /*33b40*/  LDCU UR6, c[0x0][0x39c] ;  /* 0x00007380ff0677ac */ /* 0x000ea20008000800 */
[CC--:B------:R-:W-:Y:S02]  /*33b50*/  IADD3 R10, P5, PT, R17.reuse, R29.reuse, RZ ;  /* 0x0000001d110a7210 */ /* 0x0c0fe40007fbe0ff */
[----:B------:R-:W-:Y:S01]  /*33b60*/  LOP3.LUT R3, R0, 0x36, R33, 0xfe, !PT ;  /* 0x0000003600037812 */ /* 0x000fe200078efe21 */
[----:B------:R4:W-:Y:S01]  /*33b70*/  @P3 STG.E.U8 desc[UR24][R8.64], R39 ;  /* 0x0000002708003986 */ /* 0x0009e2000c101118 */
[----:B------:R-:W-:Y:S02]  /*33b80*/  IADD3 R16, P6, PT, R32, R29, RZ ;  /* 0x0000001d20107210 */ /* 0x000fe40007fde0ff */
[----:B------:R-:W-:Y:S02]  /*33b90*/  LEA.HI.X.SX32 R11, R17, R30, 0x1, P5 ;  /* 0x0000001e110b7211 */ /* 0x000fe400028f0eff */
[----:B---3--:R-:W-:-:S02]  /*33ba0*/  PRMT R37, R18, 0x7771, RZ ;  /* 0x0000777112257816 */ /* 0x008fc400000000ff */
[C---:B-1----:R-:W-:Y:S01]  /*33bb0*/  ISETP.LT.AND P3, PT, R3.reuse, UR8, !P0 ;  /* 0x0000000803007c0c */ /* 0x042fe2000c761270 */
[----:B------:R-:W-:Y:S01]  /*33bc0*/  IMAD R3, R3, R28, RZ ;  /* 0x0000001c03037224 */ /* 0x000fe200078e02ff */
[--C-:B------:R-:W-:Y:S01]  /*33bd0*/  LOP3.LUT R43, R0, 0x38, R33.reuse, 0xfe, !PT ;  /* 0x00000038002b7812 */ /* 0x100fe200078efe21 */
[----:B------:R1:W-:Y:S01]  /*33be0*/  @P2 STG.E.U8 desc[UR24][R10.64], R37 ;  /* 0x000000250a002986 */ /* 0x0003e2000c101118 */
[----:B------:R-:W-:Y:S01]  /*33bf0*/  LEA.HI.X.SX32 R17, R32, R30, 0x1, P6 ;  /* 0x0000001e20117211 */ /* 0x000fe200030f0eff */
[----:B------:R-:W3:Y:S01]  /*33c00*/  LDCU UR8, c[0x0][0x39c] ;  /* 0x00007380ff0877ac */ /* 0x000ee20008000800 */
[----:B------:R-:W-:Y:S01]  /*33c10*/  PRMT R35, R18, 0x7772, RZ ;  /* 0x0000777212237816 */ /* 0x000fe200000000ff */
[CC--:B------:R-:W-:Y:S01]  /*33c20*/  IMAD R32, R43.reuse, R28.reuse, RZ ;  /* 0x0000001c2b207224 */ /* 0x0c0fe200078e02ff */
[----:B------:R-:W-:Y:S02]  /*33c30*/  LOP3.LUT R41, R0, 0x3a, R33, 0xfe, !PT ;  /* 0x0000003a00297812 */ /* 0x000fe400078efe21 */
[----:B------:R-:W-:Y:S01]  /*33c40*/  ISETP.LT.AND P2, PT, R43, UR4, !P0 ;  /* 0x000000042b007c0c */ /* 0x000fe2000c741270 */
[----:B------:R-:W2:Y:S01]  /*33c50*/  LDCU UR4, c[0x0][0x39c] ;  /* 0x00007380ff0477ac */ /* 0x000ea20008000800 */
[----:B----4-:R-:W-:Y:S01]  /*33c60*/  IADD3 R8, P6, PT, R3, R29, RZ ;  /* 0x0000001d03087210 */ /* 0x010fe20007fde0ff */
[----:B------:R4:W-:Y:S01]  /*33c70*/  @P1 STG.E.U8 desc[UR24][R16.64], R35 ;  /* 0x0000002310001986 */ /* 0x0009e2000c101118 */
[C---:B------:R-:W-:Y:S01]  /*33c80*/  IMAD R34, R41.reuse, R28, RZ ;  /* 0x0000001c29227224 */ /* 0x040fe200078e02ff */
[----:B0-----:R-:W-:Y:S01]  /*33c90*/  ISETP.LT.AND P1, PT, R41, UR5, !P0 ;  /* 0x0000000529007c0c */ /* 0x001fe2000c721270 */
[----:B------:R-:W0:Y:S01]  /*33ca0*/  LDCU UR5, c[0x0][0x39c] ;  /* 0x00007380ff0577ac */ /* 0x000e220008000800 */
[----:B------:R-:W-:-:S02]  /*33cb0*/  LEA.HI.X.SX32 R9, R3, R30, 0x1, P6 ;  /* 0x0000001e03097211 */ /* 0x000fc400030f0eff */
[-C--:B-1----:R-:W-:Y:S02]  /*33cc0*/  IADD3 R10, P5, PT, R32, R29.reuse, RZ ;  /* 0x0000001d200a7210 */ /* 0x082fe40007fbe0ff */
[----:B------:R-:W-:Y:S02]  /*33cd0*/  PRMT R3, R18, 0x7773, RZ ;  /* 0x0000777312037816 */ /* 0x000fe400000000ff */
[----:B------:R-:W-:Y:S02]  /*33ce0*/  LOP3.LUT R41, R0, 0x3c, R33, 0xfe, !PT ;  /* 0x0000003c00297812 */ /* 0x000fe400078efe21 */
[----:B----4-:R-:W-:Y:S01]  /*33cf0*/  IADD3 R16, P6, PT, R34, R29, RZ ;  /* 0x0000001d22107210 */ /* 0x010fe20007fde0ff */
[----:B------:R1:W-:Y:S01]  /*33d00*/  @P3 STG.E.U8 desc[UR24][R8.64], R3 ;  /* 0x0000000308003986 */ /* 0x0003e2000c101118 */
[----:B------:R-:W-:Y:S02]  /*33d10*/  LEA.HI.X.SX32 R11, R32, R30, 0x1, P5 ;  /* 0x0000001e200b7211 */ /* 0x000fe400028f0eff */
[----:B------:R-:W-:-:S02]  /*33d20*/  PRMT R37, R19, 0x7770, RZ ;  /* 0x0000777013257816 */ /* 0x000fc400000000ff */
[----:B------:R-:W-:Y:S02]  /*33d30*/  LEA.HI.X.SX32 R17, R34, R30, 0x1, P6 ;  /* 0x0000001e22117211 */ /* 0x000fe400030f0eff */
[----:B------:R-:W-:Y:S01]  /*33d40*/  PRMT R35, R19, 0x7771, RZ ;  /* 0x0000777113237816 */ /* 0x000fe200000000ff */
[----:B------:R4:W-:Y:S01]  /*33d50*/  @P2 STG.E.U8 desc[UR24][R10.64], R37 ;  /* 0x000000250a002986 */ /* 0x0009e2000c101118 */
[C---:B------:R-:W-:Y:S02]  /*33d60*/  LOP3.LUT R39, R0.reuse, UR29, RZ, 0xfc, !PT ;  /* 0x0000001d00277c12 */ /* 0x040fe4000f8efcff */
[C---:B--2---:R-:W-:Y:S01]  /*33d70*/  ISETP.LT.AND P3, PT, R41.reuse, UR4, !P0 ;  /* 0x0000000429007c0c */ /* 0x044fe2000c761270 */
[-C--:B-1----:R-:W-:Y:S01]  /*33d80*/  IMAD R3, R41, R28.reuse, RZ ;  /* 0x0000001c29037224 */ /* 0x082fe200078e02ff */
[----:B------:R-:W-:Y:S01]  /*33d90*/  LOP3.LUT R9, R0, 0x40, R33, 0xfe, !PT ;  /* 0x0000004000097812 */ /* 0x000fe200078efe21 */
[----:B------:R1:W-:Y:S01]  /*33da0*/  @P1 STG.E.U8 desc[UR24][R16.64], R35 ;  /* 0x0000002310001986 */ /* 0x0003e2000c101118 */
[C---:B0-----:R-:W-:Y:S01]  /*33db0*/  ISETP.LT.AND P2, PT, R39.reuse, UR5, !P0 ;  /* 0x0000000527007c0c */ /* 0x041fe2000c741270 */
[----:B------:R-:W-:Y:S01]  /*33dc0*/  IMAD R18, R39, R28, RZ ;  /* 0x0000001c27127224 */ /* 0x000fe200078e02ff */
[----:B------:R-:W-:Y:S01]  /*33dd0*/  IADD3 R8, P6, PT, R3, R29, RZ ;  /* 0x0000001d03087210 */ /* 0x000fe20007fde0ff */
[----:B------:R-:W0:Y:S01]  /*33de0*/  LDCU UR4, c[0x0][0x39c] ;  /* 0x00007380ff0477ac */ /* 0x000e220008000800 */
[----:B------:R-:W-:-:S02]  /*33df0*/  ISETP.LT.AND P1, PT, R9, UR6, !P0 ;  /* 0x0000000609007c0c */ /* 0x000fc4000c721270 */
[-C--:B----4-:R-:W-:Y:S01]  /*33e00*/  IADD3 R10, P5, PT, R18, R29.reuse, RZ ;  /* 0x0000001d120a7210 */ /* 0x090fe20007fbe0ff */
[----:B------:R-:W2:Y:S01]  /*33e10*/  LDCU UR5, c[0x0][0x39c] ;  /* 0x00007380ff0577ac */ /* 0x000ea20008000800 */
[--C-:B------:R-:W-:Y:S02]  /*33e20*/  LOP3.LUT R41, R0, 0x44, R33.reuse, 0xfe, !PT ;  /* 0x0000004400297812 */ /* 0x100fe400078efe21 */
[----:B------:R-:W-:Y:S01]  /*33e30*/  LEA.HI.X.SX32 R11, R18, R30, 0x1, P5 ;  /* 0x0000001e120b7211 */ /* 0x000fe200028f0eff */
[----:B-1----:R-:W-:Y:S01]  /*33e40*/  IMAD R17, R9, R28, RZ ;  /* 0x0000001c09117224 */ /* 0x002fe200078e02ff */
[----:B------:R-:W-:Y:S01]  /*33e50*/  LEA.HI.X.SX32 R9, R3, R30, 0x1, P6 ;  /* 0x0000001e03097211 */ /* 0x000fe200030f0eff */
[----:B------:R-:W1:Y:S01]  /*33e60*/  LDCU UR6, c[0x0][0x39c] ;  /* 0x00007380ff0677ac */ /* 0x000e620008000800 */
[----:B------:R-:W-:Y:S02]  /*33e70*/  LOP3.LUT R3, R0, 0x42, R33, 0xfe, !PT ;  /* 0x0000004200037812 */ /* 0x000fe400078efe21 */
[----:B------:R-:W-:-:S02]  /*33e80*/  IADD3 R16, P6, PT, R17, R29, RZ ;  /* 0x0000001d11107210 */ /* 0x000fc40007fde0ff */
[----:B------:R-:W-:Y:S02]  /*33e90*/  PRMT R35, R19, 0x7773, RZ ;  /* 0x0000777313237816 */ /* 0x000fe400000000ff */
[----:B------:R-:W-:Y:S02]  /*33ea0*/  LEA.HI.X.SX32 R17, R17, R30, 0x1, P6 ;  /* 0x0000001e11117211 */ /* 0x000fe400030f0eff */
[----:B------:R-:W-:Y:S02]  /*33eb0*/  PRMT R19, R19, 0x7772, RZ ;  /* 0x0000777213137816 */ /* 0x000fe400000000ff */
[C---:B---3--:R-:W-:Y:S01]  /*33ec0*/  ISETP.LT.AND P6, PT, R3.reuse, UR8, !P0 ;  /* 0x0000000803007c0c */ /* 0x048fe2000c7c1270 */
[----:B------:R-:W-:Y:S01]  /*33ed0*/  IMAD R3, R3, R28, RZ ;  /* 0x0000001c03037224 */ /* 0x000fe200078e02ff */
[----:B------:R-:W-:Y:S01]  /*33ee0*/  LOP3.LUT R39, R0, 0x46, R33, 0xfe, !PT ;  /* 0x0000004600277812 */ /* 0x000fe200078efe21 */
[----:B------:R3:W-:Y:S01]  /*33ef0*/  @P3 STG.E.U8 desc[UR24][R8.64], R19 ;  /* 0x0000001308003986 */ /* 0x0007e2000c101118 */
[----:B------:R-:W-:Y:S01]  /*33f00*/  PRMT R37, R24, 0x7770, RZ ;  /* 0x0000777018257816 */ /* 0x000fe200000000ff */
[----:B------:R-:W4:Y:S01]  /*33f10*/  LDCU UR8, c[0x0][0x39c] ;  /* 0x00007380ff0877ac */ /* 0x000f220008000800 */
[----:B------:R-:W-:Y:S01]  /*33f20*/  ISETP.LT.AND P3, PT, R41, UR9, !P0 ;  /* 0x0000000929007c0c */ /* 0x000fe2000c761270 */
[----:B------:R1:W-:Y:S01]  /*33f30*/  @P2 STG.E.U8 desc[UR24][R10.64], R35 ;  /* 0x000000230a002986 */ /* 0x0003e2000c101118 */
[----:B0-----:R-:W-:Y:S01]  /*33f40*/  ISETP.LT.AND P2, PT, R39, UR4, !P0 ;  /* 0x0000000427007c0c */ /* 0x001fe2000c741270 */
[----:B------:R-:W0:Y:S01]  /*33f50*/  LDCU UR4, c[0x0][0x39c] ;  /* 0x00007380ff0477ac */ /* 0x000e220008000800 */
[C---:B------:R-:W-:Y:S01]  /*33f60*/  PRMT R49, R26.reuse, 0x7770, RZ ;  /* 0x000077701a317816 */ /* 0x040fe200000000ff */
[----:B------:R0:W-:Y:S01]  /*33f70*/  @P1 STG.E.U8 desc[UR24][R16.64], R37 ;  /* 0x0000002510001986 */ /* 0x0001e2000c101118 */
[C---:B------:R-:W-:Y:S01]  /*33f80*/  PRMT R47, R26.reuse, 0x7771, RZ ;  /* 0x000077711a2f7816 */ /* 0x040fe200000000ff */
[----:B------:R-:W4:Y:S01]  /*33f90*/  LDCU UR9, c[0x0][0x39c] ;  /* 0x00007380ff0977ac */ /* 0x000f220008000800 */
[----:B------:R-:W-:-:S02]  /*33fa0*/  PRMT R45, R26, 0x7772, RZ ;  /* 0x000077721a2d7816 */ /* 0x000fc400000000ff */
[-C--:B---3--:R-:W-:Y:S02]  /*33fb0*/  IADD3 R8, P5, PT, R3, R29.reuse, RZ ;  /* 0x0000001d03087210 */ /* 0x088fe40007fbe0ff */
[----:B------:R-:W-:Y:S01]  /*33fc0*/  LOP3.LUT R19, R0, 0x48, R33, 0xfe, !PT ;  /* 0x0000004800137812 */ /* 0x000fe200078efe21 */
[----:B-1----:R-:W-:Y:S01]  /*33fd0*/  IMAD R11, R41, R28, RZ ;  /* 0x0000001c290b7224 */ /* 0x002fe200078e02ff */
[----:B------:R-:W-:Y:S01]  /*33fe0*/  LEA.HI.X.SX32 R9, R3, R30, 0x1, P5 ;  /* 0x0000001e03097211 */ /* 0x000fe200028f0eff */
[-C--:B------:R-:W-:Y:S01]  /*33ff0*/  IMAD R3, R39, R28.reuse, RZ ;  /* 0x0000001c27037224 */ /* 0x080fe200078e02ff */
[----:B------:R-:W-:Y:S02]  /*34000*/  PRMT R35, R24, 0x7771, RZ ;  /* 0x0000777118237816 */ /* 0x000fe400000000ff */
[C---:B--2---:R-:W-:Y:S01]  /*34010*/  ISETP.LT.AND P1, PT, R19.reuse, UR5, !P0 ;  /* 0x0000000513007c0c */ /* 0x044fe2000c721270 */
[----:B------:R-:W-:Y:S01]  /*34020*/  IMAD R19, R19, R28, RZ ;  /* 0x0000001c13137224 */ /* 0x000fe200078e02ff */
[-C--:B------:R-:W-:Y:S01]  /*34030*/  IADD3 R10, P5, PT, R11, R29.reuse, RZ ;  /* 0x0000001d0b0a7210 */ /* 0x080fe20007fbe0ff */
[----:B------:R1:W-:Y:S01]  /*34040*/  @P6 STG.E.U8 desc[UR24][R8.64], R35 ;  /* 0x0000002308006986 */ /* 0x0003e2000c101118 */
[----:B------:R-:W2:Y:S01]  /*34050*/  LDCU UR5, c[0x0][0x39c] ;  /* 0x00007380ff0577ac */ /* 0x000ea20008000800 */
[----:B0-----:R-:W-:-:S02]  /*34060*/  IADD3 R16, P6, PT, R3, R29, RZ ;  /* 0x0000001d03107210 */ /* 0x001fc40007fde0ff */
[-C--:B------:R-:W-:Y:S02]  /*34070*/  LEA.HI.X.SX32 R11, R11, R30.reuse, 0x1, P5 ;  /* 0x0000001e0b0b7211 */ /* 0x080fe400028f0eff */
[----:B------:R-:W-:Y:S02]  /*34080*/  IADD3 R18, P5, PT, R19, R29, RZ ;  /* 0x0000001d13127210 */ /* 0x000fe40007fbe0ff */
[-C--:B------:R-:W-:Y:S01]  /*34090*/  LEA.HI.X.SX32 R17, R3, R30.reuse, 0x1, P6 ;  /* 0x0000001e03117211 */ /* 0x080fe200030f0eff */
[----:B------:R-:W-:Y:S01]  /*340a0*/  @P3 STG.E.U8 desc[UR24][R10.64], R59 ;  /* 0x0000003b0a003986 */ /* 0x000fe2000c101118 */
[----:B------:R-:W-:Y:S02]  /*340b0*/  LOP3.LUT R3, R0, 0x4a, R33, 0xfe, !PT ;  /* 0x0000004a00037812 */ /* 0x000fe400078efe21 */
[----:B------:R-:W-:Y:S01]  /*340c0*/  LEA.HI.X.SX32 R19, R19, R30, 0x1, P5 ;  /* 0x0000001e13137211 */ /* 0x000fe200028f0eff */
[----:B------:R0:W-:Y:S01]  /*340d0*/  @P2 STG.E.U8 desc[UR24][R16.64], R57 ;  /* 0x0000003910002986 */ /* 0x0001e2000c101118 */
[----:B-1----:R-:W-:-:S02]  /*340e0*/  PRMT R35, R27, 0x7773, RZ ;  /* 0x000077731b237816 */ /* 0x002fc400000000ff */
[C---:B------:R-:W-:Y:S01]  /*340f0*/  PRMT R37, R27.reuse, 0x7772, RZ ;  /* 0x000077721b257816 */ /* 0x040fe200000000ff */
[----:B------:R1:W-:Y:S01]  /*34100*/  @P1 STG.E.U8 desc[UR24][R18.64], R25 ;  /* 0x0000001912001986 */ /* 0x0003e2000c101118 */
[C---:B------:R-:W-:Y:S02]  /*34110*/  PRMT R39, R27.reuse, 0x7771, RZ ;  /* 0x000077711b277816 */ /* 0x040fe400000000ff */
[----:B------:R-:W-:Y:S02]  /*34120*/  PRMT R41, R27, 0x7770, RZ ;  /* 0x000077701b297816 */ /* 0x000fe400000000ff */
[C---:B------:R-:W-:Y:S01]  /*34130*/  ISETP.LT.AND P5, PT, R3.reuse, UR6, !P0 ;  /* 0x0000000603007c0c */ /* 0x040fe2000c7a1270 */
[----:B------:R-:W-:Y:S01]  /*34140*/  IMAD R3, R3, R28, RZ ;  /* 0x0000001c03037224 */ /* 0x000fe200078e02ff */
[C---:B------:R-:W-:Y:S01]  /*34150*/  LOP3.LUT R27, R0.reuse, 0x4c, R33, 0xfe, !PT ;  /* 0x0000004c001b7812 */ /* 0x040fe200078efe21 */
[----:B------:R-:W3:Y:S01]  /*34160*/  LDCU UR6, c[0x0][0x39c] ;  /* 0x00007380ff0677ac */ /* 0x000ee20008000800 */
[----:B------:R-:W-:-:S02]  /*34170*/  LOP3.LUT R9, R0, UR30, RZ, 0xfc, !PT ;  /* 0x0000001e00097c12 */ /* 0x000fc4000f8efcff */
[-C--:B------:R-:W-:Y:S01]  /*34180*/  IADD3 R8, P3, PT, R3, R29.reuse, RZ ;  /* 0x0000001d03087210 */ /* 0x080fe20007f7e0ff */
[CC--:B------:R-:W-:Y:S01]  /*34190*/  IMAD R24, R27.reuse, R28.reuse, RZ ;  /* 0x0000001c1b187224 */ /* 0x0c0fe200078e02ff */
[----:B------:R-:W-:Y:S01]  /*341a0*/  ISETP.LT.AND P2, PT, R27, UR4, !P0 ;  /* 0x000000041b007c0c */ /* 0x000fe2000c741270 */
[C---:B0-----:R-:W-:Y:S01]  /*341b0*/  IMAD R17, R9.reuse, R28, RZ ;  /* 0x0000001c09117224 */ /* 0x041fe200078e02ff */
[----:B--2---:R-:W-:Y:S01]  /*341c0*/  ISETP.LT.AND P1, PT, R9, UR5, !P0 ;  /* 0x0000000509007c0c */ /* 0x004fe2000c721270 */
[----:B------:R-:W0:Y:S01]  /*341d0*/  LDCU UR4, c[0x0][0x39c] ;  /* 0x00007380ff0477ac */ /* 0x000e220008000800 */
[----:B------:R-:W-:Y:S02]  /*341e0*/  LEA.HI.X.SX32 R9, R3, R30, 0x1, P3 ;  /* 0x0000001e03097211 */ /* 0x000fe400018f0eff */
[-C--:B------:R-:W-:Y:S01]  /*341f0*/  IADD3 R10, P6, PT, R24, R29.reuse, RZ ;  /* 0x0000001d180a7210 */ /* 0x080fe20007fde0ff */
[----:B------:R-:W2:Y:S01]  /*34200*/  LDCU UR5, c[0x0][0x39c] ;  /* 0x00007380ff0577ac */ /* 0x000ea20008000800 */
[----:B------:R-:W-:Y:S01]  /*34210*/  LOP3.LUT R3, R0, 0x50, R33, 0xfe, !PT ;  /* 0x0000005000037812 */ /* 0x000fe200078efe21 */
[----:B------:R0:W-:Y:S01]  /*34220*/  @P5 STG.E.U8 desc[UR24][R8.64], R55 ;  /* 0x0000003708005986 */ /* 0x0001e2000c101118 */
[----:B------:R-:W-:-:S02]  /*34230*/  IADD3 R16, P3, PT, R17, R29, RZ ;  /* 0x0000001d11107210 */ /* 0x000fc40007f7e0ff */
[----:B------:R-:W-:Y:S02]  /*34240*/  LEA.HI.X.SX32 R11, R24, R30, 0x1, P6 ;  /* 0x0000001e180b7211 */ /* 0x000fe400030f0eff */
[C---:B----4-:R-:W-:Y:S01]  /*34250*/  ISETP.LT.AND P5, PT, R3.reuse, UR8, !P0 ;  /* 0x0000000803007c0c */ /* 0x050fe2000c7a1270 */
[----:B------:R-:W-:Y:S01]  /*34260*/  IMAD R3, R3, R28, RZ ;  /* 0x0000001c03037224 */ /* 0x000fe200078e02ff */
[----:B------:R-:W-:Y:S01]  /*34270*/  LEA.HI.X.SX32 R17, R17, R30, 0x1, P3 ;  /* 0x0000001e11117211 */ /* 0x000fe200018f0eff */
[----:B------:R-:W-:Y:S01]  /*34280*/  @P2 STG.E.U8 desc[UR24][R10.64], R53 ;  /* 0x000000350a002986 */ /* 0x000fe2000c101118 */
[C-C-:B------:R-:W-:Y:S01]  /*34290*/  LOP3.LUT R27, R0.reuse, 0x52, R33.reuse, 0xfe, !PT ;  /* 0x00000052001b7812 */ /* 0x140fe200078efe21 */
[----:B------:R-:W4:Y:S01]  /*342a0*/  LDCU UR8, c[0x0][0x39c] ;  /* 0x00007380ff0877ac */ /* 0x000f220008000800 */
[----:B-1----:R-:W-:Y:S01]  /*342b0*/  LOP3.LUT R25, R0, 0x54, R33, 0xfe, !PT ;  /* 0x0000005400197812 */ /* 0x002fe200078efe21 */
[----:B------:R1:W-:Y:S01]  /*342c0*/  @P1 STG.E.U8 desc[UR24][R16.64], R51 ;  /* 0x0000003310001986 */ /* 0x0003e2000c101118 */
[----:B------:R-:W-:-:S02]  /*342d0*/  IADD3 R18, P1, PT, R3, R29, RZ ;  /* 0x0000001d03127210 */ /* 0x000fc40007f3e0ff */
[----:B0-----:R-:W-:Y:S01]  /*342e0*/  ISETP.LT.AND P2, PT, R27, UR4, !P0 ;  /* 0x000000041b007c0c */ /* 0x001fe2000c741270 */
[----:B------:R-:W-:Y:S01]  /*342f0*/  IMAD R8, R25, R28, RZ ;  /* 0x0000001c19087224 */ /* 0x000fe200078e02ff */
[----:B------:R-:W-:Y:S01]  /*34300*/  LEA.HI.X.SX32 R19, R3, R30, 0x1, P1 ;  /* 0x0000001e03137211 */ /* 0x000fe200008f0eff */
[----:B------:R-:W-:Y:S01]  /*34310*/  IMAD R3, R27, R28, RZ ;  /* 0x0000001c1b037224 */ /* 0x000fe200078e02ff */
[----:B--2---:R-:W-:Y:S01]  /*34320*/  ISETP.LT.AND P1, PT, R25, UR5, !P0 ;  /* 0x0000000519007c0c */ /* 0x004fe2000c721270 */
[----:B------:R-:W0:Y:S01]  /*34330*/  LDCU UR4, c[0x0][0x39c] ;  /* 0x00007380ff0477ac */ /* 0x000e220008000800 */
[----:B------:R-:W-:Y:S01]  /*34340*/  LOP3.LUT R9, R0, 0x56, R33, 0xfe, !PT ;  /* 0x0000005600097812 */ /* 0x000fe200078efe21 */
[----:B------:R2:W-:Y:S01]  /*34350*/  @P5 STG.E.U8 desc[UR24][R18.64], R49 ;  /* 0x0000003112005986 */ /* 0x0005e2000c101118 */
[-C--:B------:R-:W-:Y:S01]  /*34360*/  IADD3 R24, P5, PT, R8, R29.reuse, RZ ;  /* 0x0000001d08187210 */ /* 0x080fe20007fbe0ff */
[----:B------:R-:W4:Y:S01]  /*34370*/  LDCU UR5, c[0x0][0x39c] ;  /* 0x00007380ff0577ac */ /* 0x000f220008000800 */
[----:B-1----:R-:W-:-:S02]  /*34380*/  IADD3 R16, P3, PT, R3, R29, RZ ;  /* 0x0000001d03107210 */ /* 0x002fc40007f7e0ff */
[-C--:B------:R-:W-:Y:S02]  /*34390*/  LEA.HI.X.SX32 R25, R8, R30.reuse, 0x1, P5 ;  /* 0x0000001e08197211 */ /* 0x080fe400028f0eff */
[----:B------:R-:W-:Y:S01]  /*343a0*/  LEA.HI.X.SX32 R17, R3, R30, 0x1, P3 ;  /* 0x0000001e03117211 */ /* 0x000fe200018f0eff */
[C---:B------:R-:W-:Y:S01]  /*343b0*/  IMAD R3, R9.reuse, R28, RZ ;  /* 0x0000001c09037224 */ /* 0x040fe200078e02ff */
[----:B---3--:R-:W-:Y:S01]  /*343c0*/  ISETP.LT.AND P3, PT, R9, UR6, !P0 ;  /* 0x0000000609007c0c */ /* 0x008fe2000c761270 */
[----:B------:R-:W1:Y:S01]  /*343d0*/  LDCU UR6, c[0x0][0x39c] ;  /* 0x00007380ff0677ac */ /* 0x000e620008000800 */
[----:B------:R-:W3:Y:S01]  /*343e0*/  LDS.128 R8, [R2] ;  /* 0x0000000002087984 */ /* 0x000ee20000000c00 */
[C-C-:B--2---:R-:W-:Y:S02]  /*343f0*/  LOP3.LUT R49, R0.reuse, 0x58, R33.reuse, 0xfe, !PT ;  /* 0x0000005800317812 */ /* 0x144fe400078efe21 */
[----:B------:R-:W-:Y:S01]  /*34400*/  LOP3.LUT R27, R0, 0x5a, R33, 0xfe, !PT ;  /* 0x0000005a001b7812 */ /* 0x000fe200078efe21 */
[----:B------:R2:W-:Y:S01]  /*34410*/  @P2 STG.E.U8 desc[UR24][R16.64], R47 ;  /* 0x0000002f10002986 */ /* 0x0005e2000c101118 */
[----:B------:R-:W-:-:S02]  /*34420*/  PRMT R43, R26, 0x7773, RZ ;  /* 0x000077731a2b7816 */ /* 0x000fc400000000ff */
[----:B0-----:R-:W-:Y:S01]  /*34430*/  ISETP.LT.AND P2, PT, R27, UR4, !P0 ;  /* 0x000000041b007c0c */ /* 0x001fe2000c741270 */
[----:B------:R0:W-:Y:S01]  /*34440*/  @P1 STG.E.U8 desc[UR24][R24.64], R45 ;  /* 0x0000002d18001986 */ /* 0x0001e2000c101118 */
[-C--:B------:R-:W-:Y:S01]  /*34450*/  IADD3 R18, P1, PT, R3, R29.reuse, RZ ;  /* 0x0000001d03127210 */ /* 0x080fe20007f3e0ff */
[----:B------:R-:W-:Y:S01]  /*34460*/  IMAD R26, R27, R28, RZ ;  /* 0x0000001c1b1a7224 */ /* 0x000fe200078e02ff */
[----:B------:R-:W-:Y:S01]  /*34470*/  LOP3.LUT R27, R0, UR31, RZ, 0xfc, !PT ;  /* 0x0000001f001b7c12 */ /* 0x000fe2000f8efcff */
[----:B------:R-:W1:Y:S01]  /*34480*/  LDCU UR4, c[0x0][0x39c] ;  /* 0x00007380ff0477ac */ /* 0x000e620008000800 */
[----:B------:R-:W-:Y:S01]  /*34490*/  LEA.HI.X.SX32 R19, R3, R30, 0x1, P1 ;  /* 0x0000001e03137211 */ /* 0x000fe200008f0eff */
[C---:B------:R-:W-:Y:S01]  /*344a0*/  IMAD R3, R49.reuse, R28, RZ ;  /* 0x0000001c31037224 */ /* 0x040fe200078e02ff */
[----:B----4-:R-:W-:Y:S01]  /*344b0*/  ISETP.LT.AND P1, PT, R49, UR8, !P0 ;  /* 0x0000000831007c0c */ /* 0x010fe2000c721270 */
[----:B------:R-:W4:Y:S01]  /*344c0*/  LDCU UR8, c[0x0][0x39c] ;  /* 0x00007380ff0877ac */ /* 0x000f220008000800 */
[----:B------:R-:W-:Y:S01]  /*344d0*/  SHF.R.U32.HI R49, RZ, 0x6, R134 ;  /* 0x00000006ff317819 */ /* 0x000fe20000011686 */
[----:B------:R1:W-:Y:S01]  /*344e0*/  @P3 STG.E.U8 desc[UR24][R18.64], R43 ;  /* 0x0000002b12003986 */ /* 0x0003e2000c101118 */
[----:B--2---:R-:W-:-:S02]  /*344f0*/  IADD3 R16, P3, PT, R3, R29, RZ ;  /* 0x0000001d03107210 */ /* 0x004fc40007f7e0ff */
[-C--:B0-----:R-:W-:Y:S02]  /*34500*/  IADD3 R24, P5, PT, R26, R29.reuse, RZ ;  /* 0x0000001d1a187210 */ /* 0x081fe40007fbe0ff */
[--C-:B------:R-:W-:Y:S02]  /*34510*/  LOP3.LUT R45, R0, 0x5c, R33.reuse, 0xfe, !PT ;  /* 0x0000005c002d7812 */ /* 0x100fe400078efe21 */
[-C--:B------:R-:W-:Y:S02]  /*34520*/  LEA.HI.X.SX32 R17, R3, R30.reuse, 0x1, P3 ;  /* 0x0000001e03117211 */ /* 0x080fe400018f0eff */
[----:B------:R-:W-:Y:S01]  /*34530*/  LEA.HI.X.SX32 R25, R26, R30, 0x1, P5 ;  /* 0x0000001e1a197211 */ /* 0x000fe200028f0eff */
[CC--:B------:R-:W-:Y:S01]  /*34540*/  IMAD R3, R45.reuse, R28.reuse, RZ ;  /* 0x0000001c2d037224 */ /* 0x0c0fe200078e02ff */
[----:B------:R-:W-:Y:S01]  /*34550*/  ISETP.LT.AND P3, PT, R45, UR5, !P0 ;  /* 0x000000052d007c0c */ /* 0x000fe2000c761270 */
[----:B------:R0:W-:Y:S01]  /*34560*/  @P1 STG.E.U8 desc[UR24][R16.64], R41 ;  /* 0x0000002910001986 */ /* 0x0001e2000c101118 */
[C---:B-1----:R-:W-:Y:S01]  /*34570*/  ISETP.LT.AND P1, PT, R27.reuse, UR6, !P0 ;  /* 0x000000061b007c0c */ /* 0x042fe2000c721270 */
[----:B------:R-:W-:Y:S01]  /*34580*/  IMAD R27, R27, R28, RZ ;  /* 0x0000001c1b1b7224 */ /* 0x000fe200078e02ff */
[----:B------:R-:W-:Y:S01]  /*34590*/  LOP3.LUT R45, R0, 0x60, R33, 0xfe, !PT ;  /* 0x00000060002d7812 */ /* 0x000fe200078efe21 */
[----:B------:R1:W-:Y:S01]  /*345a0*/  @P2 STG.E.U8 desc[UR24][R24.64], R39 ;  /* 0x0000002718002986 */ /* 0x0003e2000c101118 */
[-C--:B------:R-:W-:Y:S01]  /*345b0*/  IADD3 R18, P2, PT, R3, R29.reuse, RZ ;  /* 0x0000001d03127210 */ /* 0x080fe20007f5e0ff */
[----:B------:R-:W2:Y:S01]  /*345c0*/  LDCU UR5, c[0x0][0x39c] ;  /* 0x00007380ff0577ac */ /* 0x000ea20008000800 */
[----:B------:R-:W-:-:S02]  /*345d0*/  IADD3 R26, P5, PT, R27, R29, RZ ;  /* 0x0000001d1b1a7210 */ /* 0x000fc40007fbe0ff */
[----:B------:R-:W-:Y:S01]  /*345e0*/  LEA.HI.X.SX32 R19, R3, R30, 0x1, P2 ;  /* 0x0000001e03137211 */ /* 0x000fe200010f0eff */
[----:B------:R-:W-:Y:S01]  /*345f0*/  IMAD R3, R45, R28, RZ ;  /* 0x0000001c2d037224 */ /* 0x000fe200078e02ff */
[-C--:B------:R-:W-:Y:S01]  /*34600*/  LEA.HI.X.SX32 R27, R27, R30.reuse, 0x1, P5 ;  /* 0x0000001e1b1b7211 */ /* 0x080fe200028f0eff */
[----:B------:R-:W4:Y:S01]  /*34610*/  LDCU UR6, c[0x0][0x39c] ;  /* 0x00007380ff0677ac */ /* 0x000f220008000800 */
[----:B------:R-:W-:Y:S01]  /*34620*/  ISETP.LT.AND P2, PT, R45, UR9, !P0 ;  /* 0x000000092d007c0c */ /* 0x000fe2000c741270 */
[----:B------:R4:W-:Y:S01]  /*34630*/  @P3 STG.E.U8 desc[UR24][R18.64], R37 ;  /* 0x0000002512003986 */ /* 0x0009e2000c101118 */
[C---:B0-----:R-:W-:Y:S01]  /*34640*/  IADD3 R16, P5, PT, R3.reuse, R29, RZ ;  /* 0x0000001d03107210 */ /* 0x041fe20007fbe0ff */
[----:B------:R-:W0:Y:S01]  /*34650*/  LDCU UR9, c[0x0][0x39c] ;  /* 0x00007380ff0977ac */ /* 0x000e220008000800 */
[----:B------:R-:W-:Y:S01]  /*34660*/  LOP3.LUT R43, R0, 0x62, R33, 0xfe, !PT ;  /* 0x00000062002b7812 */ /* 0x000fe200078efe21 */
[----:B------:R0:W-:Y:S01]  /*34670*/  @P1 STG.E.U8 desc[UR24][R26.64], R35 ;  /* 0x000000231a001986 */ /* 0x0001e2000c101118 */
[----:B------:R-:W-:-:S02]  /*34680*/  LEA.HI.X.SX32 R17, R3, R30, 0x1, P5 ;  /* 0x0000001e03117211 */ /* 0x000fc400028f0eff */
[--C-:B------:R-:W-:Y:S01]  /*34690*/  LOP3.LUT R3, R0, 0x64, R33.reuse, 0xfe, !PT ;  /* 0x0000006400037812 */ /* 0x100fe200078efe21 */
[-C--:B-1----:R-:W-:Y:S01]  /*346a0*/  IMAD R25, R43, R28.reuse, RZ ;  /* 0x0000001c2b197224 */ /* 0x082fe200078e02ff */
[----:B---3--:R-:W-:Y:S02]  /*346b0*/  PRMT R39, R8, 0x7770, RZ ;  /* 0x0000777008277816 */ /* 0x008fe400000000ff */
[C---:B--2---:R-:W-:Y:S01]  /*346c0*/  ISETP.LT.AND P5, PT, R3.reuse, UR5, !P0 ;  /* 0x0000000503007c0c */ /* 0x044fe2000c7a1270 */
[----:B------:R-:W-:Y:S01]  /*346d0*/  IMAD R3, R3, R28, RZ ;  /* 0x0000001c03037224 */ /* 0x000fe200078e02ff */
[----:B------:R-:W-:Y:S01]  /*346e0*/  ISETP.LT.AND P3, PT, R43, UR4, !P0 ;  /* 0x000000042b007c0c */ /* 0x000fe2000c761270 */
[----:B------:R-:W1:Y:S01]  /*346f0*/  LDCU UR4, c[0x0][0x39c] ;  /* 0x00007380ff0477ac */ /* 0x000e620008000800 */
[----:B------:R2:W-:Y:S01]  /*34700*/  @P2 STG.E.U8 desc[UR24][R16.64], R39 ;  /* 0x0000002710002986 */ /* 0x0005e2000c101118 */
[-C--:B------:R-:W-:Y:S02]  /*34710*/  IADD3 R24, P1, PT, R25, R29.reuse, RZ ;  /* 0x0000001d19187210 */ /* 0x080fe40007f3e0ff */
[----:B------:R-:W-:Y:S01]  /*34720*/  LOP3.LUT R41, R0, 0x66, R33, 0xfe, !PT ;  /* 0x0000006600297812 */ /* 0x000fe200078efe21 */
[----:B------:R-:W3:Y:S01]  /*34730*/  LDCU UR5, c[0x0][0x39c] ;  /* 0x00007380ff0577ac */ /* 0x000ee20008000800 */
[----:B----4-:R-:W-:-:S02]  /*34740*/  IADD3 R18, P2, PT, R3, R29, RZ ;  /* 0x0000001d03127210 */ /* 0x010fc40007f5e0ff */
[-C--:B------:R-:W-:Y:S02]  /*34750*/  LEA.HI.X.SX32 R25, R25, R30.reuse, 0x1, P1 ;  /* 0x0000001e19197211 */ /* 0x080fe400008f0eff */
[----:B------:R-:W-:Y:S02]  /*34760*/  PRMT R37, R8, 0x7771, RZ ;  /* 0x0000777108257816 */ /* 0x000fe400000000ff */
[----:B------:R-:W-:Y:S01]  /*34770*/  LEA.HI.X.SX32 R19, R3, R30, 0x1, P2 ;  /* 0x0000001e03137211 */ /* 0x000fe200010f0eff */
[C---:B------:R-:W-:Y:S01]  /*34780*/  IMAD R3, R41.reuse, R28, RZ ;  /* 0x0000001c29037224 */ /* 0x040fe200078e02ff */
[----:B------:R-:W-:Y:S01]  /*34790*/  ISETP.LT.AND P1, PT, R41, UR6, !P0 ;  /* 0x0000000629007c0c */ /* 0x000fe2000c721270 */
[----:B------:R4:W-:Y:S01]  /*347a0*/  @P3 STG.E.U8 desc[UR24][R24.64], R37 ;  /* 0x0000002518003986 */ /* 0x0009e2000c101118 */
[----:B0-----:R-:W-:Y:S01]  /*347b0*/  LOP3.LUT R35, R0, 0x68, R33, 0xfe, !PT ;  /* 0x0000006800237812 */ /* 0x001fe200078efe21 */
[----:B------:R-:W0:Y:S01]  /*347c0*/  LDCU UR6, c[0x0][0x39c] ;  /* 0x00007380ff0677ac */ /* 0x000e220008000800 */
[----:B--2---:R-:W-:-:S02]  /*347d0*/  IADD3 R16, P2, PT, R3, R29, RZ ;  /* 0x0000001d03107210 */ /* 0x004fc40007f5e0ff */
[----:B------:R-:W-:Y:S01]  /*347e0*/  PRMT R27, R8, 0x7772, RZ ;  /* 0x00007772081b7816 */ /* 0x000fe200000000ff */
[----:B------:R-:W-:Y:S01]  /*347f0*/  IMAD R26, R35, R28, RZ ;  /* 0x0000001c231a7224 */ /* 0x000fe200078e02ff */
[----:B------:R-:W-:Y:S02]  /*34800*/  LEA.HI.X.SX32 R17, R3, R30, 0x1, P2 ;  /* 0x0000001e03117211 */ /* 0x000fe400010f0eff */
[----:B-1----:R-:W-:Y:S01]  /*34810*/  ISETP.LT.AND P3, PT, R35, UR4, !P0 ;  /* 0x0000000423007c0c */ /* 0x002fe2000c761270 */
[----:B------:R1:W-:Y:S01]  /*34820*/  @P5 STG.E.U8 desc[UR24][R18.64], R27 ;  /* 0x0000001b12005986 */ /* 0x0003e2000c101118 */
[----:B------:R-:W2:Y:S01]  /*34830*/  LDCU UR4, c[0x0][0x39c] ;  /* 0x00007380ff0477ac */ /* 0x000ea20008000800 */
[--C-:B----4-:R-:W-:Y:S02]  /*34840*/  LOP3.LUT R25, R0, 0x6a, R33.reuse, 0xfe, !PT ;  /* 0x0000006a00197812 */ /* 0x110fe400078efe21 */
[----:B------:R-:W-:Y:S02]  /*34850*/  PRMT R37, R8, 0x7773, RZ ;  /* 0x0000777308257816 */ /* 0x000fe400000000ff */
[C---:B---3--:R-:W-:Y:S01]  /*34860*/  ISETP.LT.AND P2, PT, R25.reuse, UR5, !P0 ;  /* 0x0000000519007c0c */ /* 0x048fe2000c741270 */
[----:B------:R-:W-:Y:S01]  /*34870*/  IMAD R3, R25, R28, RZ ;  /* 0x0000001c19037224 */ /* 0x000fe200078e02ff */
[----:B------:R-:W-:Y:S01]  /*34880*/  IADD3 R24, P5, PT, R26, R29, RZ ;  /* 0x0000001d1a187210 */ /* 0x000fe20007fbe0ff */
[----:B------:R3:W-:Y:S01]  /*34890*/  @P1 STG.E.U8 desc[UR24][R16.64], R37 ;  /* 0x0000002510001986 */ /* 0x0007e2000c101118 */
[----:B------:R-:W4:Y:S01]  /*348a0*/  LDCU UR5, c[0x0][0x39c] ;  /* 0x00007380ff0577ac */ /* 0x000f220008000800 */
[----:B------:R-:W-:-:S02]  /*348b0*/  LOP3.LUT R41, R0, 0x6c, R33, 0xfe, !PT ;  /* 0x0000006c00297812 */ /* 0x000fc400078efe21 */
[-C--:B-1----:R-:W-:Y:S02]  /*348c0*/  IADD3 R18, P1, PT, R3, R29.reuse, RZ ;  /* 0x0000001d03127210 */ /* 0x082fe40007f3e0ff */
[-C--:B------:R-:W-:Y:S02]  /*348d0*/  LEA.HI.X.SX32 R25, R26, R30.reuse, 0x1, P5 ;  /* 0x0000001e1a197211 */ /* 0x080fe400028f0eff */
[----:B------:R-:W-:Y:S02]  /*348e0*/  PRMT R35, R9, 0x7770, RZ ;  /* 0x0000777009237816 */ /* 0x000fe400000000ff */
[----:B------:R-:W-:Y:S01]  /*348f0*/  LEA.HI.X.SX32 R19, R3, R30, 0x1, P1 ;  /* 0x0000001e03137211 */ /* 0x000fe200008f0eff */
[CC--:B------:R-:W-:Y:S01]  /*34900*/  IMAD R3, R41.reuse, R28.reuse, RZ ;  /* 0x0000001c29037224 */ /* 0x0c0fe200078e02ff */
[----:B------:R-:W-:Y:S01]  /*34910*/  LOP3.LUT R39, R0, UR32, RZ, 0xfc, !PT ;  /* 0x0000002000277c12 */ /* 0x000fe2000f8efcff */
[----:B------:R1:W-:Y:S01]  /*34920*/  @P3 STG.E.U8 desc[UR24][R24.64], R35 ;  /* 0x0000002318003986 */ /* 0x0003e2000c101118 */
[----:B------:R-:W-:Y:S01]  /*34930*/  ISETP.LT.AND P1, PT, R41, UR8, !P0 ;  /* 0x0000000829007c0c */ /* 0x000fe2000c721270 */
[----:B------:R-:W0:Y:S01]  /*34940*/  LDCU UR8, c[0x0][0x39c] ;  /* 0x00007380ff0877ac */ /* 0x000e220008000800 */
[----:B------:R-:W-:Y:S01]  /*34950*/  PRMT R27, R9, 0x7771, RZ ;  /* 0x00007771091b7816 */ /* 0x000fe200000000ff */
[----:B------:R-:W-:Y:S01]  /*34960*/  IMAD R8, R39, R28, RZ ;  /* 0x0000001c27087224 */ /* 0x000fe200078e02ff */
[----:B---3--:R-:W-:-:S02]  /*34970*/  IADD3 R16, P3, PT, R3, R29, RZ ;  /* 0x0000001d03107210 */ /* 0x008fc40007f7e0ff */
[C-C-:B------:R-:W-:Y:S01]  /*34980*/  LOP3.LUT R37, R0.reuse, 0x72, R33.reuse, 0xfe, !PT ;  /* 0x0000007200257812 */ /* 0x140fe200078efe21 */
[----:B------:R3:W-:Y:S01]  /*34990*/  @P2 STG.E.U8 desc[UR24][R18.64], R27 ;  /* 0x0000001b12002986 */ /* 0x0007e2000c101118 */
[----:B------:R-:W-:Y:S02]  /*349a0*/  LEA.HI.X.SX32 R17, R3, R30, 0x1, P3 ;  /* 0x0000001e03117211 */ /* 0x000fe400018f0eff */
[----:B--2---:R-:W-:Y:S01]  /*349b0*/  ISETP.LT.AND P2, PT, R39, UR4, !P0 ;  /* 0x0000000427007c0c */ /* 0x004fe2000c741270 */
[----:B------:R-:W2:Y:S01]  /*349c0*/  LDCU UR4, c[0x0][0x39c] ;  /* 0x00007380ff0477ac */ /* 0x000ea20008000800 */
[----:B-1----:R-:W-:Y:S02]  /*349d0*/  LOP3.LUT R25, R0, 0x70, R33, 0xfe, !PT ;  /* 0x0000007000197812 */ /* 0x002fe400078efe21 */
[----:B------:R-:W-:Y:S02]  /*349e0*/  PRMT R35, R9, 0x7772, RZ ;  /* 0x0000777209237816 */ /* 0x000fe400000000ff */
[CC--:B------:R-:W-:Y:S01]  /*349f0*/  IADD3 R24, P5, PT, R8.reuse, R29.reuse, RZ ;  /* 0x0000001d08187210 */ /* 0x0c0fe20007fbe0ff */
[C---:B------:R-:W-:Y:S01]  /*34a00*/  IMAD R3, R25.reuse, R28, RZ ;  /* 0x0000001c19037224 */ /* 0x040fe200078e02ff */
[----:B----4-:R-:W-:Y:S01]  /*34a10*/  ISETP.LT.AND P3, PT, R25, UR5, !P0 ;  /* 0x0000000519007c0c */ /* 0x010fe2000c761270 */
[----:B------:R1:W-:Y:S01]  /*34a20*/  @P1 STG.E.U8 desc[UR24][R16.64], R35 ;  /* 0x0000002310001986 */ /* 0x0003e2000c101118 */
[----:B------:R-:W-:Y:S01]  /*34a30*/  LEA.HI.X.SX32 R25, R8, R30, 0x1, P5 ;  /* 0x0000001e08197211 */ /* 0x000fe200028f0eff */
[----:B------:R-:W4:Y:S01]  /*34a40*/  LDCU UR5, c[0x0][0x39c] ;  /* 0x00007380ff0577ac */ /* 0x000f220008000800 */
[----:B------:R-:W-:-:S02]  /*34a50*/  IADD3 R8, P1, PT, R3, R29, RZ ;  /* 0x0000001d03087210 */ /* 0x000fc40007f3e0ff */
[----:B---3--:R-:W-:Y:S02]  /*34a60*/  PRMT R27, R9, 0x7773, RZ ;  /* 0x00007773091b7816 */ /* 0x008fe400000000ff */
[----:B------:R-:W-:Y:S01]  /*34a70*/  LEA.HI.X.SX32 R9, R3, R30, 0x1, P1 ;  /* 0x0000001e03097211 */ /* 0x000fe200008f0eff */
[C---:B------:R-:W-:Y:S01]  /*34a80*/  IMAD R3, R37.reuse, R28, RZ ;  /* 0x0000001c25037224 */ /* 0x040fe200078e02ff */
[----:B0-----:R-:W-:Y:S01]  /*34a90*/  ISETP.LT.AND P5, PT, R37, UR6, !P0 ;  /* 0x0000000625007c0c */ /* 0x001fe2000c7a1270 */
[----:B------:R0:W-:Y:S01]  /*34aa0*/  @P2 STG.E.U8 desc[UR24][R24.64], R27 ;  /* 0x0000001b18002986 */ /* 0x0001e2000c101118 */
[C-C-:B------:R-:W-:Y:S01]  /*34ab0*/  LOP3.LUT R39, R0.reuse, 0x74, R33.reuse, 0xfe, !PT ;  /* 0x0000007400277812 */ /* 0x140fe200078efe21 */
[----:B------:R-:W3:Y:S01]  /*34ac0*/  LDCU UR6, c[0x0][0x39c] ;  /* 0x00007380ff0677ac */ /* 0x000ee20008000800 */
[----:B-1----:R-:W-:Y:S02]  /*34ad0*/  IADD3 R16, P2, PT, R3, R29, RZ ;  /* 0x0000001d03107210 */ /* 0x002fe40007f5e0ff */
[----:B------:R-:W-:-:S02]  /*34ae0*/  LOP3.LUT R35, R0, 0x76, R33, 0xfe, !PT ;  /* 0x0000007600237812 */ /* 0x000fc400078efe21 */
[C---:B------:R-:W-:Y:S02]  /*34af0*/  PRMT R19, R10.reuse, 0x7770, RZ ;  /* 0x000077700a137816 */ /* 0x040fe400000000ff */
[----:B------:R-:W-:Y:S01]  /*34b00*/  LEA.HI.X.SX32 R17, R3, R30, 0x1, P2 ;  /* 0x0000001e03117211 */ /* 0x000fe200010f0eff */
[-C--:B------:R-:W-:Y:S01]  /*34b10*/  IMAD R3, R39, R28.reuse, RZ ;  /* 0x0000001c27037224 */ /* 0x080fe200078e02ff */
[----:B------:R-:W-:Y:S01]  /*34b20*/  PRMT R37, R10, 0x7771, RZ ;  /* 0x000077710a257816 */ /* 0x000fe200000000ff */
[----:B0-----:R-:W-:Y:S01]  /*34b30*/  IMAD R24, R35, R28, RZ ;  /* 0x0000001c23187224 */ /* 0x001fe200078e02ff */
[----:B--2---:R-:W-:Y:S01]  /*34b40*/  ISETP.LT.AND P1, PT, R39, UR4, !P0 ;  /* 0x0000000427007c0c */ /* 0x004fe2000c721270 */
[----:B------:R0:W-:Y:S01]  /*34b50*/  @P3 STG.E.U8 desc[UR24][R8.64], R19 ;  /* 0x0000001308003986 */ /* 0x0001e2000c101118 */
[----:B----4-:R-:W-:Y:S01]  /*34b60*/  ISETP.LT.AND P2, PT, R35, UR5, !P0 ;  /* 0x0000000523007c0c */ /* 0x010fe2000c741270 */
[----:B------:R-:W1:Y:S01]  /*34b70*/  LDCU UR4, c[0x0][0x39c] ;  /* 0x00007380ff0477ac */ /* 0x000e620008000800 */
[-C--:B------:R-:W-:Y:S01]  /*34b80*/  IADD3 R18, P3, PT, R3, R29.reuse, RZ ;  /* 0x0000001d03127210 */ /* 0x080fe20007f7e0ff */
[----:B------:R2:W-:Y:S01]  /*34b90*/  @P5 STG.E.U8 desc[UR24][R16.64], R37 ;  /* 0x0000002510005986 */ /* 0x0005e2000c101118 */
[----:B------:R-:W-:Y:S01]  /*34ba0*/  IADD3 R26, P6, PT, R24, R29, RZ ;  /* 0x0000001d181a7210 */ /* 0x000fe20007fde0ff */
[----:B------:R-:W4:Y:S01]  /*34bb0*/  LDCU UR5, c[0x0][0x39c] ;  /* 0x00007380ff0577ac */ /* 0x000f220008000800 */
[----:B------:R-:W-:-:S02]  /*34bc0*/  PRMT R25, R10, 0x7772, RZ ;  /* 0x000077720a197816 */ /* 0x000fc400000000ff */
[-C--:B------:R-:W-:Y:S02]  /*34bd0*/  LEA.HI.X.SX32 R27, R24, R30.reuse, 0x1, P6 ;  /* 0x0000001e181b7211 */ /* 0x080fe400030f0eff */
[----:B------:R-:W-:Y:S02]  /*34be0*/  PRMT R35, R10, 0x7773, RZ ;  /* 0x000077730a237816 */ /* 0x000fe400000000ff */
[----:B0-----:R-:W-:Y:S02]  /*34bf0*/  LOP3.LUT R8, R31, 0x84, RZ, 0xfc, !PT ;  /* 0x000000841f087812 */ /* 0x001fe400078efcff */
[----:B------:R-:W-:Y:S02]  /*34c00*/  LEA.HI.X.SX32 R19, R3, R30, 0x1, P3 ;  /* 0x0000001e03137211 */ /* 0x000fe400018f0eff */
[----:B--2---:R-:W-:Y:S02]  /*34c10*/  LOP3.LUT R37, R0, 0x78, R33, 0xfe, !PT ;  /* 0x0000007800257812 */ /* 0x004fe400078efe21 */
[----:B------:R-:W-:Y:S01]  /*34c20*/  ISETP.LT.AND P5, PT, R8, UR8, !P0 ;  /* 0x0000000808007c0c */ /* 0x000fe2000c7a1270 */
[----:B------:R0:W-:Y:S01]  /*34c30*/  @P1 STG.E.U8 desc[UR24][R18.64], R25 ;  /* 0x0000001912001986 */ /* 0x0001e2000c101118 */
[C---:B---3--:R-:W-:Y:S01]  /*34c40*/  ISETP.LT.AND P3, PT, R37.reuse, UR6, !P0 ;  /* 0x0000000625007c0c */ /* 0x048fe2000c761270 */
[----:B------:R-:W-:Y:S01]  /*34c50*/  IMAD R8, R37, R28, RZ ;  /* 0x0000001c25087224 */ /* 0x000fe200078e02ff */
[----:B------:R-:W2:Y:S01]  /*34c60*/  LDCU UR8, c[0x0][0x39c] ;  /* 0x00007380ff0877ac */ /* 0x000ea20008000800 */
[----:B------:R3:W-:Y:S01]  /*34c70*/  @P2 STG.E.U8 desc[UR24][R26.64], R35 ;  /* 0x000000231a002986 */ /* 0x0007e2000c101118 */
[----:B------:R-:W-:-:S02]  /*34c80*/  PRMT R39, R11, 0x7770, RZ ;  /* 0x000077700b277816 */ /* 0x000fc400000000ff */
[C-C-:B------:R-:W-:Y:S01]  /*34c90*/  LOP3.LUT R3, R0.reuse, 0xfe, R49.reuse, 0xfe, !PT ;  /* 0x000000fe00037812 */ /* 0x140fe200078efe31 */
[----:B------:R-:W2:Y:S01]  /*34ca0*/  LDCU UR6, c[0x0][0x39c] ;  /* 0x00007380ff0677ac */ /* 0x000ea20008000800 */
[C-C-:B------:R-:W-:Y:S02]  /*34cb0*/  LOP3.LUT R9, R0.reuse, 0xee, R49.reuse, 0xfe, !PT ;  /* 0x000000ee00097812 */ /* 0x140fe400078efe31 */
[C-C-:B------:R-:W-:Y:S02]  /*34cc0*/  LOP3.LUT R17, R0.reuse, 0xde, R49.reuse, 0xfe, !PT ;  /* 0x000000de00117812 */ /* 0x140fe400078efe31 */
[C-C-:B0-----:R-:W-:Y:S02]  /*34cd0*/  LOP3.LUT R19, R0.reuse, 0xce, R49.reuse, 0xfe, !PT ;  /* 0x000000ce00137812 */ /* 0x141fe400078efe31 */
[----:B------:R-:W-:Y:S02]  /*34ce0*/  LOP3.LUT R25, R0, 0xbe, R49, 0xfe, !PT ;  /* 0x000000be00197812 */ /* 0x000fe400078efe31 */
[----:B---3--:R-:W-:-:S02]  /*34cf0*/  IADD3 R26, P1, PT, R8, R29, RZ ;  /* 0x0000001d081a7210 */ /* 0x008fc40007f3e0ff */
[--C-:B------:R-:W-:Y:S02]  /*34d00*/  LOP3.LUT R35, R0, 0x7a, R33.reuse, 0xfe, !PT ;  /* 0x0000007a00237812 */ /* 0x100fe400078efe21 */
[----:B------:R-:W-:Y:S02]  /*34d10*/  LEA.HI.X.SX32 R27, R8, R30, 0x1, P1 ;  /* 0x0000001e081b7211 */ /* 0x000fe400008f0eff */
[C---:B------:R-:W-:Y:S01]  /*34d20*/  LOP3.LUT R33, R0.reuse, 0x7c, R33, 0xfe, !PT ;  /* 0x0000007c00217812 */ /* 0x040fe200078efe21 */
[C---:B------:R-:W-:Y:S01]  /*34d30*/  IMAD R8, R35.reuse, R28, RZ ;  /* 0x0000001c23087224 */ /* 0x040fe200078e02ff */
[----:B-1----:R-:W-:Y:S01]  /*34d40*/  ISETP.LT.AND P2, PT, R35, UR4, !P0 ;  /* 0x0000000423007c0c */ /* 0x002fe2000c741270 */
[----:B------:R-:W0:Y:S01]  /*34d50*/  LDCU UR4, c[0x0][0x39c] ;  /* 0x00007380ff0477ac */ /* 0x000e220008000800 */
[C-C-:B------:R-:W-:Y:S01]  /*34d60*/  LOP3.LUT R45, R0.reuse, 0xae, R49.reuse, 0xfe, !PT ;  /* 0x000000ae002d7812 */ /* 0x140fe200078efe31 */
[----:B------:R1:W-:Y:S01]  /*34d70*/  @P3 STG.E.U8 desc[UR24][R26.64], R39 ;  /* 0x000000271a003986 */ /* 0x0003e2000c101118 */
[----:B------:R-:W-:-:S02]  /*34d80*/  LOP3.LUT R47, R0, 0x9e, R49, 0xfe, !PT ;  /* 0x0000009e002f7812 */ /* 0x000fc400078efe31 */
[C---:B------:R-:W-:Y:S02]  /*34d90*/  LOP3.LUT R49, R0.reuse, 0x8e, R49, 0xfe, !PT ;  /* 0x0000008e00317812 */ /* 0x040fe400078efe31 */
[----:B------:R-:W-:Y:S01]  /*34da0*/  LOP3.LUT R35, R0, UR11, RZ, 0xfc, !PT ;  /* 0x0000000b00237c12 */ /* 0x000fe2000f8efcff */
[C---:B------:R-:W-:Y:S01]  /*34db0*/  IMAD R0, R33.reuse, R28, RZ ;  /* 0x0000001c21007224 */ /* 0x040fe200078e02ff */
[CC--:B------:R-:W-:Y:S02]  /*34dc0*/  IADD3 R32, P6, PT, R8.reuse, R29.reuse, RZ ;  /* 0x0000001d08207210 */ /* 0x0c0fe40007fde0ff */
[----:B----4-:R-:W-:Y:S01]  /*34dd0*/  ISETP.LT.AND P3, PT, R33, UR5, !P0 ;  /* 0x0000000521007c0c */ /* 0x010fe2000c761270 */
[----:B------:R-:W3:Y:S01]  /*34de0*/  LDCU UR5, c[0x0][0x39c] ;  /* 0x00007380ff0577ac */ /* 0x000ee20008000800 */
[----:B------:R-:W-:Y:S01]  /*34df0*/  LEA.HI.X.SX32 R33, R8, R30, 0x1, P6 ;  /* 0x0000001e08217211 */ /* 0x000fe200030f0eff */
[----:B------:R-:W-:Y:S01]  /*34e00*/  IMAD R8, R35, R28, RZ ;  /* 0x0000001c23087224 */ /* 0x000fe200078e02ff */
[----:B------:R-:W-:-:S02]  /*34e10*/  IADD3 R34, P6, PT, R0, R29, RZ ;  /* 0x0000001d00227210 */ /* 0x000fc40007fde0ff */
[----:B--2---:R-:W-:Y:S01]  /*34e20*/  ISETP.LT.AND P1, PT, R35, UR8, !P0 ;  /* 0x0000000823007c0c */ /* 0x004fe2000c721270 */
[----:B------:R-:W2:Y:S01]  /*34e30*/  LDCU UR8, c[0x0][0x39c] ;  /* 0x00007380ff0877ac */ /* 0x000ea20008000800 */
[C---:B------:R-:W-:Y:S02]  /*34e40*/  PRMT R37, R11.reuse, 0x7771, RZ ;  /* 0x000077710b257816 */ /* 0x040fe400000000ff */
[----:B------:R-:W-:Y:S02]  /*34e50*/  LEA.HI.X.SX32 R35, R0, R30, 0x1, P6 ;  /* 0x0000001e00237211 */ /* 0x000fe400030f0eff */
[----:B------:R-:W-:Y:S01]  /*34e60*/  PRMT R41, R11, 0x7772, RZ ;  /* 0x000077720b297816 */ /* 0x000fe200000000ff */
[----:B------:R4:W-:Y:S01]  /*34e70*/  @P2 STG.E.U8 desc[UR24][R32.64], R37 ;  /* 0x0000002520002986 */ /* 0x0009e2000c101118 */
[C---:B------:R-:W-:Y:S02]  /*34e80*/  LOP3.LUT R10, R31.reuse, 0x86, RZ, 0xfc, !PT ;  /* 0x000000861f0a7812 */ /* 0x040fe400078efcff */
[----:B-1----:R-:W-:Y:S01]  /*34e90*/  LOP3.LUT R27, R31, 0x80, RZ, 0xfc, !PT ;  /* 0x000000801f1b7812 */ /* 0x002fe200078efcff */
[----:B------:R1:W-:Y:S01]  /*34ea0*/  @P3 STG.E.U8 desc[UR24][R34.64], R41 ;  /* 0x0000002922003986 */ /* 0x0003e2000c101118 */
[----:B------:R-:W-:-:S02]  /*34eb0*/  ISETP.LT.AND P2, PT, R10, UR9, !P0 ;  /* 0x000000090a007c0c */ /* 0x000fc4000c741270 */
[C---:B0-----:R-:W-:Y:S01]  /*34ec0*/  ISETP.LT.AND P3, PT, R27.reuse, UR4, !P0 ;  /* 0x000000041b007c0c */ /* 0x041fe2000c761270 */
[----:B------:R-:W-:Y:S01]  /*34ed0*/  IMAD R27, R27, R28, RZ ;  /* 0x0000001c1b1b7224 */ /* 0x000fe200078e02ff */
[-C--:B------:R-:W-:Y:S01]  /*34ee0*/  IADD3 R10, P6, PT, R8, R29.reuse, RZ ;  /* 0x0000001d080a7210 */ /* 0x080fe20007fde0ff */
[----:B------:R-:W0:Y:S01]  /*34ef0*/  LDCU UR4, c[0x0][0x39c] ;  /* 0x00007380ff0477ac */ /* 0x000e220008000800 */
[----:B------:R-:W-:Y:S01]  /*34f00*/  PRMT R39, R11, 0x7773, RZ ;  /* 0x000077730b277816 */ /* 0x000fe200000000ff */
[----:B----4-:R-:W-:Y:S01]  /*34f10*/  IMAD R37, R28, 0x2, R27 ;  /* 0x000000021c257824 */ /* 0x010fe200078e021b */
[-C--:B------:R-:W-:Y:S02]  /*34f20*/  LEA.HI.X.SX32 R11, R8, R30.reuse, 0x1, P6 ;  /* 0x0000001e080b7211 */ /* 0x080fe400030f0eff */
[----:B------:R-:W-:Y:S02]  /*34f30*/  IADD3 R26, P6, PT, R27, R29, RZ ;  /* 0x0000001d1b1a7210 */ /* 0x000fe40007fde0ff */
[----:B------:R-:W-:Y:S01]  /*34f40*/  LOP3.LUT R0, R31, 0x88, RZ, 0xfc, !PT ;  /* 0x000000881f007812 */ /* 0x000fe200078efcff */
[----:B------:R4:W-:Y:S01]  /*34f50*/  @P1 STG.E.U8 desc[UR24][R10.64], R39 ;  /* 0x000000270a001986 */ /* 0x0009e2000c101118 */
[----:B------:R-:W-:-:S02]  /*34f60*/  LEA.HI.X.SX32 R27, R27, R30, 0x1, P6 ;  /* 0x0000001e1b1b7211 */ /* 0x000fc400030f0eff */
[CC--:B------:R-:W-:Y:S02]  /*34f70*/  IADD3 R32, P6, PT, R37.reuse, R29.reuse, RZ ;  /* 0x0000001d25207210 */ /* 0x0c0fe40007fde0ff */
[----:B---3--:R-:W-:Y:S01]  /*34f80*/  ISETP.LT.AND P1, PT, R0, UR5, !P0 ;  /* 0x0000000500007c0c */ /* 0x008fe2000c721270 */
[----:B------:R-:W3:Y:S01]  /*34f90*/  LDCU UR5, c[0x0][0x39c] ;  /* 0x00007380ff0577ac */ /* 0x000ee20008000800 */
[----:B------:R-:W-:Y:S02]  /*34fa0*/  PRMT R43, R4, 0x7770, RZ ;  /* 0x00007770042b7816 */ /* 0x000fe400000000ff */
[----:B------:R-:W-:Y:S01]  /*34fb0*/  LEA.HI.X.SX32 R33, R37, R30, 0x1, P6 ;  /* 0x0000001e25217211 */ /* 0x000fe200030f0eff */
[----:B------:R-:W-:Y:S01]  /*34fc0*/  IMAD R37, R28, 0x2, R37 ;  /* 0x000000021c257824 */ /* 0x000fe200078e0225 */
[----:B-1----:R-:W-:Y:S01]  /*34fd0*/  PRMT R41, R4, 0x7771, RZ ;  /* 0x0000777104297816 */ /* 0x002fe200000000ff */
[----:B------:R1:W-:Y:S01]  /*34fe0*/  @P3 STG.E.U8 desc[UR24][R26.64], R43 ;  /* 0x0000002b1a003986 */ /* 0x0003e2000c101118 */
[----:B------:R-:W-:Y:S01]  /*34ff0*/  LOP3.LUT R0, R31, 0x8a, RZ, 0xfc, !PT ;  /* 0x0000008a1f007812 */ /* 0x000fe200078efcff */
[----:B------:R-:W-:Y:S01]  /*35000*/  IMAD R35, R28, 0x2, R37 ;  /* 0x000000021c237824 */ /* 0x000fe200078e0225 */
[----:B----4-:R-:W-:Y:S01]  /*35010*/  PRMT R39, R4, 0x7772, RZ ;  /* 0x0000777204277816 */ /* 0x010fe200000000ff */
[----:B------:R4:W-:Y:S01]  /*35020*/  @P4 STG.E.U8 desc[UR24][R32.64], R41 ;  /* 0x0000002920004986 */ /* 0x0009e2000c101118 */
[----:B0-----:R-:W-:Y:S01]  /*35030*/  ISETP.LT.AND P3, PT, R0, UR4, !P0 ;  /* 0x0000000400007c0c */ /* 0x001fe2000c761270 */
[----:B------:R-:W0:Y:S01]  /*35040*/  LDCU UR4, c[0x0][0x39c] ;  /* 0x00007380ff0477ac */ /* 0x000e220008000800 */
[----:B------:R-:W-:-:S02]  /*35050*/  IADD3 R10, P4, PT, R37, R29, RZ ;  /* 0x0000001d250a7210 */ /* 0x000fc40007f9e0ff */
[----:B------:R-:W-:Y:S02]  /*35060*/  LOP3.LUT R0, R31, 0x8c, RZ, 0xfc, !PT ;  /* 0x0000008c1f007812 */ /* 0x000fe400078efcff */
[-C--:B------:R-:W-:Y:S02]  /*35070*/  LEA.HI.X.SX32 R11, R37, R30.reuse, 0x1, P4 ;  /* 0x0000001e250b7211 */ /* 0x080fe400020f0eff */
[----:B------:R-:W-:Y:S01]  /*35080*/  ISETP.LT.AND P4, PT, R0, UR6, !P0 ;  /* 0x0000000600007c0c */ /* 0x000fe2000c781270 */
[----:B------:R-:W0:Y:S01]  /*35090*/  LDCU UR6, c[0x0][0x39c] ;  /* 0x00007380ff0677ac */ /* 0x000e220008000800 */
[----:B------:R-:W-:Y:S01]  /*350a0*/  LOP3.LUT R0, R31, 0x90, RZ, 0xfc, !PT ;  /* 0x000000901f007812 */ /* 0x000fe200078efcff */
[----:B------:R2:W-:Y:S01]  /*350b0*/  @P5 STG.E.U8 desc[UR24][R10.64], R39 ;  /* 0x000000270a005986 */ /* 0x0005e2000c101118 */
[C---:B-1----:R-:W-:Y:S02]  /*350c0*/  IADD3 R26, P6, PT, R35.reuse, R29, RZ ;  /* 0x0000001d231a7210 */ /* 0x042fe40007fde0ff */
[----:B---3--:R-:W-:Y:S01]  /*350d0*/  ISETP.LT.AND P5, PT, R0, UR5, !P0 ;  /* 0x0000000500007c0c */ /* 0x008fe2000c7a1270 */
[----:B------:R-:W1:Y:S01]  /*350e0*/  LDCU UR5, c[0x0][0x39c] ;  /* 0x00007380ff0577ac */ /* 0x000e620008000800 */
[----:B------:R-:W-:Y:S01]  /*350f0*/  LEA.HI.X.SX32 R27, R35, R30, 0x1, P6 ;  /* 0x0000001e231b7211 */ /* 0x000fe200030f0eff */
[----:B------:R-:W-:Y:S01]  /*35100*/  IMAD R35, R28, 0x2, R35 ;  /* 0x000000021c237824 */ /* 0x000fe200078e0223 */
[----:B------:R-:W-:-:S02]  /*35110*/  PRMT R37, R4, 0x7773, RZ ;  /* 0x0000777304257816 */ /* 0x000fc400000000ff */
[----:B------:R-:W-:Y:S02]  /*35120*/  LOP3.LUT R0, R31, 0x92, RZ, 0xfc, !PT ;  /* 0x000000921f007812 */ /* 0x000fe400078efcff */
[-C--:B----4-:R-:W-:Y:S01]  /*35130*/  IADD3 R32, P6, PT, R35, R29.reuse, RZ ;  /* 0x0000001d23207210 */ /* 0x090fe20007fde0ff */
[C---:B--2---:R-:W-:Y:S01]  /*35140*/  IMAD R11, R28.reuse, 0x2, R35 ;  /* 0x000000021c0b7824 */ /* 0x044fe200078e0223 */
[----:B------:R2:W-:Y:S01]  /*35150*/  @P2 STG.E.U8 desc[UR24][R26.64], R37 ;  /* 0x000000251a002986 */ /* 0x0005e2000c101118 */
[----:B------:R-:W-:Y:S02]  /*35160*/  PRMT R41, R5, 0x7770, RZ ;  /* 0x0000777005297816 */ /* 0x000fe400000000ff */
[-C--:B------:R-:W-:Y:S01]  /*35170*/  LEA.HI.X.SX32 R33, R35, R30.reuse, 0x1, P6 ;  /* 0x0000001e23217211 */ /* 0x080fe200030f0eff */
[----:B------:R-:W-:Y:S01]  /*35180*/  IMAD R35, R28, 0x2, R11 ;  /* 0x000000021c237824 */ /* 0x000fe200078e020b */
[----:B------:R-:W-:Y:S02]  /*35190*/  IADD3 R10, P6, PT, R11, R29, RZ ;  /* 0x0000001d0b0a7210 */ /* 0x000fe40007fde0ff */
[----:B------:R-:W-:Y:S01]  /*351a0*/  ISETP.LT.AND P2, PT, R0, UR8, !P0 ;  /* 0x0000000800007c0c */ /* 0x000fe2000c741270 */
[----:B------:R3:W-:Y:S01]  /*351b0*/  @P1 STG.E.U8 desc[UR24][R32.64], R41 ;  /* 0x0000002920001986 */ /* 0x0007e2000c101118 */
[----:B------:R-:W-:Y:S01]  /*351c0*/  LOP3.LUT R0, R31, 0x94, RZ, 0xfc, !PT ;  /* 0x000000941f007812 */ /* 0x000fe200078efcff */
[----:B------:R-:W4:Y:S01]  /*351d0*/  LDCU UR8, c[0x0][0x39c] ;  /* 0x00007380ff0877ac */ /* 0x000f220008000800 */
[----:B------:R-:W-:-:S02]  /*351e0*/  LEA.HI.X.SX32 R11, R11, R30, 0x1, P6 ;  /* 0x0000001e0b0b7211 */ /* 0x000fc400030f0eff */
[----:B------:R-:W-:Y:S02]  /*351f0*/  PRMT R39, R5, 0x7771, RZ ;  /* 0x0000777105277816 */ /* 0x000fe400000000ff */
[----:B--2---:R-:W-:Y:S02]  /*35200*/  IADD3 R26, P6, PT, R35, R29, RZ ;  /* 0x0000001d231a7210 */ /* 0x004fe40007fde0ff */
[----:B-1----:R-:W-:Y:S01]  /*35210*/  ISETP.LT.AND P1, PT, R0, UR5, !P0 ;  /* 0x0000000500007c0c */ /* 0x002fe2000c721270 */
[----:B------:R1:W-:Y:S01]  /*35220*/  @P3 STG.E.U8 desc[UR24][R10.64], R39 ;  /* 0x000000270a003986 */ /* 0x0003e2000c101118 */
[C---:B------:R-:W-:Y:S01]  /*35230*/  IMAD R0, R49.reuse, R28, RZ ;  /* 0x0000001c31007224 */ /* 0x040fe200078e02ff */
[----:B0-----:R-:W-:Y:S01]  /*35240*/  ISETP.LT.AND P3, PT, R49, UR4, !P0 ;  /* 0x0000000431007c0c */ /* 0x001fe2000c761270 */
[----:B------:R-:W0:Y:S01]  /*35250*/  LDCU UR4, c[0x0][0x39c] ;  /* 0x00007380ff0477ac */ /* 0x000e220008000800 */
[----:B------:R-:W-:Y:S01]  /*35260*/  LEA.HI.X.SX32 R27, R35, R30, 0x1, P6 ;  /* 0x0000001e231b7211 */ /* 0x000fe200030f0eff */
[----:B------:R-:W-:Y:S01]  /*35270*/  IMAD R35, R28, 0x4, R35 ;  /* 0x000000041c237824 */ /* 0x000fe200078e0223 */
[----:B------:R-:W-:Y:S01]  /*35280*/  PRMT R37, R5, 0x7772, RZ ;  /* 0x0000777205257816 */ /* 0x000fe200000000ff */
[----:B------:R-:W2:Y:S01]  /*35290*/  LDCU UR5, c[0x0][0x39c] ;  /* 0x00007380ff0577ac */ /* 0x000ea20008000800 */
[----:B------:R-:W-:-:S02]  /*352a0*/  LOP3.LUT R4, R31, 0x96, RZ, 0xfc, !PT ;  /* 0x000000961f047812 */ /* 0x000fc400078efcff */
[-C--:B---3--:R-:W-:Y:S01]  /*352b0*/  IADD3 R32, P6, PT, R0, R29.reuse, RZ ;  /* 0x0000001d00207210 */ /* 0x088fe20007fde0ff */
[----:B------:R3:W-:Y:S01]  /*352c0*/  @P4 STG.E.U8 desc[UR24][R26.64], R37 ;  /* 0x000000251a004986 */ /* 0x0007e2000c101118 */
[----:B------:R-:W-:Y:S01]  /*352d0*/  ISETP.LT.AND P4, PT, R4, UR6, !P0 ;  /* 0x0000000604007c0c */ /* 0x000fe2000c781270 */
[----:B------:R-:W2:Y:S01]  /*352e0*/  LDCU UR6, c[0x0][0x39c] ;  /* 0x00007380ff0677ac */ /* 0x000ea20008000800 */
[-C--:B------:R-:W-:Y:S02]  /*352f0*/  LEA.HI.X.SX32 R33, R0, R30.reuse, 0x1, P6 ;  /* 0x0000001e00217211 */ /* 0x080fe400030f0eff */
[-C--:B------:R-:W-:Y:S02]  /*35300*/  IADD3 R4, P6, PT, R35, R29.reuse, RZ ;  /* 0x0000001d23047210 */ /* 0x080fe40007fde0ff */
[----:B-1----:R-:W-:Y:S02]  /*35310*/  PRMT R39, R5, 0x7773, RZ ;  /* 0x0000777305277816 */ /* 0x002fe400000000ff */
[----:B------:R-:W-:Y:S01]  /*35320*/  LEA.HI.X.SX32 R5, R35, R30, 0x1, P6 ;  /* 0x0000001e23057211 */ /* 0x000fe200030f0eff */
[----:B------:R-:W-:Y:S01]  /*35330*/  IMAD R35, R28, 0x2, R35 ;  /* 0x000000021c237824 */ /* 0x000fe200078e0223 */
[C---:B------:R-:W-:Y:S01]  /*35340*/  LOP3.LUT R0, R31.reuse, 0x98, RZ, 0xfc, !PT ;  /* 0x000000981f007812 */ /* 0x040fe200078efcff */
[----:B------:R1:W-:Y:S01]  /*35350*/  @P3 STG.E.U8 desc[UR24][R32.64], R39 ;  /* 0x0000002720003986 */ /* 0x0003e2000c101118 */
[----:B---3--:R-:W-:Y:S01]  /*35360*/  PRMT R37, R6, 0x7770, RZ ;  /* 0x0000777006257816 */ /* 0x008fe200000000ff */
[----:B------:R-:W-:Y:S01]  /*35370*/  IMAD R27, R28, 0x2, R35 ;  /* 0x000000021c1b7824 */ /* 0x000fe200078e0223 */
[----:B0-----:R-:W-:Y:S01]  /*35380*/  ISETP.LT.AND P3, PT, R0, UR4, !P0 ;  /* 0x0000000400007c0c */ /* 0x001fe2000c761270 */
[----:B------:R-:W0:Y:S01]  /*35390*/  LDCU UR4, c[0x0][0x39c] ;  /* 0x00007380ff0477ac */ /* 0x000e220008000800 */
[----:B------:R-:W-:Y:S01]  /*353a0*/  LOP3.LUT R0, R31, 0x9a, RZ, 0xfc, !PT ;  /* 0x0000009a1f007812 */ /* 0x000fe200078efcff */
[----:B------:R3:W-:Y:S01]  /*353b0*/  @P5 STG.E.U8 desc[UR24][R4.64], R37 ;  /* 0x0000002504005986 */ /* 0x0007e2000c101118 */
[----:B------:R-:W-:-:S02]  /*353c0*/  IADD3 R10, P5, PT, R35, R29, RZ ;  /* 0x0000001d230a7210 */ /* 0x000fc40007fbe0ff */
[-C--:B------:R-:W-:Y:S02]  /*353d0*/  IADD3 R26, P6, PT, R27, R29.reuse, RZ ;  /* 0x0000001d1b1a7210 */ /* 0x080fe40007fde0ff */
[-C--:B------:R-:W-:Y:S01]  /*353e0*/  LEA.HI.X.SX32 R11, R35, R30.reuse, 0x1, P5 ;  /* 0x0000001e230b7211 */ /* 0x080fe200028f0eff */
[----:B-1----:R-:W-:Y:S01]  /*353f0*/  IMAD R33, R28, 0x2, R27 ;  /* 0x000000021c217824 */ /* 0x002fe200078e021b */
[----:B--2---:R-:W-:Y:S01]  /*35400*/  ISETP.LT.AND P5, PT, R0, UR5, !P0 ;  /* 0x0000000500007c0c */ /* 0x004fe2000c7a1270 */
[----:B------:R-:W1:Y:S01]  /*35410*/  LDCU UR5, c[0x0][0x39c] ;  /* 0x00007380ff0577ac */ /* 0x000e620008000800 */
[----:B------:R-:W-:Y:S02]  /*35420*/  PRMT R35, R6, 0x7771, RZ ;  /* 0x0000777106237816 */ /* 0x000fe400000000ff */
[----:B------:R-:W-:Y:S02]  /*35430*/  LEA.HI.X.SX32 R27, R27, R30, 0x1, P6 ;  /* 0x0000001e1b1b7211 */ /* 0x000fe400030f0eff */
[----:B---3--:R-:W-:Y:S01]  /*35440*/  IADD3 R4, P6, PT, R33, R29, RZ ;  /* 0x0000001d21047210 */ /* 0x008fe20007fde0ff */
[----:B------:R2:W-:Y:S01]  /*35450*/  @P2 STG.E.U8 desc[UR24][R10.64], R35 ;  /* 0x000000230a002986 */ /* 0x0005e2000c101118 */
[----:B------:R-:W-:-:S02]  /*35460*/  LOP3.LUT R0, R31, 0x9c, RZ, 0xfc, !PT ;  /* 0x0000009c1f007812 */ /* 0x000fc400078efcff */
[----:B------:R-:W-:Y:S02]  /*35470*/  PRMT R39, R6, 0x7772, RZ ;  /* 0x0000777206277816 */ /* 0x000fe400000000ff */
[----:B------:R-:W-:Y:S01]  /*35480*/  LEA.HI.X.SX32 R5, R33, R30, 0x1, P6 ;  /* 0x0000001e21057211 */ /* 0x000fe200030f0eff */
[----:B------:R-:W-:Y:S01]  /*35490*/  IMAD R33, R28, 0x2, R33 ;  /* 0x000000021c217824 */ /* 0x000fe200078e0221 */
[----:B------:R-:W-:Y:S01]  /*354a0*/  PRMT R37, R6, 0x7773, RZ ;  /* 0x0000777306257816 */ /* 0x000fe200000000ff */
[----:B------:R3:W-:Y:S01]  /*354b0*/  @P1 STG.E.U8 desc[UR24][R26.64], R39 ;  /* 0x000000271a001986 */ /* 0x0007e2000c101118 */
[----:B------:R-:W-:Y:S01]  /*354c0*/  ISETP.LT.AND P2, PT, R0, UR6, !P0 ;  /* 0x0000000600007c0c */ /* 0x000fe2000c741270 */
[----:B------:R-:W4:Y:S01]  /*354d0*/  LDCU UR6, c[0x0][0x39c] ;  /* 0x00007380ff0677ac */ /* 0x000f220008000800 */
[----:B------:R-:W-:Y:S01]  /*354e0*/  LOP3.LUT R0, R31, 0xa0, RZ, 0xfc, !PT ;  /* 0x000000a01f007812 */ /* 0x000fe200078efcff */
[----:B------:R1:W-:Y:S01]  /*354f0*/  @P4 STG.E.U8 desc[UR24][R4.64], R37 ;  /* 0x0000002504004986 */ /* 0x0003e2000c101118 */
[----:B--2---:R-:W-:Y:S01]  /*35500*/  IMAD R35, R28, 0x2, R33 ;  /* 0x000000021c237824 */ /* 0x004fe200078e0221 */
[----:B------:R-:W-:-:S02]  /*35510*/  IADD3 R10, P4, PT, R33, R29, RZ ;  /* 0x0000001d210a7210 */ /* 0x000fc40007f9e0ff */
[----:B0-----:R-:W-:Y:S01]  /*35520*/  ISETP.LT.AND P1, PT, R0, UR4, !P0 ;  /* 0x0000000400007c0c */ /* 0x001fe2000c721270 */
[----:B------:R-:W0:Y:S01]  /*35530*/  LDCU UR4, c[0x0][0x39c] ;  /* 0x00007380ff0477ac */ /* 0x000e220008000800 */
[----:B------:R-:W-:Y:S02]  /*35540*/  LOP3.LUT R0, R31, 0xa2, RZ, 0xfc, !PT ;  /* 0x000000a21f007812 */ /* 0x000fe400078efcff */
[----:B------:R-:W-:Y:S02]  /*35550*/  LEA.HI.X.SX32 R11, R33, R30, 0x1, P4 ;  /* 0x0000001e210b7211 */ /* 0x000fe400020f0eff */
[----:B------:R-:W-:Y:S02]  /*35560*/  IADD3 R32, P6, PT, R35, R29, RZ ;  /* 0x0000001d23207210 */ /* 0x000fe40007fde0ff */
[----:B-1----:R-:W-:Y:S01]  /*35570*/  ISETP.LT.AND P4, PT, R0, UR5, !P0 ;  /* 0x0000000500007c0c */ /* 0x002fe2000c781270 */
[----:B------:R-:W1:Y:S01]  /*35580*/  LDCU UR5, c[0x0][0x39c] ;  /* 0x00007380ff0577ac */ /* 0x000e620008000800 */
[----:B---3--:R-:W-:Y:S01]  /*35590*/  PRMT R39, R7, 0x7770, RZ ;  /* 0x0000777007277816 */ /* 0x008fe200000000ff */
[----:B------:R-:W-:Y:S01]  /*355a0*/  IMAD R0, R47, R28, RZ ;  /* 0x0000001c2f007224 */ /* 0x000fe200078e02ff */
[----:B------:R-:W-:Y:S01]  /*355b0*/  LEA.HI.X.SX32 R33, R35, R30, 0x1, P6 ;  /* 0x0000001e23217211 */ /* 0x000fe200030f0eff */
[----:B------:R-:W-:Y:S01]  /*355c0*/  IMAD R35, R28, 0x2, R35 ;  /* 0x000000021c237824 */ /* 0x000fe200078e0223 */
[----:B------:R-:W-:Y:S01]  /*355d0*/  PRMT R27, R7, 0x7771, RZ ;  /* 0x00007771071b7816 */ /* 0x000fe200000000ff */
[----:B------:R2:W-:Y:S01]  /*355e0*/  @P3 STG.E.U8 desc[UR24][R10.64], R39 ;  /* 0x000000270a003986 */ /* 0x0005e2000c101118 */
[----:B------:R-:W-:-:S02]  /*355f0*/  LOP3.LUT R6, R31, 0xa4, RZ, 0xfc, !PT ;  /* 0x000000a41f067812 */ /* 0x000fc400078efcff */
[----:B------:R-:W-:Y:S01]  /*35600*/  PRMT R37, R7, 0x7772, RZ ;  /* 0x0000777207257816 */ /* 0x000fe200000000ff */
[----:B------:R3:W-:Y:S01]  /*35610*/  @P5 STG.E.U8 desc[UR24][R32.64], R27 ;  /* 0x0000001b20005986 */ /* 0x0007e2000c101118 */
[CC--:B------:R-:W-:Y:S02]  /*35620*/  IADD3 R4, P5, PT, R35.reuse, R29.reuse, RZ ;  /* 0x0000001d23047210 */ /* 0x0c0fe40007fbe0ff */
[----:B----4-:R-:W-:Y:S01]  /*35630*/  ISETP.LT.AND P6, PT, R6, UR6, !P0 ;  /* 0x0000000606007c0c */ /* 0x010fe2000c7c1270 */
[----:B------:R-:W4:Y:S01]  /*35640*/  LDCU UR6, c[0x0][0x39c] ;  /* 0x00007380ff0677ac */ /* 0x000f220008000800 */
[----:B------:R-:W-:Y:S01]  /*35650*/  LEA.HI.X.SX32 R5, R35, R30, 0x1, P5 ;  /* 0x0000001e23057211 */ /* 0x000fe200028f0eff */
[----:B------:R-:W-:Y:S01]  /*35660*/  IMAD R35, R28, 0x4, R35 ;  /* 0x000000041c237824 */ /* 0x000fe200078e0223 */
[----:B------:R-:W-:Y:S02]  /*35670*/  LOP3.LUT R6, R31, 0xa6, RZ, 0xfc, !PT ;  /* 0x000000a61f067812 */ /* 0x000fe400078efcff */
[----:B--2---:R-:W-:Y:S01]  /*35680*/  IADD3 R10, P5, PT, R0, R29, RZ ;  /* 0x0000001d000a7210 */ /* 0x004fe20007fbe0ff */
[----:B------:R2:W-:Y:S01]  /*35690*/  @P2 STG.E.U8 desc[UR24][R4.64], R37 ;  /* 0x0000002504002986 */ /* 0x0005e2000c101118 */
[----:B0-----:R-:W-:Y:S01]  /*356a0*/  ISETP.LT.AND P3, PT, R47, UR4, !P0 ;  /* 0x000000042f007c0c */ /* 0x001fe2000c761270 */
[----:B------:R-:W0:Y:S01]  /*356b0*/  LDCU UR4, c[0x0][0x39c] ;  /* 0x00007380ff0477ac */ /* 0x000e220008000800 */
[----:B-1----:R-:W-:-:S02]  /*356c0*/  ISETP.LT.AND P2, PT, R6, UR5, !P0 ;  /* 0x0000000506007c0c */ /* 0x002fc4000c741270 */
[-C--:B------:R-:W-:Y:S01]  /*356d0*/  LEA.HI.X.SX32 R11, R0, R30.reuse, 0x1, P5 ;  /* 0x0000001e000b7211 */ /* 0x080fe200028f0eff */
[----:B------:R-:W1:Y:S01]  /*356e0*/  LDCU UR5, c[0x0][0x39c] ;  /* 0x00007380ff0577ac */ /* 0x000e620008000800 */
[----:B------:R-:W-:Y:S02]  /*356f0*/  IADD3 R6, P5, PT, R35, R29, RZ ;  /* 0x0000001d23067210 */ /* 0x000fe40007fbe0ff */
[----:B---3--:R-:W-:Y:S02]  /*35700*/  PRMT R27, R7, 0x7773, RZ ;  /* 0x00007773071b7816 */ /* 0x008fe400000000ff */
[----:B------:R-:W-:Y:S01]  /*35710*/  LEA.HI.X.SX32 R7, R35, R30, 0x1, P5 ;  /* 0x0000001e23077211 */ /* 0x000fe200028f0eff */
[----:B------:R-:W-:Y:S01]  /*35720*/  IMAD R35, R28, 0x2, R35 ;  /* 0x000000021c237824 */ /* 0x000fe200078e0223 */
[----:B------:R-:W-:Y:S01]  /*35730*/  LOP3.LUT R0, R31, 0xa8, RZ, 0xfc, !PT ;  /* 0x000000a81f007812 */ /* 0x000fe200078efcff */
[----:B------:R3:W-:Y:S01]  /*35740*/  @P3 STG.E.U8 desc[UR24][R10.64], R27 ;  /* 0x0000001b0a003986 */ /* 0x0007e2000c101118 */
[----:B------:R-:W-:-:S02]  /*35750*/  PRMT R33, R12, 0x7770, RZ ;  /* 0x000077700c217816 */ /* 0x000fc400000000ff */
[----:B------:R-:W-:Y:S01]  /*35760*/  ISETP.LT.AND P5, PT, R0, UR8, !P0 ;  /* 0x0000000800007c0c */ /* 0x000fe2000c7a1270 */
[----:B------:R-:W4:Y:S01]  /*35770*/  LDCU UR8, c[0x0][0x39c] ;  /* 0x00007380ff0877ac */ /* 0x000f220008000800 */
[-C--:B--2---:R-:W-:Y:S01]  /*35780*/  IADD3 R4, P3, PT, R35, R29.reuse, RZ ;  /* 0x0000001d23047210 */ /* 0x084fe20007f7e0ff */
[----:B------:R2:W-:Y:S01]  /*35790*/  @P1 STG.E.U8 desc[UR24][R6.64], R33 ;  /* 0x0000002106001986 */ /* 0x0005e2000c101118 */
[----:B------:R-:W-:Y:S02]  /*357a0*/  LOP3.LUT R0, R31, 0xaa, RZ, 0xfc, !PT ;  /* 0x000000aa1f007812 */ /* 0x000fe400078efcff */
[-C--:B------:R-:W-:Y:S01]  /*357b0*/  LEA.HI.X.SX32 R5, R35, R30.reuse, 0x1, P3 ;  /* 0x0000001e23057211 */ /* 0x080fe200018f0eff */
[----:B------:R-:W-:Y:S01]  /*357c0*/  IMAD R35, R28, 0x2, R35 ;  /* 0x000000021c237824 */ /* 0x000fe200078e0223 */
[----:B------:R-:W-:Y:S02]  /*357d0*/  PRMT R37, R12, 0x7771, RZ ;  /* 0x000077710c257816 */ /* 0x000fe400000000ff */
[----:B0-----:R-:W-:Y:S01]  /*357e0*/  ISETP.LT.AND P1, PT, R0, UR4, !P0 ;  /* 0x0000000400007c0c */ /* 0x001fe2000c721270 */
[C---:B---3--:R-:W-:Y:S01]  /*357f0*/  IMAD R11, R28.reuse, 0x2, R35 ;  /* 0x000000021c0b7824 */ /* 0x048fe200078e0223 */
[----:B------:R-:W-:Y:S01]  /*35800*/  LOP3.LUT R0, R31, 0xac, RZ, 0xfc, !PT ;  /* 0x000000ac1f007812 */ /* 0x000fe200078efcff */
[----:B------:R0:W-:Y:S01]  /*35810*/  @P4 STG.E.U8 desc[UR24][R4.64], R37 ;  /* 0x0000002504004986 */ /* 0x0001e2000c101118 */
[----:B------:R-:W3:Y:S01]  /*35820*/  LDCU UR4, c[0x0][0x39c] ;  /* 0x00007380ff0477ac */ /* 0x000ee20008000800 */
[C---:B--2---:R-:W-:Y:S01]  /*35830*/  IADD3 R6, P4, PT, R35.reuse, R29, RZ ;  /* 0x0000001d23067210 */ /* 0x044fe20007f9e0ff */
[----:B------:R-:W-:Y:S01]  /*35840*/  IMAD R27, R28, 0x2, R11 ;  /* 0x000000021c1b7824 */ /* 0x000fe200078e020b */
[----:B-1----:R-:W-:Y:S01]  /*35850*/  ISETP.LT.AND P3, PT, R0, UR5, !P0 ;  /* 0x0000000500007c0c */ /* 0x002fe2000c761270 */
[----:B------:R-:W1:Y:S01]  /*35860*/  LDCU UR5, c[0x0][0x39c] ;  /* 0x00007380ff0577ac */ /* 0x000e620008000800 */
[----:B------:R-:W-:-:S02]  /*35870*/  LEA.HI.X.SX32 R7, R35, R30, 0x1, P4 ;  /* 0x0000001e23077211 */ /* 0x000fc400020f0eff */
[C---:B------:R-:W-:Y:S02]  /*35880*/  PRMT R35, R12.reuse, 0x7772, RZ ;  /* 0x000077720c237816 */ /* 0x040fe400000000ff */
[-C--:B------:R-:W-:Y:S02]  /*35890*/  IADD3 R10, P4, PT, R11, R29.reuse, RZ ;  /* 0x0000001d0b0a7210 */ /* 0x080fe40007f9e0ff */
[----:B------:R-:W-:Y:S01]  /*358a0*/  LOP3.LUT R0, R31, 0xb0, RZ, 0xfc, !PT ;  /* 0x000000b01f007812 */ /* 0x000fe200078efcff */
[----:B------:R2:W-:Y:S01]  /*358b0*/  @P6 STG.E.U8 desc[UR24][R6.64], R35 ;  /* 0x0000002306006986 */ /* 0x0005e2000c101118 */
[----:B0-----:R-:W-:Y:S02]  /*358c0*/  IADD3 R4, P6, PT, R27, R29, RZ ;  /* 0x0000001d1b047210 */ /* 0x001fe40007fde0ff */
[----:B------:R-:W-:Y:S02]  /*358d0*/  PRMT R33, R12, 0x7773, RZ ;  /* 0x000077730c217816 */ /* 0x000fe400000000ff */
[----:B------:R-:W-:-:S02]  /*358e0*/  LEA.HI.X.SX32 R11, R11, R30, 0x1, P4 ;  /* 0x0000001e0b0b7211 */ /* 0x000fc400020f0eff */
[----:B----4-:R-:W-:Y:S01]  /*358f0*/  ISETP.LT.AND P4, PT, R0, UR6, !P0 ;  /* 0x0000000600007c0c */ /* 0x010fe2000c781270 */
[----:B------:R-:W0:Y:S01]  /*35900*/  LDCU UR6, c[0x0][0x39c] ;  /* 0x00007380ff0677ac */ /* 0x000e220008000800 */
[----:B------:R-:W-:Y:S01]  /*35910*/  LOP3.LUT R0, R31, 0xb2, RZ, 0xfc, !PT ;  /* 0x000000b21f007812 */ /* 0x000fe200078efcff */
[----:B------:R4:W-:Y:S01]  /*35920*/  @P2 STG.E.U8 desc[UR24][R10.64], R33 ;  /* 0x000000210a002986 */ /* 0x0009e2000c101118 */
[----:B------:R-:W-:Y:S01]  /*35930*/  LEA.HI.X.SX32 R5, R27, R30, 0x1, P6 ;  /* 0x0000001e1b057211 */ /* 0x000fe200030f0eff */
[----:B------:R-:W-:Y:S01]  /*35940*/  IMAD R27, R28, 0x2, R27 ;  /* 0x000000021c1b7824 */ /* 0x000fe200078e021b */
[----:B------:R-:W-:Y:S02]  /*35950*/  PRMT R37, R13, 0x7770, RZ ;  /* 0x000077700d257816 */ /* 0x000fe400000000ff */
[----:B-1----:R-:W-:Y:S01]  /*35960*/  ISETP.LT.AND P2, PT, R0, UR5, !P0 ;  /* 0x0000000500007c0c */ /* 0x002fe2000c741270 */
[----:B------:R-:W1:Y:S01]  /*35970*/  LDCU UR5, c[0x0][0x39c] ;  /* 0x00007380ff0577ac */ /* 0x000e620008000800 */
[----:B------:R-:W-:Y:S01]  /*35980*/  IMAD R0, R45, R28, RZ ;  /* 0x0000001c2d007224 */ /* 0x000fe200078e02ff */
[----:B------:R0:W-:Y:S01]  /*35990*/  @P5 STG.E.U8 desc[UR24][R4.64], R37 ;  /* 0x0000002504005986 */ /* 0x0001e2000c101118 */
[----:B--2---:R-:W-:-:S02]  /*359a0*/  IADD3 R6, P5, PT, R27, R29, RZ ;  /* 0x0000001d1b067210 */ /* 0x004fc40007fbe0ff */
[----:B------:R-:W-:Y:S01]  /*359b0*/  PRMT R35, R13, 0x7771, RZ ;  /* 0x000077710d237816 */ /* 0x000fe200000000ff */
[C---:B----4-:R-:W-:Y:S01]  /*359c0*/  IMAD R33, R28.reuse, 0x2, R27 ;  /* 0x000000021c217824 */ /* 0x050fe200078e021b */
[-C--:B------:R-:W-:Y:S02]  /*359d0*/  LEA.HI.X.SX32 R7, R27, R30.reuse, 0x1, P5 ;  /* 0x0000001e1b077211 */ /* 0x080fe400028f0eff */
[----:B---3--:R-:W-:Y:S01]  /*359e0*/  ISETP.LT.AND P6, PT, R45, UR4, !P0 ;  /* 0x000000042d007c0c */ /* 0x008fe2000c7c1270 */
[----:B------:R-:W2:Y:S01]  /*359f0*/  LDCU UR4, c[0x0][0x39c] ;  /* 0x00007380ff0477ac */ /* 0x000ea20008000800 */
[-C--:B------:R-:W-:Y:S01]  /*35a00*/  IADD3 R10, P5, PT, R33, R29.reuse, RZ ;  /* 0x0000001d210a7210 */ /* 0x080fe20007fbe0ff */
[----:B------:R3:W-:Y:S01]  /*35a10*/  @P1 STG.E.U8 desc[UR24][R6.64], R35 ;  /* 0x0000002306001986 */ /* 0x0007e2000c101118 */
[----:B------:R-:W-:Y:S02]  /*35a20*/  LOP3.LUT R8, R31, 0xb4, RZ, 0xfc, !PT ;  /* 0x000000b41f087812 */ /* 0x000fe400078efcff */
[----:B------:R-:W-:Y:S01]  /*35a30*/  LEA.HI.X.SX32 R11, R33, R30, 0x1, P5 ;  /* 0x0000001e210b7211 */ /* 0x000fe200028f0eff */
[----:B------:R-:W-:Y:S01]  /*35a40*/  IMAD R33, R28, 0x4, R33 ;  /* 0x000000041c217824 */ /* 0x000fe200078e0221 */
[----:B0-----:R-:W-:-:S02]  /*35a50*/  IADD3 R4, P5, PT, R0, R29, RZ ;  /* 0x0000001d00047210 */ /* 0x001fc40007fbe0ff */
[----:B------:R-:W-:Y:S02]  /*35a60*/  PRMT R27, R13, 0x7772, RZ ;  /* 0x000077720d1b7816 */ /* 0x000fe400000000ff */
[----:B------:R-:W-:Y:S01]  /*35a70*/  ISETP.LT.AND P1, PT, R8, UR6, !P0 ;  /* 0x0000000608007c0c */ /* 0x000fe2000c721270 */
[----:B------:R-:W0:Y:S01]  /*35a80*/  LDCU UR6, c[0x0][0x39c] ;  /* 0x00007380ff0677ac */ /* 0x000e220008000800 */
[----:B------:R-:W-:Y:S01]  /*35a90*/  LOP3.LUT R8, R31, 0xb6, RZ, 0xfc, !PT ;  /* 0x000000b61f087812 */ /* 0x000fe200078efcff */
[----:B------:R4:W-:Y:S01]  /*35aa0*/  @P3 STG.E.U8 desc[UR24][R10.64], R27 ;  /* 0x0000001b0a003986 */ /* 0x0009e2000c101118 */
[----:B------:R-:W-:Y:S02]  /*35ab0*/  LEA.HI.X.SX32 R5, R0, R30, 0x1, P5 ;  /* 0x0000001e00057211 */ /* 0x000fe400028f0eff */
[----:B---3--:R-:W-:Y:S02]  /*35ac0*/  IADD3 R6, P5, PT, R33, R29, RZ ;  /* 0x0000001d21067210 */ /* 0x008fe40007fbe0ff */
[----:B------:R-:W-:-:S02]  /*35ad0*/  PRMT R13, R13, 0x7773, RZ ;  /* 0x000077730d0d7816 */ /* 0x000fc400000000ff */
[----:B-1----:R-:W-:Y:S01]  /*35ae0*/  ISETP.LT.AND P3, PT, R8, UR5, !P0 ;  /* 0x0000000508007c0c */ /* 0x002fe2000c761270 */
[----:B------:R-:W1:Y:S01]  /*35af0*/  LDCU UR5, c[0x0][0x39c] ;  /* 0x00007380ff0577ac */ /* 0x000e620008000800 */
[----:B------:R-:W-:Y:S01]  /*35b00*/  LOP3.LUT R0, R31, 0xb8, RZ, 0xfc, !PT ;  /* 0x000000b81f007812 */ /* 0x000fe200078efcff */
[----:B------:R3:W-:Y:S01]  /*35b10*/  @P6 STG.E.U8 desc[UR24][R4.64], R13 ;  /* 0x0000000d04006986 */ /* 0x0007e2000c101118 */
[----:B------:R-:W-:Y:S01]  /*35b20*/  LEA.HI.X.SX32 R7, R33, R30, 0x1, P5 ;  /* 0x0000001e21077211 */ /* 0x000fe200028f0eff */
[----:B------:R-:W-:Y:S01]  /*35b30*/  IMAD R33, R28, 0x2, R33 ;  /* 0x000000021c217824 */ /* 0x000fe200078e0221 */
[----:B------:R-:W-:Y:S02]  /*35b40*/  PRMT R35, R14, 0x7770, RZ ;  /* 0x000077700e237816 */ /* 0x000fe400000000ff */
[----:B------:R-:W-:Y:S01]  /*35b50*/  ISETP.LT.AND P6, PT, R0, UR8, !P0 ;  /* 0x0000000800007c0c */ /* 0x000fe2000c7c1270 */
[----:B------:R-:W0:Y:S01]  /*35b60*/  LDCU UR8, c[0x0][0x39c] ;  /* 0x00007380ff0877ac */ /* 0x000e220008000800 */
[----:B------:R-:W-:Y:S01]  /*35b70*/  LOP3.LUT R0, R31, 0xba, RZ, 0xfc, !PT ;  /* 0x000000ba1f007812 */ /* 0x000fe200078efcff */
[----:B------:R0:W-:Y:S01]  /*35b80*/  @P4 STG.E.U8 desc[UR24][R6.64], R35 ;  /* 0x0000002306004986 */ /* 0x0001e2000c101118 */
[----:B----4-:R-:W-:-:S02]  /*35b90*/  IADD3 R10, P5, PT, R33, R29, RZ ;  /* 0x0000001d210a7210 */ /* 0x010fc40007fbe0ff */
[----:B--2---:R-:W-:Y:S01]  /*35ba0*/  ISETP.LT.AND P4, PT, R0, UR4, !P0 ;  /* 0x0000000400007c0c */ /* 0x004fe2000c781270 */
[----:B---3--:R-:W-:Y:S01]  /*35bb0*/  IMAD R13, R28, 0x2, R33 ;  /* 0x000000021c0d7824 */ /* 0x008fe200078e0221 */
[----:B------:R-:W2:Y:S01]  /*35bc0*/  LDCU UR4, c[0x0][0x39c] ;  /* 0x00007380ff0477ac */ /* 0x000ea20008000800 */
[-C--:B------:R-:W-:Y:S02]  /*35bd0*/  LEA.HI.X.SX32 R11, R33, R30.reuse, 0x1, P5 ;  /* 0x0000001e210b7211 */ /* 0x080fe400028f0eff */
[----:B------:R-:W-:Y:S02]  /*35be0*/  PRMT R27, R14, 0x7771, RZ ;  /* 0x000077710e1b7816 */ /* 0x000fe400000000ff */
[----:B------:R-:W-:Y:S02]  /*35bf0*/  IADD3 R4, P5, PT, R13, R29, RZ ;  /* 0x0000001d0d047210 */ /* 0x000fe40007fbe0ff */
[----:B------:R-:W-:Y:S01]  /*35c00*/  LOP3.LUT R0, R31, 0xbc, RZ, 0xfc, !PT ;  /* 0x000000bc1f007812 */ /* 0x000fe200078efcff */
[----:B------:R3:W-:Y:S01]  /*35c10*/  @P2 STG.E.U8 desc[UR24][R10.64], R27 ;  /* 0x0000001b0a002986 */ /* 0x0007e2000c101118 */
[----:B------:R-:W-:Y:S01]  /*35c20*/  LEA.HI.X.SX32 R5, R13, R30, 0x1, P5 ;  /* 0x0000001e0d057211 */ /* 0x000fe200028f0eff */
[----:B------:R-:W-:Y:S01]  /*35c30*/  IMAD R13, R28, 0x2, R13 ;  /* 0x000000021c0d7824 */ /* 0x000fe200078e020d */
[----:B------:R-:W-:-:S02]  /*35c40*/  PRMT R33, R14, 0x7772, RZ ;  /* 0x000077720e217816 */ /* 0x000fc400000000ff */
[----:B-1----:R-:W-:Y:S01]  /*35c50*/  ISETP.LT.AND P2, PT, R0, UR5, !P0 ;  /* 0x0000000500007c0c */ /* 0x002fe2000c741270 */
[----:B------:R-:W1:Y:S01]  /*35c60*/  LDCU UR5, c[0x0][0x39c] ;  /* 0x00007380ff0577ac */ /* 0x000e620008000800 */
[----:B------:R-:W-:Y:S01]  /*35c70*/  LOP3.LUT R0, R31, 0xc0, RZ, 0xfc, !PT ;  /* 0x000000c01f007812 */ /* 0x000fe200078efcff */
[----:B------:R4:W-:Y:S01]  /*35c80*/  @P1 STG.E.U8 desc[UR24][R4.64], R33 ;  /* 0x0000002104001986 */ /* 0x0009e2000c101118 */
[----:B0-----:R-:W-:Y:S02]  /*35c90*/  IADD3 R6, P1, PT, R13, R29, RZ ;  /* 0x0000001d0d067210 */ /* 0x001fe40007f3e0ff */
[----:B------:R-:W-:Y:S01]  /*35ca0*/  ISETP.LT.AND P5, PT, R0, UR6, !P0 ;  /* 0x0000000600007c0c */ /* 0x000fe2000c7a1270 */
[----:B------:R-:W0:Y:S01]  /*35cb0*/  LDCU UR6, c[0x0][0x39c] ;  /* 0x00007380ff0677ac */ /* 0x000e220008000800 */
[----:B------:R-:W-:Y:S02]  /*35cc0*/  LOP3.LUT R0, R31, 0xc2, RZ, 0xfc, !PT ;  /* 0x000000c21f007812 */ /* 0x000fe400078efcff */
[----:B------:R-:W-:Y:S01]  /*35cd0*/  LEA.HI.X.SX32 R7, R13, R30, 0x1, P1 ;  /* 0x0000001e0d077211 */ /* 0x000fe200008f0eff */
[----:B------:R-:W-:Y:S01]  /*35ce0*/  IMAD R13, R28, 0x2, R13 ;  /* 0x000000021c0d7824 */ /* 0x000fe200078e020d */
[----:B---3--:R-:W-:-:S02]  /*35cf0*/  PRMT R27, R14, 0x7773, RZ ;  /* 0x000077730e1b7816 */ /* 0x008fc400000000ff */
[----:B--2---:R-:W-:Y:S01]  /*35d00*/  ISETP.LT.AND P1, PT, R0, UR4, !P0 ;  /* 0x0000000400007c0c */ /* 0x004fe2000c721270 */
[----:B------:R-:W2:Y:S01]  /*35d10*/  LDCU UR4, c[0x0][0x39c] ;  /* 0x00007380ff0477ac */ /* 0x000ea20008000800 */
[C---:B------:R-:W-:Y:S01]  /*35d20*/  IMAD R11, R28.reuse, 0x2, R13 ;  /* 0x000000021c0b7824 */ /* 0x040fe200078e020d */
[----:B------:R3:W-:Y:S01]  /*35d30*/  @P3 STG.E.U8 desc[UR24][R6.64], R27 ;  /* 0x0000001b06003986 */ /* 0x0007e2000c101118 */
[-C--:B----4-:R-:W-:Y:S02]  /*35d40*/  IADD3 R4, P3, PT, R13, R29.reuse, RZ ;  /* 0x0000001d0d047210 */ /* 0x090fe40007f7e0ff */
[----:B------:R-:W-:Y:S02]  /*35d50*/  PRMT R35, R15, 0x7770, RZ ;  /* 0x000077700f237816 */ /* 0x000fe400000000ff */
[----:B------:R-:W-:Y:S01]  /*35d60*/  LEA.HI.X.SX32 R5, R13, R30, 0x1, P3 ;  /* 0x0000001e0d057211 */ /* 0x000fe200018f0eff */
[----:B------:R-:W-:Y:S01]  /*35d70*/  IMAD R13, R28, 0x2, R11 ;  /* 0x000000021c0d7824 */ /* 0x000fe200078e020b */
[----:B------:R-:W-:-:S02]  /*35d80*/  IADD3 R10, P3, PT, R11, R29, RZ ;  /* 0x0000001d0b0a7210 */ /* 0x000fc40007f7e0ff */
[----:B------:R-:W-:Y:S01]  /*35d90*/  PRMT R33, R15, 0x7771, RZ ;  /* 0x000077710f217816 */ /* 0x000fe200000000ff */
[----:B------:R4:W-:Y:S01]  /*35da0*/  @P6 STG.E.U8 desc[UR24][R4.64], R35 ;  /* 0x0000002304006986 */ /* 0x0009e2000c101118 */
[----:B------:R-:W-:Y:S02]  /*35db0*/  LEA.HI.X.SX32 R11, R11, R30, 0x1, P3 ;  /* 0x0000001e0b0b7211 */ /* 0x000fe400018f0eff */
[----:B---3--:R-:W-:Y:S02]  /*35dc0*/  IADD3 R6, P6, PT, R13, R29, RZ ;  /* 0x0000001d0d067210 */ /* 0x008fe40007fde0ff */
[----:B------:R-:W-:Y:S01]  /*35dd0*/  LOP3.LUT R0, R31, 0xc4, RZ, 0xfc, !PT ;  /* 0x000000c41f007812 */ /* 0x000fe200078efcff */
[----:B------:R3:W-:Y:S01]  /*35de0*/  @P4 STG.E.U8 desc[UR24][R10.64], R33 ;  /* 0x000000210a004986 */ /* 0x0007e2000c101118 */
[C---:B--2---:R-:W-:Y:S01]  /*35df0*/  ISETP.LT.AND P4, PT, R25.reuse, UR4, !P0 ;  /* 0x0000000419007c0c */ /* 0x044fe2000c781270 */
[----:B------:R-:W2:Y:S01]  /*35e00*/  LDCU UR4, c[0x0][0x39c] ;  /* 0x00007380ff0477ac */ /* 0x000ea20008000800 */
[----:B------:R-:W-:Y:S01]  /*35e10*/  IMAD R25, R25, R28, RZ ;  /* 0x0000001c19197224 */ /* 0x000fe200078e02ff */
[----:B------:R-:W-:Y:S01]  /*35e20*/  LEA.HI.X.SX32 R7, R13, R30, 0x1, P6 ;  /* 0x0000001e0d077211 */ /* 0x000fe200030f0eff */
[----:B------:R-:W-:Y:S01]  /*35e30*/  IMAD R13, R28, 0x4, R13 ;  /* 0x000000041c0d7824 */ /* 0x000fe200078e020d */
[----:B------:R-:W-:-:S02]  /*35e40*/  PRMT R27, R15, 0x7772, RZ ;  /* 0x000077720f1b7816 */ /* 0x000fc400000000ff */
[-C--:B----4-:R-:W-:Y:S02]  /*35e50*/  IADD3 R4, P6, PT, R25, R29.reuse, RZ ;  /* 0x0000001d19047210 */ /* 0x090fe40007fde0ff */
[----:B-1----:R-:W-:Y:S01]  /*35e60*/  ISETP.LT.AND P3, PT, R0, UR5, !P0 ;  /* 0x0000000500007c0c */ /* 0x002fe2000c761270 */
[----:B------:R-:W1:Y:S01]  /*35e70*/  LDCU UR5, c[0x0][0x39c] ;  /* 0x00007380ff0577ac */ /* 0x000e620008000800 */
[----:B------:R-:W-:Y:S01]  /*35e80*/  LOP3.LUT R0, R31, 0xc6, RZ, 0xfc, !PT ;  /* 0x000000c61f007812 */ /* 0x000fe200078efcff */
[----:B------:R4:W-:Y:S01]  /*35e90*/  @P2 STG.E.U8 desc[UR24][R6.64], R27 ;  /* 0x0000001b06002986 */ /* 0x0009e2000c101118 */
[----:B------:R-:W-:Y:S02]  /*35ea0*/  LEA.HI.X.SX32 R5, R25, R30, 0x1, P6 ;  /* 0x0000001e19057211 */ /* 0x000fe400030f0eff */
[----:B------:R-:W-:Y:S02]  /*35eb0*/  PRMT R25, R15, 0x7773, RZ ;  /* 0x000077730f197816 */ /* 0x000fe400000000ff */
[----:B---3--:R-:W-:-:S02]  /*35ec0*/  IADD3 R10, P6, PT, R13, R29, RZ ;  /* 0x0000001d0d0a7210 */ /* 0x008fc40007fde0ff */
[----:B0-----:R-:W-:Y:S01]  /*35ed0*/  ISETP.LT.AND P2, PT, R0, UR6, !P0 ;  /* 0x0000000600007c0c */ /* 0x001fe2000c741270 */
[----:B------:R-:W0:Y:S01]  /*35ee0*/  LDCU UR6, c[0x0][0x39c] ;  /* 0x00007380ff0677ac */ /* 0x000e220008000800 */
[----:B------:R-:W-:Y:S01]  /*35ef0*/  LOP3.LUT R0, R31, 0xc8, RZ, 0xfc, !PT ;  /* 0x000000c81f007812 */ /* 0x000fe200078efcff */
[----:B------:R3:W-:Y:S01]  /*35f00*/  @P4 STG.E.U8 desc[UR24][R4.64], R25 ;  /* 0x0000001904004986 */ /* 0x0007e2000c101118 */
[----:B------:R-:W-:Y:S01]  /*35f10*/  LEA.HI.X.SX32 R11, R13, R30, 0x1, P6 ;  /* 0x0000001e0d0b7211 */ /* 0x000fe200030f0eff */
[----:B------:R-:W-:Y:S01]  /*35f20*/  IMAD R13, R28, 0x2, R13 ;  /* 0x000000021c0d7824 */ /* 0x000fe200078e020d */
[----:B------:R-:W-:Y:S02]  /*35f30*/  PRMT R33, R20, 0x7770, RZ ;  /* 0x0000777014217816 */ /* 0x000fe400000000ff */
[----:B--2---:R-:W-:Y:S01]  /*35f40*/  ISETP.LT.AND P4, PT, R0, UR4, !P0 ;  /* 0x0000000400007c0c */ /* 0x004fe2000c781270 */
[----:B------:R-:W2:Y:S01]  /*35f50*/  LDCU UR4, c[0x0][0x39c] ;  /* 0x00007380ff0477ac */ /* 0x000ea20008000800 */
[----:B------:R-:W-:Y:S01]  /*35f60*/  IMAD R15, R28, 0x2, R13 ;  /* 0x000000021c0f7824 */ /* 0x000fe200078e020d */
[----:B------:R0:W-:Y:S01]  /*35f70*/  @P5 STG.E.U8 desc[UR24][R10.64], R33 ;  /* 0x000000210a005986 */ /* 0x0001e2000c101118 */
[----:B----4-:R-:W-:-:S02]  /*35f80*/  IADD3 R6, P5, PT, R13, R29, RZ ;  /* 0x0000001d0d067210 */ /* 0x010fc40007fbe0ff */
[----:B------:R-:W-:Y:S02]  /*35f90*/  LOP3.LUT R0, R31, 0xca, RZ, 0xfc, !PT ;  /* 0x000000ca1f007812 */ /* 0x000fe400078efcff */
[----:B------:R-:W-:Y:S01]  /*35fa0*/  LEA.HI.X.SX32 R7, R13, R30, 0x1, P5 ;  /* 0x0000001e0d077211 */ /* 0x000fe200028f0eff */
[----:B------:R-:W-:Y:S01]  /*35fb0*/  IMAD R13, R28, 0x2, R15 ;  /* 0x000000021c0d7824 */ /* 0x000fe200078e020f */
[----:B------:R-:W-:Y:S02]  /*35fc0*/  PRMT R27, R20, 0x7771, RZ ;  /* 0x00007771141b7816 */ /* 0x000fe400000000ff */
[----:B-1----:R-:W-:Y:S01]  /*35fd0*/  ISETP.LT.AND P5, PT, R0, UR5, !P0 ;  /* 0x0000000500007c0c */ /* 0x002fe2000c7a1270 */
[----:B------:R-:W1:Y:S01]  /*35fe0*/  LDCU UR5, c[0x0][0x39c] ;  /* 0x00007380ff0577ac */ /* 0x000e620008000800 */
[----:B---3--:R-:W-:Y:S01]  /*35ff0*/  IADD3 R4, P6, PT, R15, R29, RZ ;  /* 0x0000001d0f047210 */ /* 0x008fe20007fde0ff */
[----:B------:R3:W-:Y:S01]  /*36000*/  @P1 STG.E.U8 desc[UR24][R6.64], R27 ;  /* 0x0000001b06001986 */ /* 0x0007e2000c101118 */
[----:B------:R-:W-:-:S02]  /*36010*/  LOP3.LUT R0, R31, 0xcc, RZ, 0xfc, !PT ;  /* 0x000000cc1f007812 */ /* 0x000fc400078efcff */
[-C--:B------:R-:W-:Y:S02]  /*36020*/  LEA.HI.X.SX32 R5, R15, R30.reuse, 0x1, P6 ;  /* 0x0000001e0f057211 */ /* 0x080fe400030f0eff */
[----:B------:R-:W-:Y:S02]  /*36030*/  PRMT R25, R20, 0x7772, RZ ;  /* 0x0000777214197816 */ /* 0x000fe400000000ff */
[----:B0-----:R-:W-:Y:S01]  /*36040*/  ISETP.LT.AND P1, PT, R0, UR6, !P0 ;  /* 0x0000000600007c0c */ /* 0x001fe2000c721270 */
[----:B------:R-:W0:Y:S01]  /*36050*/  LDCU UR6, c[0x0][0x39c] ;  /* 0x00007380ff0677ac */ /* 0x000e220008000800 */
[----:B------:R-:W-:Y:S01]  /*36060*/  LOP3.LUT R0, R31, 0xd0, RZ, 0xfc, !PT ;  /* 0x000000d01f007812 */ /* 0x000fe200078efcff */
[----:B------:R4:W-:Y:S01]  /*36070*/  @P3 STG.E.U8 desc[UR24][R4.64], R25 ;  /* 0x0000001904003986 */ /* 0x0009e2000c101118 */
[C---:B------:R-:W-:Y:S02]  /*36080*/  IADD3 R10, P6, PT, R13.reuse, R29, RZ ;  /* 0x0000001d0d0a7210 */ /* 0x040fe40007fde0ff */
[----:B--2---:R-:W-:Y:S01]  /*36090*/  ISETP.LT.AND P3, PT, R0, UR4, !P0 ;  /* 0x0000000400007c0c */ /* 0x004fe2000c761270 */
[----:B------:R-:W2:Y:S01]  /*360a0*/  LDCU UR4, c[0x0][0x39c] ;  /* 0x00007380ff0477ac */ /* 0x000ea20008000800 */
[----:B------:R-:W-:Y:S01]  /*360b0*/  LEA.HI.X.SX32 R11, R13, R30, 0x1, P6 ;  /* 0x0000001e0d0b7211 */ /* 0x000fe200030f0eff */
[----:B------:R-:W-:Y:S01]  /*360c0*/  IMAD R13, R28, 0x2, R13 ;  /* 0x000000021c0d7824 */ /* 0x000fe200078e020d */
[----:B------:R-:W-:-:S02]  /*360d0*/  PRMT R33, R20, 0x7773, RZ ;  /* 0x0000777314217816 */ /* 0x000fc400000000ff */
[----:B------:R-:W-:Y:S01]  /*360e0*/  LOP3.LUT R0, R31, 0xd2, RZ, 0xfc, !PT ;  /* 0x000000d21f007812 */ /* 0x000fe200078efcff */
[----:B------:R-:W-:Y:S01]  /*360f0*/  IMAD R15, R28, 0x2, R13 ;  /* 0x000000021c0f7824 */ /* 0x000fe200078e020d */
[----:B---3--:R-:W-:Y:S01]  /*36100*/  PRMT R27, R21, 0x7770, RZ ;  /* 0x00007770151b7816 */ /* 0x008fe200000000ff */
[----:B------:R3:W-:Y:S01]  /*36110*/  @P2 STG.E.U8 desc[UR24][R10.64], R33 ;  /* 0x000000210a002986 */ /* 0x0007e2000c101118 */
[-C--:B------:R-:W-:Y:S02]  /*36120*/  IADD3 R6, P2, PT, R13, R29.reuse, RZ ;  /* 0x0000001d0d067210 */ /* 0x080fe40007f5e0ff */
[-C--:B----4-:R-:W-:Y:S02]  /*36130*/  IADD3 R4, P6, PT, R15, R29.reuse, RZ ;  /* 0x0000001d0f047210 */ /* 0x090fe40007fde0ff */
[-C--:B------:R-:W-:Y:S02]  /*36140*/  LEA.HI.X.SX32 R7, R13, R30.reuse, 0x1, P2 ;  /* 0x0000001e0d077211 */ /* 0x080fe400010f0eff */
[----:B-1----:R-:W-:Y:S01]  /*36150*/  ISETP.LT.AND P2, PT, R0, UR5, !P0 ;  /* 0x0000000500007c0c */ /* 0x002fe2000c741270 */
[----:B------:R-:W1:Y:S01]  /*36160*/  LDCU UR5, c[0x0][0x39c] ;  /* 0x00007380ff0577ac */ /* 0x000e620008000800 */
[----:B------:R-:W-:Y:S01]  /*36170*/  PRMT R25, R21, 0x7771, RZ ;  /* 0x0000777115197816 */ /* 0x000fe200000000ff */
[----:B------:R4:W-:Y:S01]  /*36180*/  @P4 STG.E.U8 desc[UR24][R6.64], R27 ;  /* 0x0000001b06004986 */ /* 0x0009e2000c101118 */
[----:B------:R-:W-:Y:S01]  /*36190*/  LEA.HI.X.SX32 R5, R15, R30, 0x1, P6 ;  /* 0x0000001e0f057211 */ /* 0x000fe200030f0eff */
[----:B------:R-:W-:Y:S01]  /*361a0*/  IMAD R15, R28, 0x2, R15 ;  /* 0x000000021c0f7824 */ /* 0x000fe200078e020f */
[C---:B--2---:R-:W-:Y:S01]  /*361b0*/  ISETP.LT.AND P4, PT, R19.reuse, UR4, !P0 ;  /* 0x0000000413007c0c */ /* 0x044fe2000c781270 */
[----:B------:R-:W2:Y:S01]  /*361c0*/  LDCU UR4, c[0x0][0x39c] ;  /* 0x00007380ff0477ac */ /* 0x000ea20008000800 */
[----:B------:R-:W-:Y:S01]  /*361d0*/  IMAD R19, R19, R28, RZ ;  /* 0x0000001c13137224 */ /* 0x000fe200078e02ff */
[----:B------:R1:W-:Y:S01]  /*361e0*/  @P5 STG.E.U8 desc[UR24][R4.64], R25 ;  /* 0x0000001904005986 */ /* 0x0003e2000c101118 */
[----:B---3--:R-:W-:-:S02]  /*361f0*/  IADD3 R10, P5, PT, R15, R29, RZ ;  /* 0x0000001d0f0a7210 */ /* 0x008fc40007fbe0ff */
[----:B------:R-:W-:Y:S02]  /*36200*/  LOP3.LUT R0, R31, 0xd4, RZ, 0xfc, !PT ;  /* 0x000000d41f007812 */ /* 0x000fe400078efcff */
[-C--:B------:R-:W-:Y:S01]  /*36210*/  LEA.HI.X.SX32 R11, R15, R30.reuse, 0x1, P5 ;  /* 0x0000001e0f0b7211 */ /* 0x080fe200028f0eff */
[----:B------:R-:W-:Y:S01]  /*36220*/  IMAD R15, R28, 0x4, R15 ;  /* 0x000000041c0f7824 */ /* 0x000fe200078e020f */
[----:B------:R-:W-:Y:S02]  /*36230*/  PRMT R13, R21, 0x7772, RZ ;  /* 0x00007772150d7816 */ /* 0x000fe400000000ff */
[----:B----4-:R-:W-:Y:S02]  /*36240*/  IADD3 R6, P6, PT, R19, R29, RZ ;  /* 0x0000001d13067210 */ /* 0x010fe40007fde0ff */
[----:B0-----:R-:W-:Y:S01]  /*36250*/  ISETP.LT.AND P5, PT, R0, UR6, !P0 ;  /* 0x0000000600007c0c */ /* 0x001fe2000c7a1270 */
[----:B------:R0:W-:Y:S01]  /*36260*/  @P1 STG.E.U8 desc[UR24][R10.64], R13 ;  /* 0x0000000d0a001986 */ /* 0x0001e2000c101118 */
[----:B------:R-:W-:Y:S01]  /*36270*/  LOP3.LUT R0, R31, 0xd6, RZ, 0xfc, !PT ;  /* 0x000000d61f007812 */ /* 0x000fe200078efcff */
[----:B------:R-:W3:Y:S01]  /*36280*/  LDCU UR6, c[0x0][0x39c] ;  /* 0x00007380ff0677ac */ /* 0x000ee20008000800 */
[----:B------:R-:W-:-:S02]  /*36290*/  LEA.HI.X.SX32 R7, R19, R30, 0x1, P6 ;  /* 0x0000001e13077211 */ /* 0x000fc400030f0eff */
[-C--:B-1----:R-:W-:Y:S02]  /*362a0*/  IADD3 R4, P6, PT, R15, R29.reuse, RZ ;  /* 0x0000001d0f047210 */ /* 0x082fe40007fde0ff */
[----:B------:R-:W-:Y:S01]  /*362b0*/  ISETP.LT.AND P1, PT, R0, UR5, !P0 ;  /* 0x0000000500007c0c */ /* 0x000fe2000c721270 */
[----:B------:R-:W1:Y:S01]  /*362c0*/  LDCU UR5, c[0x0][0x39c] ;  /* 0x00007380ff0577ac */ /* 0x000e620008000800 */
[----:B------:R-:W-:Y:S02]  /*362d0*/  LOP3.LUT R0, R31, 0xd8, RZ, 0xfc, !PT ;  /* 0x000000d81f007812 */ /* 0x000fe400078efcff */
[----:B------:R-:W-:Y:S02]  /*362e0*/  PRMT R21, R21, 0x7773, RZ ;  /* 0x0000777315157816 */ /* 0x000fe400000000ff */
[----:B------:R-:W-:Y:S01]  /*362f0*/  LEA.HI.X.SX32 R5, R15, R30, 0x1, P6 ;  /* 0x0000001e0f057211 */ /* 0x000fe200030f0eff */
[----:B------:R-:W-:Y:S01]  /*36300*/  IMAD R15, R28, 0x2, R15 ;  /* 0x000000021c0f7824 */ /* 0x000fe200078e020f */
[----:B------:R-:W-:Y:S01]  /*36310*/  PRMT R19, R22, 0x7770, RZ ;  /* 0x0000777016137816 */ /* 0x000fe200000000ff */
[----:B------:R4:W-:Y:S01]  /*36320*/  @P4 STG.E.U8 desc[UR24][R6.64], R21 ;  /* 0x0000001506004986 */ /* 0x0009e2000c101118 */
[----:B--2---:R-:W-:Y:S01]  /*36330*/  ISETP.LT.AND P6, PT, R0, UR4, !P0 ;  /* 0x0000000400007c0c */ /* 0x004fe2000c7c1270 */
[----:B------:R-:W2:Y:S01]  /*36340*/  LDCU UR4, c[0x0][0x39c] ;  /* 0x00007380ff0477ac */ /* 0x000ea20008000800 */
[----:B------:R-:W-:Y:S01]  /*36350*/  PRMT R25, R22, 0x7772, RZ ;  /* 0x0000777216197816 */ /* 0x000fe200000000ff */
[----:B------:R3:W-:Y:S01]  /*36360*/  @P3 STG.E.U8 desc[UR24][R4.64], R19 ;  /* 0x0000001304003986 */ /* 0x0007e2000c101118 */
[----:B0-----:R-:W-:-:S02]  /*36370*/  IADD3 R10, P3, PT, R15, R29, RZ ;  /* 0x0000001d0f0a7210 */ /* 0x001fc40007f7e0ff */
[----:B------:R-:W-:Y:S02]  /*36380*/  LOP3.LUT R0, R31, 0xda, RZ, 0xfc, !PT ;  /* 0x000000da1f007812 */ /* 0x000fe400078efcff */
[----:B------:R-:W-:Y:S02]  /*36390*/  LEA.HI.X.SX32 R11, R15, R30, 0x1, P3 ;  /* 0x0000001e0f0b7211 */ /* 0x000fe400018f0eff */
[----:B-1----:R-:W-:Y:S01]  /*363a0*/  ISETP.LT.AND P4, PT, R0, UR5, !P0 ;  /* 0x0000000500007c0c */ /* 0x002fe2000c781270 */
[----:B----4-:R-:W-:Y:S01]  /*363b0*/  IMAD R7, R28, 0x2, R15 ;  /* 0x000000021c077824 */ /* 0x010fe200078e020f */
[----:B------:R-:W-:Y:S01]  /*363c0*/  PRMT R21, R22, 0x7771, RZ ;  /* 0x0000777116157816 */ /* 0x000fe200000000ff */
[----:B------:R-:W0:Y:S01]  /*363d0*/  LDCU UR5, c[0x0][0x39c] ;  /* 0x00007380ff0577ac */ /* 0x000e220008000800 */
[----:B------:R-:W-:Y:S01]  /*363e0*/  PRMT R27, R23, 0x7770, RZ ;  /* 0x00007770171b7816 */ /* 0x000fe200000000ff */
[----:B---3--:R-:W-:Y:S01]  /*363f0*/  IMAD R19, R28, 0x2, R7 ;  /* 0x000000021c137824 */ /* 0x008fe200078e0207 */
[----:B------:R-:W-:Y:S01]  /*36400*/  IADD3 R12, P3, PT, R7, R29, RZ ;  /* 0x0000001d070c7210 */ /* 0x000fe20007f7e0ff */
[----:B------:R1:W-:Y:S01]  /*36410*/  @P2 STG.E.U8 desc[UR24][R10.64], R21 ;  /* 0x000000150a002986 */ /* 0x0003e2000c101118 */
[----:B------:R-:W-:-:S02]  /*36420*/  LOP3.LUT R4, R31, 0xe0, RZ, 0xfc, !PT ;  /* 0x000000e01f047812 */ /* 0x000fc400078efcff */
[-C--:B------:R-:W-:Y:S02]  /*36430*/  LEA.HI.X.SX32 R13, R7, R30.reuse, 0x1, P3 ;  /* 0x0000001e070d7211 */ /* 0x080fe400018f0eff */
[-C--:B------:R-:W-:Y:S02]  /*36440*/  IADD3 R14, P3, PT, R19, R29.reuse, RZ ;  /* 0x0000001d130e7210 */ /* 0x080fe40007f7e0ff */
[----:B------:R-:W-:Y:S01]  /*36450*/  LOP3.LUT R0, R31, 0xdc, RZ, 0xfc, !PT ;  /* 0x000000dc1f007812 */ /* 0x000fe200078efcff */
[----:B------:R3:W-:Y:S01]  /*36460*/  @P5 STG.E.U8 desc[UR24][R12.64], R25 ;  /* 0x000000190c005986 */ /* 0x0007e2000c101118 */
[----:B--2---:R-:W-:Y:S01]  /*36470*/  ISETP.LT.AND P5, PT, R4, UR4, !P0 ;  /* 0x0000000404007c0c */ /* 0x004fe2000c7a1270 */
[----:B------:R-:W2:Y:S01]  /*36480*/  LDCU UR4, c[0x0][0x39c] ;  /* 0x00007380ff0477ac */ /* 0x000ea20008000800 */
[----:B------:R-:W-:Y:S01]  /*36490*/  LEA.HI.X.SX32 R15, R19, R30, 0x1, P3 ;  /* 0x0000001e130f7211 */ /* 0x000fe200018f0eff */
[----:B------:R-:W4:Y:S01]  /*364a0*/  LDS.128 R4, [R2+0x800] ;  /* 0x0008000002047984 */ /* 0x000f220000000c00 */
[----:B-1----:R-:W-:Y:S01]  /*364b0*/  PRMT R21, R22, 0x7773, RZ ;  /* 0x0000777316157816 */ /* 0x002fe200000000ff */
[----:B------:R-:W-:Y:S01]  /*364c0*/  IMAD R19, R28, 0x2, R19 ;  /* 0x000000021c137824 */ /* 0x000fe200078e0213 */
[----:B------:R-:W-:Y:S01]  /*364d0*/  ISETP.LT.AND P2, PT, R0, UR6, !P0 ;  /* 0x0000000600007c0c */ /* 0x000fe2000c741270 */
[----:B------:R-:W1:Y:S01]  /*364e0*/  LDCU UR6, c[0x0][0x39c] ;  /* 0x00007380ff0677ac */ /* 0x000e620008000800 */
[----:B------:R-:W-:Y:S01]  /*364f0*/  LOP3.LUT R0, R31, 0xe2, RZ, 0xfc, !PT ;  /* 0x000000e21f007812 */ /* 0x000fe200078efcff */
[----:B------:R0:W-:Y:S01]  /*36500*/  @P1 STG.E.U8 desc[UR24][R14.64], R21 ;  /* 0x000000150e001986 */ /* 0x0001e2000c101118 */
[----:B------:R-:W-:Y:S01]  /*36510*/  IADD3 R10, P1, PT, R19, R29, RZ ;  /* 0x0000001d130a7210 */ /* 0x000fe20007f3e0ff */
[----:B---3--:R-:W-:Y:S01]  /*36520*/  IMAD R13, R28, 0x2, R19 ;  /* 0x000000021c0d7824 */ /* 0x008fe200078e0213 */
[----:B------:R-:W-:-:S02]  /*36530*/  PRMT R25, R23, 0x7771, RZ ;  /* 0x0000777117197816 */ /* 0x000fc400000000ff */
[-C--:B------:R-:W-:Y:S01]  /*36540*/  LEA.HI.X.SX32 R11, R19, R30.reuse, 0x1, P1 ;  /* 0x0000001e130b7211 */ /* 0x080fe200008f0eff */
[----:B------:R-:W-:Y:S01]  /*36550*/  IMAD R19, R28, 0x2, R13 ;  /* 0x000000021c137824 */ /* 0x000fe200078e020d */
[CC--:B------:R-:W-:Y:S02]  /*36560*/  IADD3 R12, P1, PT, R13.reuse, R29.reuse, RZ ;  /* 0x0000001d0d0c7210 */ /* 0x0c0fe40007f3e0ff */
[----:B------:R-:W-:Y:S01]  /*36570*/  ISETP.LT.AND P3, PT, R0, UR8, !P0 ;  /* 0x0000000800007c0c */ /* 0x000fe2000c761270 */
[----:B------:R3:W-:Y:S01]  /*36580*/  @P6 STG.E.U8 desc[UR24][R10.64], R27 ;  /* 0x0000001b0a006986 */ /* 0x0007e2000c101118 */
[----:B------:R-:W-:Y:S01]  /*36590*/  LEA.HI.X.SX32 R13, R13, R30, 0x1, P1 ;  /* 0x0000001e0d0d7211 */ /* 0x000fe200008f0eff */
[----:B------:R-:W1:Y:S01]  /*365a0*/  LDCU UR8, c[0x0][0x39c] ;  /* 0x00007380ff0877ac */ /* 0x000e620008000800 */
[-C--:B0-----:R-:W-:Y:S02]  /*365b0*/  IADD3 R14, P6, PT, R19, R29.reuse, RZ ;  /* 0x0000001d130e7210 */ /* 0x081fe40007fde0ff */
[----:B------:R-:W-:Y:S01]  /*365c0*/  LOP3.LUT R0, R31, 0xe4, RZ, 0xfc, !PT ;  /* 0x000000e41f007812 */ /* 0x000fe200078efcff */
[----:B------:R0:W-:Y:S01]  /*365d0*/  @P4 STG.E.U8 desc[UR24][R12.64], R25 ;  /* 0x000000190c004986 */ /* 0x0001e2000c101118 */
[C---:B--2---:R-:W-:Y:S01]  /*365e0*/  ISETP.LT.AND P4, PT, R17.reuse, UR4, !P0 ;  /* 0x0000000411007c0c */ /* 0x044fe2000c781270 */
[----:B------:R-:W-:Y:S01]  /*365f0*/  IMAD R17, R17, R28, RZ ;  /* 0x0000001c11117224 */ /* 0x000fe200078e02ff */
[----:B------:R-:W-:Y:S01]  /*36600*/  LEA.HI.X.SX32 R15, R19, R30, 0x1, P6 ;  /* 0x0000001e130f7211 */ /* 0x000fe200030f0eff */
[----:B------:R-:W-:Y:S01]  /*36610*/  IMAD R19, R28, 0x4, R19 ;  /* 0x000000041c137824 */ /* 0x000fe200078e0213 */
[----:B------:R-:W-:Y:S01]  /*36620*/  PRMT R21, R23, 0x7772, RZ ;  /* 0x0000777217157816 */ /* 0x000fe200000000ff */
[----:B------:R-:W2:Y:S01]  /*36630*/  LDCU UR4, c[0x0][0x39c] ;  /* 0x00007380ff0477ac */ /* 0x000ea20008000800 */
[----:B---3--:R-:W-:-:S02]  /*36640*/  IADD3 R10, P6, PT, R17, R29, RZ ;  /* 0x0000001d110a7210 */ /* 0x008fc40007fde0ff */
[----:B------:R-:W-:Y:S01]  /*36650*/  ISETP.LT.AND P1, PT, R0, UR5, !P0 ;  /* 0x0000000500007c0c */ /* 0x000fe2000c721270 */
[----:B------:R4:W-:Y:S01]  /*36660*/  @P2 STG.E.U8 desc[UR24][R14.64], R21 ;  /* 0x000000150e002986 */ /* 0x0009e2000c101118 */
[-C--:B------:R-:W-:Y:S01]  /*36670*/  LEA.HI.X.SX32 R11, R17, R30.reuse, 0x1, P6 ;  /* 0x0000001e110b7211 */ /* 0x080fe200030f0eff */
[----:B------:R-:W3:Y:S01]  /*36680*/  LDCU UR5, c[0x0][0x39c] ;  /* 0x00007380ff0577ac */ /* 0x000ee20008000800 */
[----:B0-----:R-:W-:Y:S02]  /*36690*/  IADD3 R12, P6, PT, R19, R29, RZ ;  /* 0x0000001d130c7210 */ /* 0x001fe40007fde0ff */
[----:B------:R-:W-:Y:S02]  /*366a0*/  PRMT R23, R23, 0x7773, RZ ;  /* 0x0000777317177816 */ /* 0x000fe400000000ff */
[----:B------:R-:W-:Y:S01]  /*366b0*/  LEA.HI.X.SX32 R13, R19, R30, 0x1, P6 ;  /* 0x0000001e130d7211 */ /* 0x000fe200030f0eff */
[C---:B------:R-:W-:Y:S01]  /*366c0*/  IMAD R19, R28.reuse, 0x2, R19 ;  /* 0x000000021c137824 */ /* 0x040fe200078e0213 */
[C---:B------:R-:W-:Y:S01]  /*366d0*/  LOP3.LUT R0, R31.reuse, 0xe6, RZ, 0xfc, !PT ;  /* 0x000000e61f007812 */ /* 0x040fe200078efcff */
[----:B------:R0:W-:Y:S01]  /*366e0*/  @P4 STG.E.U8 desc[UR24][R10.64], R23 ;  /* 0x000000170a004986 */ /* 0x0001e2000c101118 */
[----:B------:R-:W-:Y:S01]  /*366f0*/  LOP3.LUT R2, R31, 0xf4, RZ, 0xfc, !PT ;  /* 0x000000f41f027812 */ /* 0x000fe200078efcff */
[----:B------:R-:W-:Y:S01]  /*36700*/  IMAD R17, R28, 0x2, R19 ;  /* 0x000000021c117824 */ /* 0x000fe200078e0213 */
[----:B----4-:R-:W-:-:S02]  /*36710*/  PRMT R21, R4, 0x7770, RZ ;  /* 0x0000777004157816 */ /* 0x010fc400000000ff */
[----:B-1----:R-:W-:Y:S01]  /*36720*/  ISETP.LT.AND P2, PT, R0, UR6, !P0 ;  /* 0x0000000600007c0c */ /* 0x002fe2000c741270 */
[----:B------:R-:W1:Y:S01]  /*36730*/  LDCU UR6, c[0x0][0x39c] ;  /* 0x00007380ff0677ac */ /* 0x000e620008000800 */
[----:B------:R-:W-:Y:S01]  /*36740*/  LOP3.LUT R0, R31, 0xe8, RZ, 0xfc, !PT ;  /* 0x000000e81f007812 */ /* 0x000fe200078efcff */
[----:B------:R4:W-:Y:S01]  /*36750*/  @P5 STG.E.U8 desc[UR24][R12.64], R21 ;  /* 0x000000150c005986 */ /* 0x0009e2000c101118 */
[-C--:B------:R-:W-:Y:S02]  /*36760*/  IADD3 R14, P5, PT, R19, R29.reuse, RZ ;  /* 0x0000001d130e7210 */ /* 0x080fe40007fbe0ff */
[----:B--2---:R-:W-:Y:S01]  /*36770*/  ISETP.LT.AND P4, PT, R0, UR4, !P0 ;  /* 0x0000000400007c0c */ /* 0x004fe2000c781270 */
[----:B------:R-:W2:Y:S01]  /*36780*/  LDCU UR4, c[0x0][0x39c] ;  /* 0x00007380ff0477ac */ /* 0x000ea20008000800 */
[----:B0-----:R-:W-:Y:S02]  /*36790*/  IADD3 R10, P6, PT, R17, R29, RZ ;  /* 0x0000001d110a7210 */ /* 0x001fe40007fde0ff */
[----:B------:R-:W-:-:S02]  /*367a0*/  LEA.HI.X.SX32 R15, R19, R30, 0x1, P5 ;  /* 0x0000001e130f7211 */ /* 0x000fc400028f0eff */
[----:B------:R-:W-:Y:S02]  /*367b0*/  PRMT R19, R4, 0x7771, RZ ;  /* 0x0000777104137816 */ /* 0x000fe400000000ff */
[----:B------:R-:W-:Y:S01]  /*367c0*/  LEA.HI.X.SX32 R11, R17, R30, 0x1, P6 ;  /* 0x0000001e110b7211 */ /* 0x000fe200030f0eff */
[----:B------:R-:W-:Y:S01]  /*367d0*/  IMAD R17, R28, 0x2, R17 ;  /* 0x000000021c117824 */ /* 0x000fe200078e0211 */
[----:B------:R-:W-:Y:S01]  /*367e0*/  LOP3.LUT R0, R31, 0xea, RZ, 0xfc, !PT ;  /* 0x000000ea1f007812 */ /* 0x000fe200078efcff */
[----:B------:R0:W-:Y:S01]  /*367f0*/  @P3 STG.E.U8 desc[UR24][R14.64], R19 ;  /* 0x000000130e003986 */ /* 0x0001e2000c101118 */
[----:B----4-:R-:W-:Y:S02]  /*36800*/  PRMT R21, R4, 0x7772, RZ ;  /* 0x0000777204157816 */ /* 0x010fe400000000ff */
[----:B---3--:R-:W-:Y:S01]  /*36810*/  ISETP.LT.AND P5, PT, R0, UR5, !P0 ;  /* 0x0000000500007c0c */ /* 0x008fe2000c7a1270 */
[----:B------:R-:W3:Y:S01]  /*36820*/  LDCU UR5, c[0x0][0x39c] ;  /* 0x00007380ff0577ac */ /* 0x000ee20008000800 */
[----:B------:R-:W-:Y:S01]  /*36830*/  IADD3 R12, P6, PT, R17, R29, RZ ;  /* 0x0000001d110c7210 */ /* 0x000fe20007fde0ff */
[----:B------:R4:W-:Y:S01]  /*36840*/  @P1 STG.E.U8 desc[UR24][R10.64], R21 ;  /* 0x000000150a001986 */ /* 0x0009e2000c101118 */
[----:B------:R-:W-:-:S02]  /*36850*/  LOP3.LUT R0, R31, 0xec, RZ, 0xfc, !PT ;  /* 0x000000ec1f007812 */ /* 0x000fc400078efcff */
[-C--:B------:R-:W-:Y:S02]  /*36860*/  LEA.HI.X.SX32 R13, R17, R30.reuse, 0x1, P6 ;  /* 0x0000001e110d7211 */ /* 0x080fe400030f0eff */
[----:B-1----:R-:W-:Y:S01]  /*36870*/  ISETP.LT.AND P3, PT, R0, UR6, !P0 ;  /* 0x0000000600007c0c */ /* 0x002fe2000c761270 */
[----:B0-----:R-:W-:Y:S01]  /*36880*/  IMAD R15, R28, 0x2, R17 ;  /* 0x000000021c0f7824 */ /* 0x001fe200078e0211 */
[----:B------:R-:W-:Y:S01]  /*36890*/  LOP3.LUT R0, R31, 0xf0, RZ, 0xfc, !PT ;  /* 0x000000f01f007812 */ /* 0x000fe200078efcff */
[----:B------:R-:W0:Y:S01]  /*368a0*/  LDCU UR6, c[0x0][0x39c] ;  /* 0x00007380ff0677ac */ /* 0x000e220008000800 */
[----:B------:R-:W-:Y:S01]  /*368b0*/  PRMT R19, R4, 0x7773, RZ ;  /* 0x0000777304137816 */ /* 0x000fe200000000ff */
[----:B------:R-:W-:Y:S01]  /*368c0*/  IMAD R17, R28, 0x2, R15 ;  /* 0x000000021c117824 */ /* 0x000fe200078e020f */
[C---:B------:R-:W-:Y:S02]  /*368d0*/  IADD3 R14, P6, PT, R15.reuse, R29, RZ ;  /* 0x0000001d0f0e7210 */ /* 0x040fe40007fde0ff */
[----:B------:R-:W-:Y:S01]  /*368e0*/  ISETP.LT.AND P1, PT, R0, UR8, !P0 ;  /* 0x0000000800007c0c */ /* 0x000fe2000c721270 */
[----:B------:R1:W-:Y:S01]  /*368f0*/  @P2 STG.E.U8 desc[UR24][R12.64], R19 ;  /* 0x000000130c002986 */ /* 0x0003e2000c101118 */
[----:B------:R-:W-:-:S02]  /*36900*/  LEA.HI.X.SX32 R15, R15, R30, 0x1, P6 ;  /* 0x0000001e0f0f7211 */ /* 0x000fc400030f0eff */
[-C--:B----4-:R-:W-:Y:S02]  /*36910*/  IADD3 R10, P6, PT, R17, R29.reuse, RZ ;  /* 0x0000001d110a7210 */ /* 0x090fe40007fde0ff */
[----:B------:R-:W-:Y:S02]  /*36920*/  PRMT R23, R5, 0x7770, RZ ;  /* 0x0000777005177816 */ /* 0x000fe400000000ff */
[----:B------:R-:W-:Y:S01]  /*36930*/  LEA.HI.X.SX32 R11, R17, R30, 0x1, P6 ;  /* 0x0000001e110b7211 */ /* 0x000fe200030f0eff */
[----:B------:R-:W-:Y:S01]  /*36940*/  IMAD R17, R28, 0x2, R17 ;  /* 0x000000021c117824 */ /* 0x000fe200078e0211 */
[----:B------:R-:W-:Y:S01]  /*36950*/  LOP3.LUT R0, R31, 0xf2, RZ, 0xfc, !PT ;  /* 0x000000f21f007812 */ /* 0x000fe200078efcff */
[----:B------:R4:W-:Y:S01]  /*36960*/  @P4 STG.E.U8 desc[UR24][R14.64], R23 ;  /* 0x000000170e004986 */ /* 0x0009e2000c101118 */
[C---:B--2---:R-:W-:Y:S01]  /*36970*/  ISETP.LT.AND P6, PT, R9.reuse, UR4, !P0 ;  /* 0x0000000409007c0c */ /* 0x044fe2000c7c1270 */
[----:B------:R-:W2:Y:S01]  /*36980*/  LDCU UR4, c[0x0][0x39c] ;  /* 0x00007380ff0477ac */ /* 0x000ea20008000800 */
[----:B---3--:R-:W-:Y:S01]  /*36990*/  ISETP.LT.AND P2, PT, R0, UR5, !P0 ;  /* 0x0000000500007c0c */ /* 0x008fe2000c741270 */
[----:B------:R-:W-:Y:S01]  /*369a0*/  IMAD R0, R9, R28, RZ ;  /* 0x0000001c09007224 */ /* 0x000fe200078e02ff */
[----:B------:R-:W-:Y:S01]  /*369b0*/  IADD3 R8, P4, PT, R17, R29, RZ ;  /* 0x0000001d11087210 */ /* 0x000fe20007f9e0ff */
[----:B------:R-:W3:Y:S01]  /*369c0*/  LDCU UR5, c[0x0][0x39c] ;  /* 0x00007380ff0577ac */ /* 0x000ee20008000800 */
[----:B------:R-:W-:-:S02]  /*369d0*/  PRMT R21, R5, 0x7771, RZ ;  /* 0x0000777105157816 */ /* 0x000fc400000000ff */
[-C--:B------:R-:W-:Y:S01]  /*369e0*/  LEA.HI.X.SX32 R9, R17, R30.reuse, 0x1, P4 ;  /* 0x0000001e11097211 */ /* 0x080fe200020f0eff */
[----:B------:R-:W-:Y:S01]  /*369f0*/  IMAD R17, R28, 0x4, R17 ;  /* 0x000000041c117824 */ /* 0x000fe200078e0211 */
[----:B-1----:R-:W-:Y:S01]  /*36a00*/  IADD3 R12, P4, PT, R0, R29, RZ ;  /* 0x0000001d000c7210 */ /* 0x002fe20007f9e0ff */
[----:B------:R1:W-:Y:S01]  /*36a10*/  @P5 STG.E.U8 desc[UR24][R10.64], R21 ;  /* 0x000000150a005986 */ /* 0x0003e2000c101118 */
[C---:B------:R-:W-:Y:S02]  /*36a20*/  PRMT R19, R5.reuse, 0x7772, RZ ;  /* 0x0000777205137816 */ /* 0x040fe400000000ff */
[----:B0-----:R-:W-:Y:S01]  /*36a30*/  ISETP.LT.AND P5, PT, R2, UR6, !P0 ;  /* 0x0000000602007c0c */ /* 0x001fe2000c7a1270 */
[----:B------:R-:W0:Y:S01]  /*36a40*/  LDCU UR6, c[0x0][0x39c] ;  /* 0x00007380ff0677ac */ /* 0x000e220008000800 */
[----:B------:R-:W-:Y:S01]  /*36a50*/  LEA.HI.X.SX32 R13, R0, R30, 0x1, P4 ;  /* 0x0000001e000d7211 */ /* 0x000fe200020f0eff */
[----:B------:R2:W-:Y:S01]  /*36a60*/  @P3 STG.E.U8 desc[UR24][R8.64], R19 ;  /* 0x0000001308003986 */ /* 0x0005e2000c101118 */
[----:B----4-:R-:W-:-:S02]  /*36a70*/  PRMT R15, R5, 0x7773, RZ ;  /* 0x00007773050f7816 */ /* 0x010fc400000000ff */
[-C--:B------:R-:W-:Y:S02]  /*36a80*/  IADD3 R4, P3, PT, R17, R29.reuse, RZ ;  /* 0x0000001d11047210 */ /* 0x080fe40007f7e0ff */
[----:B------:R-:W-:Y:S01]  /*36a90*/  LOP3.LUT R0, R31, 0xf8, RZ, 0xfc, !PT ;  /* 0x000000f81f007812 */ /* 0x000fe200078efcff */
[----:B-1----:R-:W-:Y:S01]  /*36aa0*/  IMAD R11, R28, 0x2, R17 ;  /* 0x000000021c0b7824 */ /* 0x002fe200078e0211 */
[----:B------:R1:W-:Y:S01]  /*36ab0*/  @P6 STG.E.U8 desc[UR24][R12.64], R15 ;  /* 0x0000000f0c006986 */ /* 0x0003e2000c101118 */
[----:B------:R-:W-:Y:S02]  /*36ac0*/  LEA.HI.X.SX32 R5, R17, R30, 0x1, P3 ;  /* 0x0000001e11057211 */ /* 0x000fe400018f0eff */
[----:B------:R-:W-:Y:S02]  /*36ad0*/  LOP3.LUT R2, R31, 0xf6, RZ, 0xfc, !PT ;  /* 0x000000f61f027812 */ /* 0x000fe400078efcff */
[----:B--2---:R-:W-:Y:S02]  /*36ae0*/  IADD3 R8, P6, PT, R11, R29, RZ ;  /* 0x0000001d0b087210 */ /* 0x004fe40007fde0ff */
[----:B------:R-:W-:-:S02]  /*36af0*/  PRMT R17, R6, 0x7770, RZ ;  /* 0x0000777006117816 */ /* 0x000fc400000000ff */
[----:B------:R-:W-:Y:S02]  /*36b00*/  PRMT R19, R6, 0x7771, RZ ;  /* 0x0000777106137816 */ /* 0x000fe400000000ff */
[----:B------:R-:W-:Y:S01]  /*36b10*/  LEA.HI.X.SX32 R9, R11, R30, 0x1, P6 ;  /* 0x0000001e0b097211 */ /* 0x000fe200030f0eff */
[----:B------:R-:W-:Y:S01]  /*36b20*/  IMAD R11, R28, 0x2, R11 ;  /* 0x000000021c0b7824 */ /* 0x000fe200078e020b */
[----:B------:R-:W-:Y:S01]  /*36b30*/  ISETP.LT.AND P3, PT, R0, UR4, !P0 ;  /* 0x0000000400007c0c */ /* 0x000fe2000c761270 */
[----:B------:R-:W2:Y:S01]  /*36b40*/  LDCU UR4, c[0x0][0x39c] ;  /* 0x00007380ff0477ac */ /* 0x000ea20008000800 */
[----:B---3--:R-:W-:Y:S01]  /*36b50*/  ISETP.LT.AND P4, PT, R2, UR5, !P0 ;  /* 0x0000000502007c0c */ /* 0x008fe2000c781270 */
[----:B------:R3:W-:Y:S01]  /*36b60*/  @P1 STG.E.U8 desc[UR24][R4.64], R17 ;  /* 0x0000001104001986 */ /* 0x0007e2000c101118 */
[C---:B-1----:R-:W-:Y:S01]  /*36b70*/  IMAD R13, R28.reuse, 0x2, R11 ;  /* 0x000000021c0d7824 */ /* 0x042fe200078e020b */
[----:B------:R-:W1:Y:S01]  /*36b80*/  LDCU UR5, c[0x0][0x39c] ;  /* 0x00007380ff0577ac */ /* 0x000e620008000800 */
[----:B0-----:R-:W-:Y:S01]  /*36b90*/  ISETP.LT.AND P1, PT, R3, UR6, !P0 ;  /* 0x0000000603007c0c */ /* 0x001fe2000c721270 */
[----:B------:R0:W-:Y:S01]  /*36ba0*/  @P2 STG.E.U8 desc[UR24][R8.64], R19 ;  /* 0x0000001308002986 */ /* 0x0001e2000c101118 */
[----:B------:R-:W-:Y:S01]  /*36bb0*/  IADD3 R2, P2, PT, R11, R29, RZ ;  /* 0x0000001d0b027210 */ /* 0x000fe20007f5e0ff */
[----:B------:R-:W-:Y:S01]  /*36bc0*/  IMAD R0, R3, R28, RZ ;  /* 0x0000001c03007224 */ /* 0x000fe200078e02ff */
[----:B------:R-:W-:Y:S01]  /*36bd0*/  LOP3.LUT R16, R31, 0xfc, RZ, 0xfc, !PT ;  /* 0x000000fc1f107812 */ /* 0x000fe200078efcff */
[----:B------:R-:W-:Y:S01]  /*36be0*/  IMAD R15, R28, 0x2, R13 ;  /* 0x000000021c0f7824 */ /* 0x000fe200078e020d */
[----:B------:R-:W-:-:S02]  /*36bf0*/  LEA.HI.X.SX32 R3, R11, R30, 0x1, P2 ;  /* 0x0000001e0b037211 */ /* 0x000fc400010f0eff */
[----:B------:R-:W-:Y:S01]  /*36c00*/  LOP3.LUT R31, R31, 0xfa, RZ, 0xfc, !PT ;  /* 0x000000fa1f1f7812 */ /* 0x000fe200078efcff */
[C---:B---3--:R-:W-:Y:S01]  /*36c10*/  IMAD R17, R28.reuse, 0x2, R15 ;  /* 0x000000021c117824 */ /* 0x048fe200078e020f */
[-C--:B------:R-:W-:Y:S02]  /*36c20*/  IADD3 R4, P2, PT, R13, R29.reuse, RZ ;  /* 0x0000001d0d047210 */ /* 0x080fe40007f5e0ff */
[-C--:B------:R-:W-:Y:S01]  /*36c30*/  IADD3 R10, P6, PT, R15, R29.reuse, RZ ;  /* 0x0000001d0f0a7210 */ /* 0x080fe20007fde0ff */
[----:B------:R-:W-:Y:S01]  /*36c40*/  IMAD R28, R28, 0x2, R17 ;  /* 0x000000021c1c7824 */ /* 0x000fe200078e0211 */
[-C--:B------:R-:W-:Y:S02]  /*36c50*/  LEA.HI.X.SX32 R5, R13, R30.reuse, 0x1, P2 ;  /* 0x0000001e0d057211 */ /* 0x080fe400010f0eff */
[----:B------:R-:W-:Y:S02]  /*36c60*/  IADD3 R14, P2, PT, R0, R29, RZ ;  /* 0x0000001d000e7210 */ /* 0x000fe40007f5e0ff */
[----:B------:R-:W-:-:S02]  /*36c70*/  LEA.HI.X.SX32 R11, R15, R30, 0x1, P6 ;  /* 0x0000001e0f0b7211 */ /* 0x000fc400030f0eff */
[-C--:B------:R-:W-:Y:S02]  /*36c80*/  LEA.HI.X.SX32 R15, R0, R30.reuse, 0x1, P2 ;  /* 0x0000001e000f7211 */ /* 0x080fe400010f0eff */
[-C--:B0-----:R-:W-:Y:S02]  /*36c90*/  IADD3 R8, P6, PT, R17, R29.reuse, RZ ;  /* 0x0000001d11087210 */ /* 0x081fe40007fde0ff */
[----:B--2---:R-:W-:Y:S02]  /*36ca0*/  ISETP.LT.AND P2, PT, R31, UR4, !P0 ;  /* 0x000000041f007c0c */ /* 0x004fe4000c741270 */
[----:B-1----:R-:W-:Y:S02]  /*36cb0*/  ISETP.LT.AND P0, PT, R16, UR5, !P0 ;  /* 0x0000000510007c0c */ /* 0x002fe4000c701270 */
[----:B------:R-:W-:Y:S02]  /*36cc0*/  LEA.HI.X.SX32 R9, R17, R30, 0x1, P6 ;  /* 0x0000001e11097211 */ /* 0x000fe400030f0eff */
[----:B------:R-:W-:-:S02]  /*36cd0*/  IADD3 R12, P6, PT, R28, R29, RZ ;  /* 0x0000001d1c0c7210 */ /* 0x000fc40007fde0ff */
[C---:B------:R-:W-:Y:S02]  /*36ce0*/  PRMT R25, R6.reuse, 0x7772, RZ ;  /* 0x0000777206197816 */ /* 0x040fe400000000ff */
[----:B------:R-:W-:Y:S02]  /*36cf0*/  PRMT R23, R6, 0x7773, RZ ;  /* 0x0000777306177816 */ /* 0x000fe400000000ff */
[C---:B------:R-:W-:Y:S01]  /*36d00*/  PRMT R17, R7.reuse, 0x7773, RZ ;  /* 0x0000777307117816 */ /* 0x040fe200000000ff */
[----:B------:R0:W-:Y:S01]  /*36d10*/  @P5 STG.E.U8 desc[UR24][R2.64], R25 ;  /* 0x0000001902005986 */ /* 0x0001e2000c101118 */
[C---:B------:R-:W-:Y:S02]  /*36d20*/  PRMT R19, R7.reuse, 0x7772, RZ ;  /* 0x0000777207137816 */ /* 0x040fe400000000ff */
[C---:B------:R-:W-:Y:S01]  /*36d30*/  PRMT R21, R7.reuse, 0x7771, RZ ;  /* 0x0000777107157816 */ /* 0x040fe200000000ff */
[----:B------:R0:W-:Y:S01]  /*36d40*/  @P4 STG.E.U8 desc[UR24][R4.64], R23 ;  /* 0x0000001704004986 */ /* 0x0001e2000c101118 */
[----:B------:R-:W-:-:S02]  /*36d50*/  PRMT R7, R7, 0x7770, RZ ;  /* 0x0000777007077816 */ /* 0x000fc400000000ff */
[----:B------:R-:W-:-:S03]  /*36d60*/  LEA.HI.X.SX32 R13, R28, R30, 0x1, P6 ;  /* 0x0000001e1c0d7211 */ /* 0x000fc600030f0eff */
[----:B------:R0:W-:Y:S04]  /*36d70*/  @P3 STG.E.U8 desc[UR24][R10.64], R7 ;  /* 0x000000070a003986 */ /* 0x0001e8000c101118 */
[----:B------:R0:W-:Y:S04]  /*36d80*/  @P2 STG.E.U8 desc[UR24][R8.64], R21 ;  /* 0x0000001508002986 */ /* 0x0001e8000c101118 */
[----:B------:R0:W-:Y:S04]  /*36d90*/  @P0 STG.E.U8 desc[UR24][R12.64], R19 ;  /* 0x000000130c000986 */ /* 0x0001e8000c101118 */
[----:B------:R0:W-:Y:S01]  /*36da0*/  @P1 STG.E.U8 desc[UR24][R14.64], R17 ;  /* 0x000000110e001986 */ /* 0x0001e2000c101118 */
[----:B------:R-:W-:Y:S06]  /*36db0*/  BAR.SYNC.DEFER_BLOCKING 0x0 ;  /* 0x0000000000007b1d */ /* 0x000fec0000010000 */
[----:B------:R-:W-:Y:S05]  /*36dc0*/  BRA.U UP0, `(.L_x_13) ;  /* 0x0000000100a07547 */ /* 0x000fea000b800000 */
[----:B------:R-:W1:Y:S01]  /*36dd0*/  S2UR UR5, SR_CgaCtaId ;  /* 0x00000000000579c3 */ /* 0x000e620000008800 */
[----:B------:R-:W-:Y:S01]  /*36de0*/  NOP ;  /* 0x0000000000007918 */ /* 0x000fe20000000000 */
[----:B------:R-:W-:Y:S01]  /*36df0*/  UMOV UR4, 0x50 ;  /* 0x0000005000047882 */ /* 0x000fe20000000000 */
[----:B------:R-:W-:Y:S02]  /*36e00*/  IMAD.U32 R0, RZ, RZ, UR7 ;  /* 0x00000007ff007e24 */ /* 0x000fe4000f8e00ff */
[----:B0-----:R-:W-:Y:S02]  /*36e10*/  IMAD.MOV.U32 R3, RZ, RZ, 0xff ;  /* 0x000000ffff037424 */ /* 0x001fe400078e00ff */
[----:B------:R-:W-:Y:S01]  /*36e20*/  IMAD.MOV.U32 R7, RZ, RZ, 0x1 ;  /* 0x00000001ff077424 */ /* 0x000fe200078e00ff */
[----:B------:R-:W-:-:S04]  /*36e30*/  LOP3.LUT R0, R0, 0xffff, RZ, 0xc0, !PT ;  /* 0x0000ffff00007812 */ /* 0x000fc800078ec0ff */
[----:B------:R-:W-:-:S05]  /*36e40*/  SHF.R.U32.HI R0, RZ, 0x5, R0 ;  /* 0x00000005ff007819 */ /* 0x000fca0000011600 */
[----:B------:R-:W-:Y:S01]  /*36e50*/  VIADD R2, R0, 0x10 ;  /* 0x0000001000027836 */ /* 0x000fe20000000000 */
[----:B------:R-:W-:Y:S01]  /*36e60*/  SHF.L.U32 R0, R3, R0, RZ ;  /* 0x0000000003007219 */ /* 0x000fe200000006ff */
[----:B-1----:R-:W-:-:S03]  /*36e70*/  ULEA UR6, UR5, UR4, 0x18 ;  /* 0x0000000405067291 */ /* 0x002fc6000f8ec0ff */
[----:B------:R-:W-:-:S04]  /*36e80*/  SHF.L.U32 R3, R7, R2, RZ ;  /* 0x0000000207037219 */ /* 0x000fc800000006ff */
[----:B------:R-:W-:Y:S02]  /*36e90*/  LOP3.LUT R0, R3, R0, RZ, 0xfc, !PT ;  /* 0x0000000003007212 */ /* 0x000fe400078efcff */
[----:B------:R-:W0:Y:S02]  /*36ea0*/  LDS R5, [UR6] ;  /* 0x00000006ff057984 */ /* 0x000e240008000800 */
[C---:B------:R-:W-:Y:S02]  /*36eb0*/  LOP3.LUT R2, R0.reuse, 0xffff, RZ, 0xc0, !PT ;  /* 0x0000ffff00027812 */ /* 0x040fe400078ec0ff */
[----:B0-----:R-:W-:-:S04]  /*36ec0*/  LOP3.LUT R3, R0, 0xffff, R5, 0x80, !PT ;  /* 0x0000ffff00037812 */ /* 0x001fc800078e8005 */
[----:B------:R-:W-:-:S13]  /*36ed0*/  ISETP.NE.AND P0, PT, R3, R2, PT ;  /* 0x000000020300720c */ /* 0x000fda0003f05270 */
[----:B------:R-:W-:Y:S05]  /*36ee0*/  @P0 BRA `(.L_x_14) ;  /* 0x0000000000500947 */ /* 0x000fea0003800000 */
[----:B------:R-:W-:Y:S02]  /*36ef0*/  SHF.R.U32.HI R5, RZ, 0x10, R5 ;  /* 0x00000010ff057819 */ /* 0x000fe40000011605 */
[----:B------:R-:W-:-:S04]  /*36f00*/  SHF.R.U32.HI R2, RZ, 0x10, R0 ;  /* 0x00000010ff027819 */ /* 0x000fc80000011600 */
[----:B------:R-:W-:-:S04]  /*36f10*/  LOP3.LUT R5, R5, R2, RZ, 0xc0, !PT ;  /* 0x0000000205057212 */ /* 0x000fc800078ec0ff */
[----:B------:R-:W-:-:S13]  /*36f20*/  ISETP.NE.AND P0, PT, R5, R2, PT ;  /* 0x000000020500720c */ /* 0x000fda0003f05270 */
[----:B------:R-:W-:Y:S05]  /*36f30*/  @P0 BRA `(.L_x_15) ;  /* 0x0000000000300947 */ /* 0x000fea0003800000 */
[----:B------:R-:W-:Y:S01]  /*36f40*/  R2UR UR4, R0 ;  /* 0x00000000000472ca */ /* 0x000fe200000e0000 */
[----:B------:R-:W-:Y:S01]  /*36f50*/  VOTEU.ANY UR5, UPT, PT ;  /* 0x0000000000057886 */ /* 0x000fe200038e0100 */
[----:B------:R-:W0:Y:S01]  /*36f60*/  S2R R0, SR_LANEID ;  /* 0x0000000000007919 */ /* 0x000e220000000000 */
[----:B------:R-:W-:-:S10]  /*36f70*/  UFLO.U32 UR5, UR5 ;  /* 0x00000005000572bd */ /* 0x000fd400080e0000 */
[----:B------:R-:W-:-:S06]  /*36f80*/  ULOP3.LUT UR4, URZ, UR4, URZ, 0x33, !UPT ;  /* 0x00000004ff047292 */ /* 0x000fcc000f8e33ff */
[----:B------:R-:W-:-:S04]  /*36f90*/  IMAD.U32 R2, RZ, RZ, UR4 ;  /* 0x00000004ff027e24 */ /* 0x000fc8000f8e00ff */
[----:B------:R-:W1:Y:S02]  /*36fa0*/  REDUX UR7, R2 ;  /* 0x00000000020773c4 */ /* 0x000e640000000000 */
[----:B------:R2:W-:Y:S01]  /*36fb0*/  UTCATOMSWS.AND URZ, UR4 ;  /* 0x0000000400ff79e3 */ /* 0x0005e20008000000 */
[----:B0-----:R-:W-:Y:S01]  /*36fc0*/  ISETP.EQ.U32.AND P0, PT, R0, UR5, PT ;  /* 0x0000000500007c0c */ /* 0x001fe2000bf02070 */
[----:B-1----:R-:W-:-:S12]  /*36fd0*/  IMAD.U32 R0, RZ, RZ, UR7 ;  /* 0x00000007ff007e24 */ /* 0x002fd8000f8e00ff */
[----:B------:R2:W-:Y:S01]  /*36fe0*/  @P0 ATOMS.AND RZ, [UR6], R0 ;  /* 0x00000000ffff098c */ /* 0x0005e2000a800006 */
[----:B------:R-:W-:Y:S05]  /*36ff0*/  BRA `(.L_x_13) ;  /* 0x0000000000147947 */ /* 0x000fea0003800000 */
.L_x_15:
[----:B------:R-:W-:-:S07]  /*37000*/  MOV R2, 0x37020 ;  /* 0x0003702000027802 */ /* 0x000fce0000000f00 */
[----:B-----5:R-:W-:Y:S05]  /*37010*/  CALL.REL.NOINC `($__internal_0_$__cuda_sm10x_tcgen05_guardrail_trap_col_being_dealloced_not_returned_by_alloc) ;  /* 0x00000000002c7944 */ /* 0x020fea0003c00000 */
[----:B------:R-:W-:Y:S05]  /*37020*/  BRA `(.L_x_13) ;  /* 0x0000000000087947 */ /* 0x000fea0003800000 */
.L_x_14:
[----:B------:R-:W-:-:S07]  /*37030*/  MOV R2, 0x37050 ;  /* 0x0003705000027802 */ /* 0x000fce0000000f00 */
[----:B-----5:R-:W-:Y:S05]  /*37040*/  CALL.REL.NOINC `($__internal_2_$__cuda_sm10x_tcgen05_guardrail_trap_unallocated_columns_being_dealloced) ;  /* 0x0000000000387944 */ /* 0x020fea0003c00000 */
.L_x_13:
[----:B------:R-:W-:Y:S01]  /*37050*/  NOP ;  /* 0x0000000000007918 */ /* 0x000fe20000000000 */
[----:B--2---:R-:W-:Y:S05]  /*37060*/  EXIT ;  /* 0x000000000000794d */ /* 0x004fea0003800000 */
.L_x_8:
[----:B------:R-:W0:Y:S02]  /*37070*/  SYNCS.PHASECHK.TRANS64.TRYWAIT P3, [UR13], R6 ;  /* 0x00000006ff0075a7 */ /* 0x000e24000806110d */
[----:B0-----:R-:W-:Y:S05]  /*37080*/  @!P3 BRA `(.L_x_8) ;  /* 0xfffffffc00f8b947 */ /* 0x001fea000383ffff */
[----:B------:R-:W-:Y:S05]  /*37090*/  BRA `(.L_x_16) ;  /* 0xffffff0400707947 */ /* 0x000fea000383ffff */
.L_x_12:
[----:B------:R-:W0:Y:S02]  /*370a0*/  SYNCS.PHASECHK.TRANS64.TRYWAIT P0, [UR13], R3 ;  /* 0x00000003ff0075a7 */ /* 0x000e24000800110d */
[----:B0-----:R-:W-:Y:S05]  /*370b0*/  @!P0 BRA `(.L_x_12) ;  /* 0xfffffffc00f88947 */ /* 0x001fea000383ffff */
[----:B------:R-:W-:Y:S05]  /*370c0*/  BRA `(.L_x_11) ;  /* 0xffffffa400347947 */ /* 0x000fea000383ffff */
        .weak           $__internal_0_$__cuda_sm10x_tcgen05_guardrail_trap_col_being_dealloced_not_returned_by_alloc
        .type           $__internal_0_$__cuda_sm10x_tcgen05_guardrail_trap_col_being_dealloced_not_returned_by_alloc,@function
        .size           $__internal_0_$__cuda_sm10x_tcgen05_guardrail_trap_col_being_dealloced_not_returned_by_alloc,($__internal_1_$__cuda_sm10x_tcgen05_guardrail_trap_phase_invalid_during_alloc - $__internal_0_$__cuda_sm10x_tcgen05_guardrail_trap_col_being_dealloced_not_returned_by_alloc)
$__internal_0_$__cuda_sm10x_tcgen05_guardrail_trap_col_being_dealloced_not_returned_by_alloc:
[----:B------:R-:W-:Y:S05]  /*370d0*/  BPT.TRAP 0x1 ;  /* 0x000000040000795c */ /* 0x000fea0000300000 */
[----:B------:R-:W-:-:S04]  /*370e0*/  IMAD.MOV.U32 R3, RZ, RZ, 0x0 ;  /* 0x00000000ff037424 */ /* 0x000fc800078e00ff */
[----:B------:R-:W-:Y:S05]  /*370f0*/  RET.REL.NODEC R2 `(matmul_kernel) ;  /* 0xfffffc8c02c07950 */ /* 0x000fea0003c3ffff */
        .weak           $__internal_1_$__cuda_sm10x_tcgen05_guardrail_trap_phase_invalid_during_alloc
        .type           $__internal_1_$__cuda_sm10x_tcgen05_guardrail_trap_phase_invalid_during_alloc,@function
        .size           $__internal_1_$__cuda_sm10x_tcgen05_guardrail_trap_phase_invalid_during_alloc,($__internal_2_$__cuda_sm10x_tcgen05_guardrail_trap_unallocated_columns_being_dealloced - $__internal_1_$__cuda_sm10x_tcgen05_guardrail_trap_phase_invalid_during_alloc)
$__internal_1_$__cuda_sm10x_tcgen05_guardrail_trap_phase_invalid_during_alloc:
[----:B------:R-:W-:Y:S05]  /*37100*/  BPT.TRAP 0x1 ;  /* 0x000000040000795c */ /* 0x000fea0000300000 */
[----:B------:R-:W-:-:S04]  /*37110*/  IMAD.MOV.U32 R3, RZ, RZ, 0x0 ;  /* 0x00000000ff037424 */ /* 0x000fc800078e00ff */
[----:B------:R-:W-:Y:S05]  /*37120*/  RET.REL.NODEC R2 `(matmul_kernel) ;  /* 0xfffffc8c02b47950 */ /* 0x000fea0003c3ffff */
        .weak           $__internal_2_$__cuda_sm10x_tcgen05_guardrail_trap_unallocated_columns_being_dealloced
        .type           $__internal_2_$__cuda_sm10x_tcgen05_guardrail_trap_unallocated_columns_being_dealloced,@function
        .size           $__internal_2_$__cuda_sm10x_tcgen05_guardrail_trap_unallocated_columns_being_dealloced,(.L_x_20 - $__internal_2_$__cuda_sm10x_tcgen05_guardrail_trap_unallocated_columns_being_dealloced)
$__internal_2_$__cuda_sm10x_tcgen05_guardrail_trap_unallocated_columns_being_dealloced:
[----:B------:R-:W-:Y:S05]  /*37130*/  BPT.TRAP 0x1 ;  /* 0x000000040000795c */ /* 0x000fea0000300000 */
[----:B------:R-:W-:-:S04]  /*37140*/  IMAD.MOV.U32 R3, RZ, RZ, 0x0 ;  /* 0x00000000ff037424 */ /* 0x000fc800078e00ff */
[----:B------:R-:W-:Y:S05]  /*37150*/  RET.REL.NODEC R2 `(matmul_kernel) ;  /* 0xfffffc8c02a87950 */ /* 0x000fea0003c3ffff */
.L_x_17:
[----:B------:R-:W-:-:S00]  /*37160*/  BRA `(.L_x_17) ;  /* 0xfffffffc00fc7947 */ /* 0x000fc0000383ffff */
[----:B------:R-:W-:-:S00]  /*37170*/  NOP ;  /* 0x0000000000007918 */ /* 0x000fc00000000000 */
        /* <DEDUP_REMOVED lines=8> */
.L_x_20:


//--------------------- .nv.shared.matmul_kernel  --------------------------
	.section	.nv.shared.matmul_kernel,"aw",@nobits
	.sectionflags	@""
	.align	16
	.zero		1024


//--------------------- .nv.shared.reserved.0     --------------------------
	.section	.nv.shared.reserved.0,"aw",@nobits
	.align	8
	.weak		__nv_reservedSMEM_offset_0_alias
	.size		__nv_reservedSMEM_offset_0_alias, 0, 64
	.other		__nv_reservedSMEM_offset_0_alias,@"STO_CUDA_RESERVED_SHARED STV_DEFAULT"
__nv_reservedSMEM_offset_0_alias:
	.zero		0
.nv.shared.reserved.0:
	.zero		64
	.weak		__nv_reservedSMEM_allocation_phase
	.type		__nv_reservedSMEM_allocation_phase,@object
	.size		__nv_reservedSMEM_allocation_phase,(.L_0 - __nv_reservedSMEM_allocation_phase)
__nv_reservedSMEM_allocation_phase:
	.zero		1
.L_0:
	.zero		7
	.weak		__nv_reservedSMEM_devtool_atexit_pc
	.type		__nv_reservedSMEM_devtool_atexit_pc,@object
	.size		__nv_reservedSMEM_devtool_atexit_pc,(__nv_reservedSMEM_allocation_mask - __nv_reservedSMEM_devtool_atexit_pc)
__nv_reservedSMEM_devtool_atexit_pc:
	.zero		8
	.weak		__nv_reservedSMEM_allocation_mask
	.type		__nv_reservedSMEM_allocation_mask,@object
	.size		__nv_reservedSMEM_allocation_mask,(.L_2 - __nv_reservedSMEM_allocation_mask)
__nv_reservedSMEM_allocation_mask:
	.zero		4
.L_2:


//--------------------- .nv.constant0.matmul_kernel --------------------------
	.section	.nv.constant0.matmul_kernel,"a",@progbits
	.sectionflags	@""
	.align	4
.nv.constant0.matmul_kernel:
	.zero		976


//--------------------- SYMBOLS --------------------------

	.type		.nv.reservedSmem.offset0,@object
	.size		.nv.reservedSmem.offset0,0x4
	.type		.nv.reservedSmem.cap,@object
	.size		.nv.reservedSmem.cap,0x4
